	.target	sm_90a

	.elftype	@"ET_EXEC"


//--------------------- .note.nv.tkinfo           --------------------------
	.section	.note.nv.tkinfo,"",@"SHT_NOTE"
	.sectionflags	@"SHF_NOTE_NV_TKINFO"
	.tkinfo
        /*0018*/ 	.word	0x00000002
        /*0030*/ 	.string	""
        /*0030*/ 	.string	"ptxas"
        /*0030*/ 	.string	"Cuda compilation tools, release 13.0, V13.0.88"
        /*0030*/ 	.string	"Build cuda_13.0.r13.0/compiler.36424714_0"
        /*0030*/ 	.string	"-v  -suppress-debug-info  -lineinfo  -arch sm_90a "



//--------------------- .note.nv.cuinfo           --------------------------
	.section	.note.nv.cuinfo,"",@"SHT_NOTE"
	.sectionflags	@"SHF_NOTE_NV_CUINFO"
        /*0018*/ 	.short	0x0002
        /*001a*/ 	.short	0x005a
        /*001c*/ 	.short	0x0082
	.zero		2


//--------------------- .nv.info                  --------------------------
	.section	.nv.info,"",@"SHT_CUDA_INFO"
	.align	4


	//----- nvinfo : EIATTR_REGCOUNT
	.align		4
        /*0000*/ 	.byte	0x04, 0x2f
        /*0002*/ 	.short	(.L_1 - .L_0)
	.align		4
.L_0:
        /*0004*/ 	.word	index@(matmul_kernel)
        /*0008*/ 	.word	0x00000020


	//----- nvinfo : EIATTR_FRAME_SIZE
	.align		4
.L_1:
        /*000c*/ 	.byte	0x04, 0x11
        /*000e*/ 	.short	(.L_3 - .L_2)
	.align		4
.L_2:
        /*0010*/ 	.word	index@(matmul_kernel)
        /*0014*/ 	.word	0x00002638


	//----- nvinfo : EIATTR_MIN_STACK_SIZE
	.align		4
.L_3:
        /*0018*/ 	.byte	0x04, 0x12
        /*001a*/ 	.short	(.L_5 - .L_4)
	.align		4
.L_4:
        /*001c*/ 	.word	index@(matmul_kernel)
        /*0020*/ 	.word	0x00002638
.L_5:


//--------------------- .nv.compat                --------------------------
	.section	.nv.compat,"",@"SHT_CUDA_COMPAT_INFO"
	.align	4
        /*0000*/ 	.byte	0x02, 0x09, 0x01, 0x00, 0x02, 0x02, 0x01, 0x00, 0x02, 0x05, 0x05, 0x00, 0x03, 0x07, 0x01, 0x01
        /*0010*/ 	.byte	0x02, 0x03, 0x00, 0x00, 0x02, 0x06, 0x01, 0x00, 0x04, 0x0b, 0x08, 0x00, 0x00, 0x00, 0x00, 0x00
        /*0020*/ 	.byte	0x00, 0x00, 0x00, 0x00


//--------------------- .nv.info.matmul_kernel    --------------------------
	.section	.nv.info.matmul_kernel,"",@"SHT_CUDA_INFO"
	.sectionflags	@""
	.align	4


	//----- nvinfo : EIATTR_CUDA_API_VERSION
	.align		4
        /*0000*/ 	.byte	0x04, 0x37
        /*0002*/ 	.short	(.L_7 - .L_6)
.L_6:
        /*0004*/ 	.word	0x00000082


	//----- nvinfo : EIATTR_KPARAM_INFO
	.align		4
.L_7:
        /*0008*/ 	.byte	0x04, 0x17
        /*000a*/ 	.short	(.L_9 - .L_8)
.L_8:
        /*000c*/ 	.word	0x00000000
        /*0010*/ 	.short	0x000d
        /*0012*/ 	.short	0x0048
        /*0014*/ 	.byte	0x00, 0xf4, 0x21, 0x00


	//----- nvinfo : EIATTR_KPARAM_INFO
	.align		4
.L_9:
        /*0018*/ 	.byte	0x04, 0x17
        /*001a*/ 	.short	(.L_11 - .L_10)
.L_10:
        /*001c*/ 	.word	0x00000000
        /*0020*/ 	.short	0x000c
        /*0022*/ 	.short	0x0040
        /*0024*/ 	.byte	0x00, 0xf4, 0x21, 0x00


	//----- nvinfo : EIATTR_KPARAM_INFO
	.align		4
.L_11:
        /*0028*/ 	.byte	0x04, 0x17
        /*002a*/ 	.short	(.L_13 - .L_12)
.L_12:
        /*002c*/ 	.word	0x00000000
        /*0030*/ 	.short	0x000b
        /*0032*/ 	.short	0x0038
        /*0034*/ 	.byte	0x00, 0xf0, 0x11, 0x00


	//----- nvinfo : EIATTR_KPARAM_INFO
	.align		4
.L_13:
        /*0038*/ 	.byte	0x04, 0x17
        /*003a*/ 	.short	(.L_15 - .L_14)
.L_14:
        /*003c*/ 	.word	0x00000000
        /*0040*/ 	.short	0x000a
        /*0042*/ 	.short	0x0034
        /*0044*/ 	.byte	0x00, 0xf0, 0x11, 0x00


	//----- nvinfo : EIATTR_KPARAM_INFO
	.align		4
.L_15:
        /*0048*/ 	.byte	0x04, 0x17
        /*004a*/ 	.short	(.L_17 - .L_16)
.L_16:
        /*004c*/ 	.word	0x00000000
        /*0050*/ 	.short	0x0009
        /*0052*/ 	.short	0x0030
        /*0054*/ 	.byte	0x00, 0xf0, 0x11, 0x00


	//----- nvinfo : EIATTR_KPARAM_INFO
	.align		4
.L_17:
        /*0058*/ 	.byte	0x04, 0x17
        /*005a*/ 	.short	(.L_19 - .L_18)
.L_18:
        /*005c*/ 	.word	0x00000000
        /*0060*/ 	.short	0x0008
        /*0062*/ 	.short	0x002c
        /*0064*/ 	.byte	0x00, 0xf0, 0x11, 0x00


	//----- nvinfo : EIATTR_KPARAM_INFO
	.align		4
.L_19:
        /*0068*/ 	.byte	0x04, 0x17
        /*006a*/ 	.short	(.L_21 - .L_20)
.L_20:
        /*006c*/ 	.word	0x00000000
        /*0070*/ 	.short	0x0007
        /*0072*/ 	.short	0x0028
        /*0074*/ 	.byte	0x00, 0xf0, 0x11, 0x00


	//----- nvinfo : EIATTR_KPARAM_INFO
	.align		4
.L_21:
        /*0078*/ 	.byte	0x04, 0x17
        /*007a*/ 	.short	(.L_23 - .L_22)
.L_22:
        /*007c*/ 	.word	0x00000000
        /*0080*/ 	.short	0x0006
        /*0082*/ 	.short	0x0024
        /*0084*/ 	.byte	0x00, 0xf0, 0x11, 0x00


	//----- nvinfo : EIATTR_KPARAM_INFO
	.align		4
.L_23:
        /*0088*/ 	.byte	0x04, 0x17
        /*008a*/ 	.short	(.L_25 - .L_24)
.L_24:
        /*008c*/ 	.word	0x00000000
        /*0090*/ 	.short	0x0005
        /*0092*/ 	.short	0x0020
        /*0094*/ 	.byte	0x00, 0xf0, 0x11, 0x00


	//----- nvinfo : EIATTR_KPARAM_INFO
	.align		4
.L_25:
        /*0098*/ 	.byte	0x04, 0x17
        /*009a*/ 	.short	(.L_27 - .L_26)
.L_26:
        /*009c*/ 	.word	0x00000000
        /*00a0*/ 	.short	0x0004
        /*00a2*/ 	.short	0x001c
        /*00a4*/ 	.byte	0x00, 0xf0, 0x11, 0x00


	//----- nvinfo : EIATTR_KPARAM_INFO
	.align		4
.L_27:
        /*00a8*/ 	.byte	0x04, 0x17
        /*00aa*/ 	.short	(.L_29 - .L_28)
.L_28:
        /*00ac*/ 	.word	0x00000000
        /*00b0*/ 	.short	0x0003
        /*00b2*/ 	.short	0x0018
        /*00b4*/ 	.byte	0x00, 0xf0, 0x11, 0x00


	//----- nvinfo : EIATTR_KPARAM_INFO
	.align		4
.L_29:
        /*00b8*/ 	.byte	0x04, 0x17
        /*00ba*/ 	.short	(.L_31 - .L_30)
.L_30:
        /*00bc*/ 	.word	0x00000000
        /*00c0*/ 	.short	0x0002
        /*00c2*/ 	.short	0x0010
        /*00c4*/ 	.byte	0x00, 0xf4, 0x21, 0x00


	//----- nvinfo : EIATTR_KPARAM_INFO
	.align		4
.L_31:
        /*00c8*/ 	.byte	0x04, 0x17
        /*00ca*/ 	.short	(.L_33 - .L_32)
.L_32:
        /*00cc*/ 	.word	0x00000000
        /*00d0*/ 	.short	0x0001
        /*00d2*/ 	.short	0x0008
        /*00d4*/ 	.byte	0x00, 0xf4, 0x21, 0x00


	//----- nvinfo : EIATTR_KPARAM_INFO
	.align		4
.L_33:
        /*00d8*/ 	.byte	0x04, 0x17
        /*00da*/ 	.short	(.L_35 - .L_34)
.L_34:
        /*00dc*/ 	.word	0x00000000
        /*00e0*/ 	.short	0x0000
        /*00e2*/ 	.short	0x0000
        /*00e4*/ 	.byte	0x00, 0xf4, 0x21, 0x00


	//----- nvinfo : EIATTR_SPARSE_MMA_MASK
	.align		4
.L_35:
        /*00e8*/ 	.byte	0x03, 0x50
        /*00ea*/ 	.short	0x0000


	//----- nvinfo : EIATTR_MAXREG_COUNT
	.align		4
        /*00ec*/ 	.byte	0x03, 0x1b
        /*00ee*/ 	.short	0x00ff


	//----- nvinfo : EIATTR_NUM_BARRIERS
	.align		4
        /*00f0*/ 	.byte	0x02, 0x4c
        /*00f2*/ 	.byte	0x01
	.zero		1


	//----- nvinfo : EIATTR_ANNOTATIONS
	.align		4
        /*00f4*/ 	.byte	0x04, 0x55
        /*00f6*/ 	.short	(.L_37 - .L_36)


	//   ....[0]....
.L_36:
        /*00f8*/ 	.word	0x00000001
        /*00fc*/ 	.byte	0x70, 0x00, 0x00, 0x00, 0x01, 0x00, 0x00, 0x00, 0xb0, 0x00, 0x00, 0x00, 0x01, 0x00, 0x00, 0x00
        /* <DEDUP_REMOVED lines=4012> */
        /*fbcc*/ 	.byte	0xc0, 0xc3, 0x03, 0x00


	//----- nvinfo : EIATTR_MERCURY_ISA_VERSION
	.align		4
.L_37:
        /*fbd0*/ 	.byte	0x03, 0x5f
        /*fbd2*/ 	.short	0x0101


	//----- nvinfo : EIATTR_EXIT_INSTR_OFFSETS
	.align		4
        /*fbd4*/ 	.byte	0x04, 0x1c
        /*fbd6*/ 	.short	(.L_39 - .L_38)


	//   ....[0]....
.L_38:
        /*fbd8*/ 	.word	0x0003c4e0


	//   ....[1]....
        /*fbdc*/ 	.word	0x0003c510


	//----- nvinfo : EIATTR_REQNTID
	.align		4
.L_39:
        /*fbe0*/ 	.byte	0x04, 0x10
        /*fbe2*/ 	.short	(.L_41 - .L_40)
.L_40:
        /*fbe4*/ 	.word	0x00000040
        /*fbe8*/ 	.word	0x00000001
        /*fbec*/ 	.word	0x00000001


	//----- nvinfo : EIATTR_CBANK_PARAM_SIZE
	.align		4
.L_41:
        /*fbf0*/ 	.byte	0x03, 0x19
        /*fbf2*/ 	.short	0x0050


	//----- nvinfo : EIATTR_PARAM_CBANK
	.align		4
        /*fbf4*/ 	.byte	0x04, 0x0a
        /*fbf6*/ 	.short	(.L_43 - .L_42)
	.align		4
.L_42:
        /*fbf8*/ 	.word	index@(.nv.constant0.matmul_kernel)
        /*fbfc*/ 	.short	0x0210
        /*fbfe*/ 	.short	0x0050


	//----- nvinfo : EIATTR_SW_WAR
	.align		4
.L_43:
        /*fc00*/ 	.byte	0x04, 0x36
        /*fc02*/ 	.short	(.L_45 - .L_44)
.L_44:
        /*fc04*/ 	.word	0x00000008
.L_45:


//--------------------- .nv.callgraph             --------------------------
	.section	.nv.callgraph,"",@"SHT_CUDA_CALLGRAPH"
	.align	4
	.sectionentsize	8
	.align		4
        /*0000*/ 	.word	0x00000000
	.align		4
        /*0004*/ 	.word	0xffffffff
	.align		4
        /*0008*/ 	.word	0x00000000
	.align		4
        /*000c*/ 	.word	0xfffffffe
	.align		4
        /*0010*/ 	.word	0x00000000
	.align		4
        /*0014*/ 	.word	0xfffffffd
	.align		4
        /*0018*/ 	.word	0x00000000
	.align		4
        /*001c*/ 	.word	0xfffffffc


//--------------------- .text.matmul_kernel       --------------------------
	.section	.text.matmul_kernel,"ax",@progbits
	.align	128
        .global         matmul_kernel
        .type           matmul_kernel,@function
        .size           matmul_kernel,(.L_x_3 - matmul_kernel)
        .other          matmul_kernel,@"STO_CUDA_ENTRY STV_DEFAULT"
matmul_kernel:
.text.matmul_kernel:
[----:B------:R-:W0:Y:S08]  /*0000*/  LDC R1, c[0x0][0x28] ;  /* 0x00000a00ff017b82 */ /* 0x000e300000000800 */
[----:B------:R-:W1:Y:S01]  /*0010*/  LDC.64 R2, c[0x0][0x228] ;  /* 0x00008a00ff027b82 */ /* 0x000e620000000a00 */
[----:B0-----:R-:W-:Y:S01]  /*0020*/  VIADD R1, R1, 0xffffd9c8 ;  /* 0xffffd9c801017836 */ /* 0x001fe20000000000 */
[----:B------:R-:W-:Y:S01]  /*0030*/  UMOV UR4, 0x400 ;  /* 0x0000040000047882 */ /* 0x000fe20000000000 */
[----:B------:R-:W-:Y:S01]  /*0040*/  ULDC.64 UR8, c[0x0][0x208] ;  /* 0x0000820000087ab9 */ /* 0x000fe20000000a00 */
[----:B------:R-:W-:-:S02]  /*0050*/  CS2R R20, SRZ ;  /* 0x0000000000147805 */ /* 0x000fc4000001ff00 */
[----:B------:R-:W-:Y:S01]  /*0060*/  CS2R R22, SRZ ;  /* 0x0000000000167805 */ /* 0x000fe2000001ff00 */
[----:B------:R-:W-:Y:S01]  /*0070*/  STL [R1+0x20], RZ ;  /* 0x000020ff01007387 */ /* 0x000fe20000100800 */
[----:B------:R-:W-:Y:S01]  /*0080*/  CS2R R16, SRZ ;  /* 0x0000000000107805 */ /* 0x000fe2000001ff00 */
[----:B------:R-:W0:Y:S01]  /*0090*/  LDC R29, c[0x0][0x230] ;  /* 0x00008c00ff1d7b82 */ /* 0x000e220000000800 */
[----:B------:R-:W-:Y:S01]  /*00a0*/  CS2R R18, SRZ ;  /* 0x0000000000127805 */ /* 0x000fe2000001ff00 */
[----:B------:R-:W-:Y:S01]  /*00b0*/  STL [R1+0x24], RZ ;  /* 0x000024ff01007387 */ /* 0x000fe20000100800 */
[----:B------:R-:W-:Y:S02]  /*00c0*/  CS2R R14, SRZ ;  /* 0x00000000000e7805 */ /* 0x000fe4000001ff00 */
[----:B------:R-:W-:Y:S02]  /*00d0*/  CS2R R24, SRZ ;  /* 0x0000000000187805 */ /* 0x000fe4000001ff00 */
[----:B------:R-:W-:Y:S01]  /*00e0*/  CS2R R26, SRZ ;  /* 0x00000000001a7805 */ /* 0x000fe2000001ff00 */
[----:B------:R-:W-:Y:S01]  /*00f0*/  STL [R1+0x28], RZ ;  /* 0x000028ff01007387 */ /* 0x000fe20000100800 */
[----:B------:R-:W2:Y:S03]  /*0100*/  S2UR UR5, SR_CgaCtaId ;  /* 0x00000000000579c3 */ /* 0x000ea60000008800 */
[----:B------:R-:W-:Y:S04]  /*0110*/  STL [R1+0x2c], RZ ;  /* 0x00002cff01007387 */ /* 0x000fe80000100800 */
[----:B------:R-:W-:Y:S01]  /*0120*/  STL [R1+0x10], RZ ;  /* 0x000010ff01007387 */ /* 0x000fe20000100800 */
[----:B-1----:R-:W-:-:S03]  /*0130*/  VIADD R0, R3, 0x7f ;  /* 0x0000007f03007836 */ /* 0x002fc60000000000 */
[----:B------:R-:W-:Y:S02]  /*0140*/  STL [R1+0x14], RZ ;  /* 0x000014ff01007387 */ /* 0x000fe40000100800 */
[----:B------:R-:W-:Y:S02]  /*0150*/  SHF.R.S32.HI R5, RZ, 0x1f, R0 ;  /* 0x0000001fff057819 */ /* 0x000fe40000011400 */
[----:B------:R-:W-:Y:S01]  /*0160*/  STL [R1+0x18], RZ ;  /* 0x000018ff01007387 */ /* 0x000fe20000100800 */
[----:B0-----:R-:W-:Y:S01]  /*0170*/  VIADD R29, R29, 0x1f ;  /* 0x0000001f1d1d7836 */ /* 0x001fe20000000000 */
[----:B------:R-:W-:Y:S02]  /*0180*/  LEA.HI R5, R5, R0, RZ, 0x7 ;  /* 0x0000000005057211 */ /* 0x000fe400078f38ff */
[----:B------:R-:W-:Y:S02]  /*0190*/  STL [R1+0x1c], RZ ;  /* 0x00001cff01007387 */ /* 0x000fe40000100800 */
[----:B------:R-:W-:-:S02]  /*01a0*/  SHF.R.S32.HI R0, RZ, 0x7, R5 ;  /* 0x00000007ff007819 */ /* 0x000fc40000011405 */
[----:B------:R-:W-:Y:S01]  /*01b0*/  STL [R1+0x30], RZ ;  /* 0x000030ff01007387 */ /* 0x000fe20000100800 */
[----:B--2---:R-:W-:Y:S02]  /*01c0*/  ULEA UR4, UR5, UR4, 0x18 ;  /* 0x0000000405047291 */ /* 0x004fe4000f8ec03f */
[----:B------:R-:W-:Y:S01]  /*01d0*/  IMAD.SHL.U32 R0, R0, 0x8, RZ ;  /* 0x0000000800007824 */ /* 0x000fe200078e00ff */
[----:B------:R-:W0:Y:S04]  /*01e0*/  S2R R5, SR_CTAID.X ;  /* 0x0000000000057919 */ /* 0x000e280000002500 */
[-C--:B------:R-:W-:Y:S01]  /*01f0*/  IABS R9, R0.reuse ;  /* 0x0000000000097213 */ /* 0x080fe20000000000 */
[----:B------:R-:W-:Y:S01]  /*0200*/  STL [R1+0x34], RZ ;  /* 0x000034ff01007387 */ /* 0x000fe20000100800 */
[----:B------:R-:W-:-:S02]  /*0210*/  IABS R12, R0 ;  /* 0x00000000000c7213 */ /* 0x000fc40000000000 */
[----:B------:R-:W1:Y:S01]  /*0220*/  I2F.RP R4, R9 ;  /* 0x0000000900047306 */ /* 0x000e620000209400 */
[----:B------:R-:W-:Y:S04]  /*0230*/  STL [R1+0x38], RZ ;  /* 0x000038ff01007387 */ /* 0x000fe80000100800 */
[----:B------:R-:W-:Y:S04]  /*0240*/  STL [R1+0x3c], RZ ;  /* 0x00003cff01007387 */ /* 0x000fe80000100800 */
[----:B------:R-:W-:Y:S04]  /*0250*/  STL [R1+0x40], RZ ;  /* 0x000040ff01007387 */ /* 0x000fe80000100800 */
[----:B------:R-:W-:Y:S01]  /*0260*/  STL [R1+0x44], RZ ;  /* 0x000044ff01007387 */ /* 0x000fe20000100800 */
[----:B-1----:R-:W1:Y:S03]  /*0270*/  MUFU.RCP R4, R4 ;  /* 0x0000000400047308 */ /* 0x002e660000001000 */
[----:B------:R-:W-:Y:S04]  /*0280*/  STL [R1+0x48], RZ ;  /* 0x000048ff01007387 */ /* 0x000fe80000100800 */
[----:B------:R-:W-:Y:S01]  /*0290*/  STL [R1+0x4c], RZ ;  /* 0x00004cff01007387 */ /* 0x000fe20000100800 */
[----:B0-----:R-:W-:-:S03]  /*02a0*/  IABS R10, R5 ;  /* 0x00000005000a7213 */ /* 0x001fc60000000000 */
[----:B------:R-:W-:Y:S04]  /*02b0*/  STL [R1+0x60], RZ ;  /* 0x000060ff01007387 */ /* 0x000fe80000100800 */
[----:B------:R-:W-:Y:S01]  /*02c0*/  STL [R1+0x64], RZ ;  /* 0x000064ff01007387 */ /* 0x000fe20000100800 */
[----:B-1----:R-:W-:-:S03]  /*02d0*/  VIADD R6, R4, 0xffffffe ;  /* 0x0ffffffe04067836 */ /* 0x002fc60000000000 */
[----:B------:R-:W-:Y:S01]  /*02e0*/  STL [R1+0x68], RZ ;  /* 0x000068ff01007387 */ /* 0x000fe20000100800 */
[----:B------:R-:W-:Y:S01]  /*02f0*/  IMAD.MOV R4, RZ, RZ, -R12 ;  /* 0x000000ffff047224 */ /* 0x000fe200078e0a0c */
[----:B------:R-:W-:Y:S01]  /*0300*/  CS2R R12, SRZ ;  /* 0x00000000000c7805 */ /* 0x000fe2000001ff00 */
[----:B------:R0:W1:Y:S01]  /*0310*/  F2I.FTZ.U32.TRUNC.NTZ R7, R6 ;  /* 0x0000000600077305 */ /* 0x000062000021f000 */
[----:B------:R-:W-:Y:S04]  /*0320*/  STL [R1+0x6c], RZ ;  /* 0x00006cff01007387 */ /* 0x000fe80000100800 */
[----:B------:R-:W-:Y:S01]  /*0330*/  STL [R1+0x50], RZ ;  /* 0x000050ff01007387 */ /* 0x000fe20000100800 */
[----:B0-----:R-:W-:-:S03]  /*0340*/  IMAD.MOV.U32 R6, RZ, RZ, RZ ;  /* 0x000000ffff067224 */ /* 0x001fc600078e00ff */
[----:B------:R-:W-:Y:S04]  /*0350*/  STL [R1+0x54], RZ ;  /* 0x000054ff01007387 */ /* 0x000fe80000100800 */
[----:B------:R-:W-:Y:S01]  /*0360*/  STL [R1+0x58], RZ ;  /* 0x000058ff01007387 */ /* 0x000fe20000100800 */
[----:B-1----:R-:W-:-:S03]  /*0370*/  IMAD.MOV R8, RZ, RZ, -R7 ;  /* 0x000000ffff087224 */ /* 0x002fc600078e0a07 */
[----:B------:R-:W-:Y:S01]  /*0380*/  STL [R1+0x5c], RZ ;  /* 0x00005cff01007387 */ /* 0x000fe20000100800 */
[----:B------:R-:W-:Y:S02]  /*0390*/  IMAD R11, R8, R9, RZ ;  /* 0x00000009080b7224 */ /* 0x000fe400078e02ff */
[----:B------:R-:W-:Y:S01]  /*03a0*/  IMAD.MOV.U32 R8, RZ, RZ, R10 ;  /* 0x000000ffff087224 */ /* 0x000fe200078e000a */
[----:B------:R-:W-:Y:S01]  /*03b0*/  STL [R1+0x70], RZ ;  /* 0x000070ff01007387 */ /* 0x000fe20000100800 */
[----:B------:R-:W-:-:S03]  /*03c0*/  IMAD.HI.U32 R7, R7, R11, R6 ;  /* 0x0000000b07077227 */ /* 0x000fc600078e0006 */
[----:B------:R-:W-:Y:S03]  /*03d0*/  STL [R1+0x74], RZ ;  /* 0x000074ff01007387 */ /* 0x000fe60000100800 */
[----:B------:R-:W-:Y:S01]  /*03e0*/  IMAD.HI.U32 R7, R7, R8, RZ ;  /* 0x0000000807077227 */ /* 0x000fe200078e00ff */
[----:B------:R-:W-:Y:S03]  /*03f0*/  STL [R1+0x78], RZ ;  /* 0x000078ff01007387 */ /* 0x000fe60000100800 */
[----:B------:R-:W-:Y:S01]  /*0400*/  IMAD R4, R7, R4, R8 ;  /* 0x0000000407047224 */ /* 0x000fe200078e0208 */
[----:B------:R-:W-:Y:S04]  /*0410*/  STL [R1+0x7c], RZ ;  /* 0x00007cff01007387 */ /* 0x000fe80000100800 */
[----:B------:R-:W-:Y:S01]  /*0420*/  ISETP.GT.U32.AND P1, PT, R9, R4, PT ;  /* 0x000000040900720c */ /* 0x000fe20003f24070 */
[----:B------:R-:W-:Y:S04]  /*0430*/  STL [R1+0x80], RZ ;  /* 0x000080ff01007387 */ /* 0x000fe80000100800 */
[----:B------:R-:W-:Y:S04]  /*0440*/  STL [R1+0x84], RZ ;  /* 0x000084ff01007387 */ /* 0x000fe80000100800 */
[----:B------:R-:W-:Y:S04]  /*0450*/  STL [R1+0x88], RZ ;  /* 0x000088ff01007387 */ /* 0x000fe80000100800 */
[----:B------:R-:W-:Y:S01]  /*0460*/  @!P1 IMAD.IADD R4, R4, 0x1, -R9 ;  /* 0x0000000104049824 */ /* 0x000fe200078e0a09 */
[----:B------:R-:W-:Y:S01]  /*0470*/  STL [R1+0x8c], RZ ;  /* 0x00008cff01007387 */ /* 0x000fe20000100800 */
[----:B------:R-:W-:Y:S01]  /*0480*/  @!P1 VIADD R7, R7, 0x1 ;  /* 0x0000000107079836 */ /* 0x000fe20000000000 */
[----:B------:R-:W-:-:S02]  /*0490*/  ISETP.NE.AND P1, PT, R0, RZ, PT ;  /* 0x000000ff0000720c */ /* 0x000fc40003f25270 */
[----:B------:R-:W-:Y:S01]  /*04a0*/  ISETP.GE.U32.AND P0, PT, R4, R9, PT ;  /* 0x000000090400720c */ /* 0x000fe20003f06070 */
[----:B------:R-:W-:Y:S01]  /*04b0*/  STL [R1+0xa0], RZ ;  /* 0x0000a0ff01007387 */ /* 0x000fe20000100800 */
[----:B------:R-:W-:-:S03]  /*04c0*/  LOP3.LUT R4, R5, R0, RZ, 0x3c, !PT ;  /* 0x0000000005047212 */ /* 0x000fc600078e3cff */
[----:B------:R-:W-:Y:S01]  /*04d0*/  STL [R1+0xa4], RZ ;  /* 0x0000a4ff01007387 */ /* 0x000fe20000100800 */
[----:B------:R-:W-:Y:S01]  /*04e0*/  ISETP.GE.AND P2, PT, R4, RZ, PT ;  /* 0x000000ff0400720c */ /* 0x000fe20003f46270 */
[----:B------:R-:W-:Y:S02]  /*04f0*/  VIADD R4, R2, 0xff ;  /* 0x000000ff02047836 */ /* 0x000fe40000000000 */
[----:B------:R-:W-:Y:S04]  /*0500*/  STL [R1+0xa8], RZ ;  /* 0x0000a8ff01007387 */ /* 0x000fe80000100800 */
[----:B------:R-:W-:Y:S01]  /*0510*/  @P0 VIADD R7, R7, 0x1 ;  /* 0x0000000107070836 */ /* 0x000fe20000000000 */
[----:B------:R-:W-:Y:S03]  /*0520*/  STL [R1+0xac], RZ ;  /* 0x0000acff01007387 */ /* 0x000fe60000100800 */
[----:B------:R-:W-:Y:S01]  /*0530*/  IMAD.MOV.U32 R6, RZ, RZ, R7 ;  /* 0x000000ffff067224 */ /* 0x000fe200078e0007 */
[----:B------:R-:W-:Y:S01]  /*0540*/  SHF.R.S32.HI R7, RZ, 0x1f, R4 ;  /* 0x0000001fff077819 */ /* 0x000fe20000011404 */
[----:B------:R-:W-:Y:S02]  /*0550*/  STL [R1+0x90], RZ ;  /* 0x000090ff01007387 */ /* 0x000fe40000100800 */
[----:B------:R-:W-:Y:S01]  /*0560*/  @!P2 IMAD.MOV R6, RZ, RZ, -R6 ;  /* 0x000000ffff06a224 */ /* 0x000fe200078e0a06 */
[----:B------:R-:W-:Y:S01]  /*0570*/  @!P1 LOP3.LUT R6, RZ, R0, RZ, 0x33, !PT ;  /* 0x00000000ff069212 */ /* 0x000fe200078e33ff */
[----:B------:R-:W-:Y:S01]  /*0580*/  STL [R1+0x94], RZ ;  /* 0x000094ff01007387 */ /* 0x000fe20000100800 */
[----:B------:R-:W-:-:S03]  /*0590*/  LEA.HI R7, R7, R4, RZ, 0x8 ;  /* 0x0000000407077211 */ /* 0x000fc600078f40ff */
[----:B------:R-:W-:Y:S01]  /*05a0*/  IMAD.SHL.U32 R28, R6, 0x8, RZ ;  /* 0x00000008061c7824 */ /* 0x000fe200078e00ff */
[----:B------:R-:W-:Y:S01]  /*05b0*/  STL [R1+0x98], RZ ;  /* 0x000098ff01007387 */ /* 0x000fe20000100800 */
[----:B------:R-:W-:-:S03]  /*05c0*/  IMAD.MOV R6, RZ, RZ, -R6 ;  /* 0x000000ffff067224 */ /* 0x000fc600078e0a06 */
[----:B------:R-:W-:Y:S01]  /*05d0*/  LEA.HI.SX32 R4, R7, -R28, 0x18 ;  /* 0x8000001c07047211 */ /* 0x000fe200078fc2ff */
[----:B------:R-:W-:Y:S01]  /*05e0*/  STL [R1+0x9c], RZ ;  /* 0x00009cff01007387 */ /* 0x000fe20000100800 */
[----:B------:R-:W-:Y:S02]  /*05f0*/  IMAD R11, R0, R6, R5 ;  /* 0x00000006000b7224 */ /* 0x000fe400078e0205 */
[----:B------:R-:W-:Y:S01]  /*0600*/  VIMNMX R4, R4, 0x8, PT ;  /* 0x0000000804047848 */ /* 0x000fe20003fe0100 */
[----:B------:R-:W-:Y:S01]  /*0610*/  STL [R1+0xb0], RZ ;  /* 0x0000b0ff01007387 */ /* 0x000fe20000100800 */
[----:B------:R-:W-:Y:S02]  /*0620*/  IMAD.MOV.U32 R6, RZ, RZ, RZ ;  /* 0x000000ffff067224 */ /* 0x000fe400078e00ff */
[-C--:B------:R-:W-:Y:S01]  /*0630*/  IABS R10, R4.reuse ;  /* 0x00000004000a7213 */ /* 0x080fe20000000000 */
[----:B------:R-:W-:Y:S01]  /*0640*/  STL [R1+0xb4], RZ ;  /* 0x0000b4ff01007387 */ /* 0x000fe20000100800 */
[----:B------:R-:W-:-:S02]  /*0650*/  IABS R0, R4 ;  /* 0x0000000400007213 */ /* 0x000fc40000000000 */
[----:B------:R-:W0:Y:S01]  /*0660*/  I2F.RP R8, R10 ;  /* 0x0000000a00087306 */ /* 0x000e220000209400 */
[----:B------:R-:W-:Y:S04]  /*0670*/  STL [R1+0xb8], RZ ;  /* 0x0000b8ff01007387 */ /* 0x000fe80000100800 */
[----:B------:R-:W-:Y:S04]  /*0680*/  STL [R1+0xbc], RZ ;  /* 0x0000bcff01007387 */ /* 0x000fe80000100800 */
[----:B------:R-:W-:Y:S04]  /*0690*/  STL [R1+0xc0], RZ ;  /* 0x0000c0ff01007387 */ /* 0x000fe80000100800 */
[----:B------:R-:W-:Y:S01]  /*06a0*/  STL [R1+0xc4], RZ ;  /* 0x0000c4ff01007387 */ /* 0x000fe20000100800 */
[----:B0-----:R-:W0:Y:S03]  /*06b0*/  MUFU.RCP R8, R8 ;  /* 0x0000000800087308 */ /* 0x001e260000001000 */
[----:B------:R-:W-:Y:S04]  /*06c0*/  STL [R1+0xc8], RZ ;  /* 0x0000c8ff01007387 */ /* 0x000fe80000100800 */
[----:B------:R-:W-:Y:S04]  /*06d0*/  STL [R1+0xcc], RZ ;  /* 0x0000ccff01007387 */ /* 0x000fe80000100800 */
[----:B------:R-:W-:Y:S04]  /*06e0*/  STL [R1+0xe0], RZ ;  /* 0x0000e0ff01007387 */ /* 0x000fe80000100800 */
[----:B------:R-:W-:Y:S01]  /*06f0*/  STL [R1+0xe4], RZ ;  /* 0x0000e4ff01007387 */ /* 0x000fe20000100800 */
[----:B0-----:R-:W-:-:S03]  /*0700*/  VIADD R7, R8, 0xffffffe ;  /* 0x0ffffffe08077836 */ /* 0x001fc60000000000 */
[----:B------:R-:W-:Y:S04]  /*0710*/  STL [R1+0xe8], RZ ;  /* 0x0000e8ff01007387 */ /* 0x000fe80000100800 */
[----:B------:R-:W-:Y:S01]  /*0720*/  STL [R1+0xec], RZ ;  /* 0x0000ecff01007387 */ /* 0x000fe20000100800 */
[----:B------:R-:W0:Y:S03]  /*0730*/  F2I.FTZ.U32.TRUNC.NTZ R7, R7 ;  /* 0x0000000700077305 */ /* 0x000e26000021f000 */
[----:B------:R-:W-:Y:S04]  /*0740*/  STL [R1+0xd0], RZ ;  /* 0x0000d0ff01007387 */ /* 0x000fe80000100800 */
[----:B------:R-:W-:Y:S04]  /*0750*/  STL [R1+0xd4], RZ ;  /* 0x0000d4ff01007387 */ /* 0x000fe80000100800 */
[----:B------:R-:W-:Y:S04]  /*0760*/  STL [R1+0xd8], RZ ;  /* 0x0000d8ff01007387 */ /* 0x000fe80000100800 */
[----:B------:R-:W-:Y:S01]  /*0770*/  STL [R1+0xdc], RZ ;  /* 0x0000dcff01007387 */ /* 0x000fe20000100800 */
[----:B0-----:R-:W-:-:S03]  /*0780*/  IMAD.MOV R9, RZ, RZ, -R7 ;  /* 0x000000ffff097224 */ /* 0x001fc600078e0a07 */
[----:B------:R-:W-:Y:S01]  /*0790*/  STL [R1+0xf0], RZ ;  /* 0x0000f0ff01007387 */ /* 0x000fe20000100800 */
[----:B------:R-:W-:Y:S01]  /*07a0*/  IMAD.MOV.U32 R5, RZ, RZ, R9 ;  /* 0x000000ffff057224 */ /* 0x000fe200078e0009 */
[----:B------:R-:W-:Y:S02]  /*07b0*/  IABS R9, R11 ;  /* 0x0000000b00097213 */ /* 0x000fe40000000000 */
[----:B------:R-:W-:Y:S01]  /*07c0*/  STL [R1+0xf4], RZ ;  /* 0x0000f4ff01007387 */ /* 0x000fe20000100800 */
[----:B------:R-:W-:-:S03]  /*07d0*/  IMAD R5, R5, R10, RZ ;  /* 0x0000000a05057224 */ /* 0x000fc600078e02ff */
[----:B------:R-:W-:Y:S01]  /*07e0*/  STL [R1+0xf8], RZ ;  /* 0x0000f8ff01007387 */ /* 0x000fe20000100800 */
[----:B------:R-:W-:-:S03]  /*07f0*/  IMAD.HI.U32 R6, R7, R5, R6 ;  /* 0x0000000507067227 */ /* 0x000fc600078e0006 */
[----:B------:R-:W-:Y:S01]  /*0800*/  STL [R1+0xfc], RZ ;  /* 0x0000fcff01007387 */ /* 0x000fe20000100800 */
[----:B------:R-:W-:Y:S02]  /*0810*/  IMAD.MOV R5, RZ, RZ, -R0 ;  /* 0x000000ffff057224 */ /* 0x000fe400078e0a00 */
[----:B------:R-:W-:Y:S01]  /*0820*/  IMAD.HI.U32 R0, R6, R9, RZ ;  /* 0x0000000906007227 */ /* 0x000fe200078e00ff */
[----:B------:R-:W-:Y:S01]  /*0830*/  STL [R1+0x100], RZ ;  /* 0x000100ff01007387 */ /* 0x000fe20000100800 */
[----:B------:R-:W-:Y:S02]  /*0840*/  CS2R R6, SRZ ;  /* 0x0000000000067805 */ /* 0x000fe4000001ff00 */
[----:B------:R-:W-:Y:S01]  /*0850*/  IMAD R5, R0, R5, R9 ;  /* 0x0000000500057224 */ /* 0x000fe200078e0209 */
[----:B------:R-:W-:Y:S01]  /*0860*/  STL [R1+0x104], RZ ;  /* 0x000104ff01007387 */ /* 0x000fe20000100800 */
[----:B------:R-:W-:-:S03]  /*0870*/  CS2R R8, SRZ ;  /* 0x0000000000087805 */ /* 0x000fc6000001ff00 */
[----:B------:R-:W-:Y:S01]  /*0880*/  STL [R1+0x108], RZ ;  /* 0x000108ff01007387 */ /* 0x000fe20000100800 */
[----:B------:R-:W-:-:S03]  /*0890*/  ISETP.GT.U32.AND P1, PT, R10, R5, PT ;  /* 0x000000050a00720c */ /* 0x000fc60003f24070 */
[----:B------:R-:W-:Y:S04]  /*08a0*/  STL [R1+0x10c], RZ ;  /* 0x00010cff01007387 */ /* 0x000fe80000100800 */
[----:B------:R-:W-:Y:S04]  /*08b0*/  STL [R1+0x120], RZ ;  /* 0x000120ff01007387 */ /* 0x000fe80000100800 */
[----:B------:R-:W-:Y:S02]  /*08c0*/  STL [R1+0x124], RZ ;  /* 0x000124ff01007387 */ /* 0x000fe40000100800 */
[----:B------:R-:W-:-:S02]  /*08d0*/  @!P1 IMAD.IADD R5, R5, 0x1, -R10 ;  /* 0x0000000105059824 */ /* 0x000fc400078e0a0a */
[----:B------:R-:W-:Y:S01]  /*08e0*/  STL [R1+0x128], RZ ;  /* 0x000128ff01007387 */ /* 0x000fe20000100800 */
[----:B------:R-:W-:Y:S01]  /*08f0*/  @!P1 VIADD R0, R0, 0x1 ;  /* 0x0000000100009836 */ /* 0x000fe20000000000 */
[----:B------:R-:W-:Y:S02]  /*0900*/  ISETP.NE.AND P1, PT, R4, RZ, PT ;  /* 0x000000ff0400720c */ /* 0x000fe40003f25270 */
[----:B------:R-:W-:Y:S01]  /*0910*/  STL [R1+0x12c], RZ ;  /* 0x00012cff01007387 */ /* 0x000fe20000100800 */
[----:B------:R-:W-:Y:S02]  /*0920*/  ISETP.GE.U32.AND P0, PT, R5, R10, PT ;  /* 0x0000000a0500720c */ /* 0x000fe40003f06070 */
[-C--:B------:R-:W-:Y:S01]  /*0930*/  LOP3.LUT R5, R11, R4.reuse, RZ, 0x3c, !PT ;  /* 0x000000040b057212 */ /* 0x080fe200078e3cff */
[----:B------:R-:W-:Y:S03]  /*0940*/  STL [R1+0x110], RZ ;  /* 0x000110ff01007387 */ /* 0x000fe60000100800 */
[----:B------:R-:W-:Y:S01]  /*0950*/  ISETP.GE.AND P2, PT, R5, RZ, PT ;  /* 0x000000ff0500720c */ /* 0x000fe20003f46270 */
[----:B------:R-:W-:Y:S04]  /*0960*/  STL [R1+0x114], RZ ;  /* 0x000114ff01007387 */ /* 0x000fe80000100800 */
[----:B------:R-:W-:Y:S02]  /*0970*/  STL [R1+0x118], RZ ;  /* 0x000118ff01007387 */ /* 0x000fe40000100800 */
[----:B------:R-:W-:Y:S01]  /*0980*/  @P0 VIADD R0, R0, 0x1 ;  /* 0x0000000100000836 */ /* 0x000fe20000000000 */
[----:B------:R-:W-:Y:S01]  /*0990*/  ISETP.GE.AND P0, PT, R29, 0x20, PT ;  /* 0x000000201d00780c */ /* 0x000fe20003f06270 */
[----:B------:R-:W-:Y:S04]  /*09a0*/  STL [R1+0x11c], RZ ;  /* 0x00011cff01007387 */ /* 0x000fe80000100800 */
[----:B------:R-:W-:Y:S01]  /*09b0*/  STL [R1+0x130], RZ ;  /* 0x000130ff01007387 */ /* 0x000fe20000100800 */
[----:B------:R-:W-:Y:S01]  /*09c0*/  @!P2 IMAD.MOV R0, RZ, RZ, -R0 ;  /* 0x000000ffff00a224 */ /* 0x000fe200078e0a00 */
[----:B------:R-:W-:-:S02]  /*09d0*/  @!P1 LOP3.LUT R0, RZ, R4, RZ, 0x33, !PT ;  /* 0x00000004ff009212 */ /* 0x000fc400078e33ff */
[----:B------:R-:W-:Y:S03]  /*09e0*/  STL [R1+0x134], RZ ;  /* 0x000134ff01007387 */ /* 0x000fe60000100800 */
[----:B------:R-:W-:Y:S01]  /*09f0*/  IMAD.MOV R5, RZ, RZ, -R0 ;  /* 0x000000ffff057224 */ /* 0x000fe200078e0a00 */
[----:B------:R-:W-:Y:S01]  /*0a00*/  STL [R1+0x138], RZ ;  /* 0x000138ff01007387 */ /* 0x000fe20000100800 */
[----:B------:R-:W-:Y:S02]  /*0a10*/  IMAD.SHL.U32 R0, R0, 0x80, RZ ;  /* 0x0000008000007824 */ /* 0x000fe400078e00ff */
[----:B------:R-:W-:Y:S01]  /*0a20*/  IMAD R5, R4, R5, R11 ;  /* 0x0000000504057224 */ /* 0x000fe200078e020b */
[----:B------:R-:W-:Y:S01]  /*0a30*/  STL [R1+0x13c], RZ ;  /* 0x00013cff01007387 */ /* 0x000fe20000100800 */
[----:B------:R-:W-:Y:S02]  /*0a40*/  CS2R R10, SRZ ;  /* 0x00000000000a7805 */ /* 0x000fe4000001ff00 */
[----:B------:R-:W-:Y:S01]  /*0a50*/  IMAD.IADD R28, R28, 0x1, R5 ;  /* 0x000000011c1c7824 */ /* 0x000fe200078e0205 */
[----:B------:R-:W-:Y:S01]  /*0a60*/  STL [R1+0x140], RZ ;  /* 0x000140ff01007387 */ /* 0x000fe20000100800 */
[----:B------:R-:W-:-:S03]  /*0a70*/  CS2R R4, SRZ ;  /* 0x0000000000047805 */ /* 0x000fc6000001ff00 */
[----:B------:R-:W-:Y:S04]  /*0a80*/  STL [R1+0x144], RZ ;  /* 0x000144ff01007387 */ /* 0x000fe80000100800 */
        /* <DEDUP_REMOVED lines=80> */
[----:B------:R-:W-:Y:S01]  /*0f90*/  STL [R1+0x4e8], RZ ;  /* 0x0004e8ff01007387 */ /* 0x000fe20000100800 */
[----:B------:R-:W0:Y:S03]  /*0fa0*/  S2R R29, SR_TID.X ;  /* 0x00000000001d7919 */ /* 0x000e260000002100 */
        /* <DEDUP_REMOVED lines=8> */
[----:B0-----:R-:W-:-:S03]  /*1030*/  LOP3.LUT R29, R29, 0x3f, RZ, 0xc0, !PT ;  /* 0x0000003f1d1d7812 */ /* 0x001fc600078ec0ff */
[----:B------:R-:W-:Y:S02]  /*1040*/  STL [R1+0x51c], RZ ;  /* 0x00051cff01007387 */ /* 0x000fe40000100800 */
[----:B------:R-:W-:Y:S02]  /*1050*/  IMAD R28, R28, 0x100, R29 ;  /* 0x000001001c1c7824 */ /* 0x000fe400078e021d */
        /* <DEDUP_REMOVED lines=49> */
[----:B------:R0:W-:Y:S04]  /*1370*/  STL [R1+0xaec], R0 ;  /* 0x000aec0001007387 */ /* 0x0001e80000100800 */
[----:B------:R-:W-:Y:S04]  /*1380*/  STL [R1+0x920], RZ ;  /* 0x000920ff01007387 */ /* 0x000fe80000100800 */
[----:B------:R-:W-:Y:S01]  /*1390*/  STL [R1+0x924], RZ ;  /* 0x000924ff01007387 */ /* 0x000fe20000100800 */
[----:B0-----:R-:W-:Y:S01]  /*13a0*/  LOP3.LUT R0, R29, 0x20, RZ, 0xc0, !PT ;  /* 0x000000201d007812 */ /* 0x001fe200078ec0ff */
[----:B------:R-:W-:-:S02]  /*13b0*/  VIADD R29, R28, 0x40 ;  /* 0x000000401c1d7836 */ /* 0x000fc40000000000 */
[----:B------:R-:W-:Y:S04]  /*13c0*/  STL [R1+0x928], RZ ;  /* 0x000928ff01007387 */ /* 0x000fe80000100800 */
[----:B------:R-:W-:Y:S04]  /*13d0*/  STL [R1+0xaf0], R28 ;  /* 0x000af01c01007387 */ /* 0x000fe80000100800 */
        /* <DEDUP_REMOVED lines=13> */
[----:B------:R0:W-:Y:S02]  /*14b0*/  STL [R1+0xafc], R29 ;  /* 0x000afc1d01007387 */ /* 0x0001e40000100800 */
[----:B0-----:R-:W-:-:S05]  /*14c0*/  VIADD R29, R28, 0x80 ;  /* 0x000000801c1d7836 */ /* 0x001fca0000000000 */
[----:B------:R0:W-:Y:S02]  /*14d0*/  STL [R1+0xaf8], R29 ;  /* 0x000af81d01007387 */ /* 0x0001e40000100800 */
[----:B0-----:R-:W-:-:S05]  /*14e0*/  VIADD R29, R28, 0xc0 ;  /* 0x000000c01c1d7836 */ /* 0x001fca0000000000 */
[----:B------:R0:W-:Y:S02]  /*14f0*/  STL [R1+0xaf4], R29 ;  /* 0x000af41d01007387 */ /* 0x0001e40000100800 */
[----:B0-----:R-:W0:Y:S02]  /*1500*/  LDC R29, c[0x0][0x230] ;  /* 0x00008c00ff1d7b82 */ /* 0x001e240000000800 */
[----:B0-----:R-:W-:Y:S01]  /*1510*/  VIADD R29, R29, 0x1f ;  /* 0x0000001f1d1d7836 */ /* 0x001fe20000000000 */
[----:B------:R-:W-:Y:S06]  /*1520*/  @!P0 BRA `(.L_x_0) ;  /* 0x000002b800a48947 */ /* 0x000fec0003800000 */
[----:B------:R-:W2:Y:S01]  /*1530*/  LDL R27, [R1+0xaec] ;  /* 0x000aec00011b7983 */ /* 0x000ea20000100800 */
[----:B------:R-:W-:Y:S01]  /*1540*/  IABS R18, R3 ;  /* 0x0000000300127213 */ /* 0x000fe20000000000 */
[----:B------:R-:W-:Y:S01]  /*1550*/  ULDC UR5, c[0x0][0x23c] ;  /* 0x00008f0000057ab9 */ /* 0x000fe20000000800 */
[----:B------:R-:W-:Y:S01]  /*1560*/  IABS R28, R28 ;  /* 0x0000001c001c7213 */ /* 0x000fe20000000000 */
[----:B------:R-:W-:Y:S01]  /*1570*/  STL [R1+0x1210], R3 ;  /* 0x0012100301007387 */ /* 0x000fe20000100800 */
[----:B------:R-:W0:Y:S01]  /*1580*/  I2F.RP R8, R18 ;  /* 0x0000001200087306 */ /* 0x000e220000209400 */
[----:B------:R-:W-:Y:S01]  /*1590*/  ULDC.64 UR6, c[0x0][0x218] ;  /* 0x0000860000067ab9 */ /* 0x000fe20000000a00 */
[----:B------:R-:W-:-:S06]  /*15a0*/  ULDC.64 UR10, c[0x0][0x210] ;  /* 0x00008400000a7ab9 */ /* 0x000fcc0000000a00 */
[----:B0-----:R-:W0:Y:S02]  /*15b0*/  MUFU.RCP R8, R8 ;  /* 0x0000000800087308 */ /* 0x001e240000001000 */
[----:B0-----:R-:W-:-:S06]  /*15c0*/  VIADD R4, R8, 0xffffffe ;  /* 0x0ffffffe08047836 */ /* 0x001fcc0000000000 */
[----:B------:R0:W1:Y:S02]  /*15d0*/  F2I.FTZ.U32.TRUNC.NTZ R5, R4 ;  /* 0x0000000400057305 */ /* 0x000064000021f000 */
[----:B0-----:R-:W-:Y:S02]  /*15e0*/  IMAD.MOV.U32 R4, RZ, RZ, RZ ;  /* 0x000000ffff047224 */ /* 0x001fe400078e00ff */
[----:B-1----:R-:W-:-:S04]  /*15f0*/  IMAD.MOV R13, RZ, RZ, -R5 ;  /* 0x000000ffff0d7224 */ /* 0x002fc800078e0a05 */
[----:B------:R-:W-:-:S04]  /*1600*/  IMAD R13, R13, R18, RZ ;  /* 0x000000120d0d7224 */ /* 0x000fc800078e02ff */
[----:B------:R-:W-:Y:S01]  /*1610*/  IMAD.HI.U32 R13, R5, R13, R4 ;  /* 0x0000000d050d7227 */ /* 0x000fe200078e0004 */
[----:B--2---:R-:W-:-:S05]  /*1620*/  LEA.HI R10, R0, R27, RZ, 0x1b ;  /* 0x0000001b000a7211 */ /* 0x004fca00078fd8ff */
[C---:B------:R-:W-:Y:S02]  /*1630*/  VIADD R7, R10.reuse, 0x7e ;  /* 0x0000007e0a077836 */ /* 0x040fe40000000000 */
[C---:B------:R-:W-:Y:S02]  /*1640*/  VIADD R6, R10.reuse, 0x7c ;  /* 0x0000007c0a067836 */ /* 0x040fe40000000000 */
[C---:B------:R-:W-:Y:S01]  /*1650*/  VIADD R8, R10.reuse, 0x7a ;  /* 0x0000007a0a087836 */ /* 0x040fe20000000000 */
[----:B------:R-:W-:Y:S01]  /*1660*/  IABS R0, R7 ;  /* 0x0000000700007213 */ /* 0x000fe20000000000 */
[----:B------:R-:W-:Y:S01]  /*1670*/  VIADD R17, R10, 0x72 ;  /* 0x000000720a117836 */ /* 0x000fe20000000000 */
[----:B------:R-:W-:Y:S02]  /*1680*/  IABS R14, R6 ;  /* 0x00000006000e7213 */ /* 0x000fe40000000000 */
[----:B------:R-:W-:Y:S01]  /*1690*/  IABS R19, R8 ;  /* 0x0000000800137213 */ /* 0x000fe20000000000 */
[----:B------:R-:W-:Y:S01]  /*16a0*/  IMAD.MOV.U32 R5, RZ, RZ, R0 ;  /* 0x000000ffff057224 */ /* 0x000fe200078e0000 */
[----:B------:R-:W-:Y:S01]  /*16b0*/  ISETP.GE.AND P2, PT, R7, RZ, PT ;  /* 0x000000ff0700720c */ /* 0x000fe20003f46270 */
[----:B------:R-:W-:-:S04]  /*16c0*/  IMAD.HI.U32 R4, R13, R14, RZ ;  /* 0x0000000e0d047227 */ /* 0x000fc800078e00ff */
[----:B------:R-:W-:-:S04]  /*16d0*/  IMAD.HI.U32 R0, R13, R5, RZ ;  /* 0x000000050d007227 */ /* 0x000fc800078e00ff */
[----:B------:R-:W-:Y:S01]  /*16e0*/  IMAD.MOV R9, RZ, RZ, -R0 ;  /* 0x000000ffff097224 */ /* 0x000fe200078e0a00 */
[----:B------:R-:W-:Y:S01]  /*16f0*/  SHF.R.S32.HI R0, RZ, 0x1f, R29 ;  /* 0x0000001fff007819 */ /* 0x000fe2000001141d */
[----:B------:R-:W-:Y:S02]  /*1700*/  IMAD.MOV R11, RZ, RZ, -R4 ;  /* 0x000000ffff0b7224 */ /* 0x000fe400078e0a04 */
[----:B------:R-:W-:Y:S01]  /*1710*/  IMAD R5, R18, R9, R5 ;  /* 0x0000000912057224 */ /* 0x000fe200078e0205 */
[----:B------:R-:W-:Y:S01]  /*1720*/  LEA.HI R0, R0, R29, RZ, 0x5 ;  /* 0x0000001d00007211 */ /* 0x000fe200078f28ff */
[----:B------:R-:W-:Y:S02]  /*1730*/  IMAD R14, R18, R11, R14 ;  /* 0x0000000b120e7224 */ /* 0x000fe400078e020e */
[----:B------:R-:W-:Y:S01]  /*1740*/  VIADD R11, R10, 0x78 ;  /* 0x000000780a0b7836 */ /* 0x000fe20000000000 */
[C---:B------:R-:W-:Y:S01]  /*1750*/  ISETP.GT.U32.AND P0, PT, R18.reuse, R5, PT ;  /* 0x000000051200720c */ /* 0x040fe20003f04070 */
[----:B------:R-:W-:Y:S01]  /*1760*/  IMAD.HI.U32 R4, R13, R19, RZ ;  /* 0x000000130d047227 */ /* 0x000fe200078e00ff */
[----:B------:R0:W-:Y:S01]  /*1770*/  STL [R1+0x4e0], R0 ;  /* 0x0004e00001007387 */ /* 0x0001e20000100800 */
[----:B------:R-:W-:-:S02]  /*1780*/  ISETP.GT.U32.AND P1, PT, R18, R14, PT ;  /* 0x0000000e1200720c */ /* 0x000fc40003f24070 */
[C---:B------:R-:W-:Y:S01]  /*1790*/  VIADD R9, R10.reuse, 0x76 ;  /* 0x000000760a097836 */ /* 0x040fe20000000000 */
[----:B------:R-:W-:Y:S01]  /*17a0*/  IABS R20, R11 ;  /* 0x0000000b00147213 */ /* 0x000fe20000000000 */
[----:B------:R-:W-:Y:S02]  /*17b0*/  IMAD.MOV R12, RZ, RZ, -R4 ;  /* 0x000000ffff0c7224 */ /* 0x000fe400078e0a04 */
[----:B------:R-:W-:Y:S01]  /*17c0*/  VIADD R29, R10, 0x10 ;  /* 0x000000100a1d7836 */ /* 0x000fe20000000000 */
[----:B------:R-:W-:Y:S01]  /*17d0*/  IABS R16, R9 ;  /* 0x0000000900107213 */ /* 0x000fe20000000000 */
[----:B------:R-:W-:Y:S02]  /*17e0*/  IMAD R19, R18, R12, R19 ;  /* 0x0000000c12137224 */ /* 0x000fe400078e0213 */
[----:B0-----:R-:W-:Y:S02]  /*17f0*/  VIADD R0, R10, 0x74 ;  /* 0x000000740a007836 */ /* 0x001fe40000000000 */
[----:B------:R-:W-:Y:S01]  /*1800*/  IMAD.HI.U32 R7, R13, R20, RZ ;  /* 0x000000140d077227 */ /* 0x000fe200078e00ff */
[----:B------:R-:W-:-:S02]  /*1810*/  ISETP.GT.U32.AND P6, PT, R18, R19, PT ;  /* 0x000000131200720c */ /* 0x000fc40003fc4070 */
[----:B------:R-:W-:Y:S01]  /*1820*/  IABS R15, R0 ;  /* 0x00000000000f7213 */ /* 0x000fe20000000000 */
[--C-:B------:R-:W-:Y:S01]  /*1830*/  @!P0 IMAD.IADD R5, R5, 0x1, -R18.reuse ;  /* 0x0000000105058824 */ /* 0x100fe200078e0a12 */
[----:B------:R-:W-:Y:S01]  /*1840*/  ISETP.GE.AND P0, PT, R8, RZ, PT ;  /* 0x000000ff0800720c */ /* 0x000fe20003f06270 */
[----:B------:R-:W-:Y:S01]  /*1850*/  @!P1 IMAD.IADD R14, R14, 0x1, -R18 ;  /* 0x000000010e0e9824 */ /* 0x000fe200078e0a12 */
[----:B------:R-:W-:Y:S01]  /*1860*/  ISETP.GE.AND P1, PT, R6, RZ, PT ;  /* 0x000000ff0600720c */ /* 0x000fe20003f26270 */
[----:B------:R-:W-:Y:S01]  /*1870*/  IMAD.MOV.U32 R4, RZ, RZ, R15 ;  /* 0x000000ffff047224 */ /* 0x000fe200078e000f */
[C---:B------:R-:W-:Y:S01]  /*1880*/  ISETP.GT.U32.AND P3, PT, R18.reuse, R5, PT ;  /* 0x000000051200720c */ /* 0x040fe20003f64070 */
[----:B------:R-:W-:Y:S01]  /*1890*/  IMAD.MOV R15, RZ, RZ, -R7 ;  /* 0x000000ffff0f7224 */ /* 0x000fe200078e0a07 */
[----:B------:R-:W-:Y:S01]  /*18a0*/  IABS R6, R17 ;  /* 0x0000001100067213 */ /* 0x000fe20000000000 */
[----:B------:R-:W-:Y:S01]  /*18b0*/  IMAD.HI.U32 R7, R13, R16, RZ ;  /* 0x000000100d077227 */ /* 0x000fe200078e00ff */
[----:B------:R-:W-:-:S03]  /*18c0*/  ISETP.GT.U32.AND P4, PT, R18, R14, PT ;  /* 0x0000000e1200720c */ /* 0x000fc60003f84070 */
[----:B------:R-:W-:Y:S02]  /*18d0*/  IMAD.MOV R7, RZ, RZ, -R7 ;  /* 0x000000ffff077224 */ /* 0x000fe400078e0a07 */
[----:B------:R-:W-:Y:S02]  /*18e0*/  @!P6 IMAD.IADD R19, R19, 0x1, -R18 ;  /* 0x000000011313e824 */ /* 0x000fe400078e0a12 */
[C---:B------:R-:W-:Y:S02]  /*18f0*/  IMAD R16, R18.reuse, R7, R16 ;  /* 0x0000000712107224 */ /* 0x040fe400078e0210 */
[C---:B------:R-:W-:Y:S02]  /*1900*/  IMAD R20, R18.reuse, R15, R20 ;  /* 0x0000000f12147224 */ /* 0x040fe400078e0214 */
[----:B------:R-:W-:Y:S01]  /*1910*/  @!P3 IMAD.IADD R5, R5, 0x1, -R18 ;  /* 0x000000010505b824 */ /* 0x000fe200078e0a12 */
[C---:B------:R-:W-:Y:S01]  /*1920*/  ISETP.GT.U32.AND P6, PT, R18.reuse, R16, PT ;  /* 0x000000101200720c */ /* 0x040fe20003fc4070 */
[----:B------:R-:W-:Y:S01]  /*1930*/  IMAD.HI.U32 R12, R13, R4, RZ ;  /* 0x000000040d0c7227 */ /* 0x000fe200078e00ff */
[----:B------:R-:W-:-:S02]  /*1940*/  ISETP.GT.U32.AND P5, PT, R18, R20, PT ;  /* 0x000000141200720c */ /* 0x000fc40003fa4070 */
[----:B------:R-:W-:Y:S01]  /*1950*/  ISETP.GE.AND P3, PT, R11, RZ, PT ;  /* 0x000000ff0b00720c */ /* 0x000fe20003f66270 */
[----:B------:R-:W-:Y:S01]  /*1960*/  @!P2 IMAD.MOV R5, RZ, RZ, -R5 ;  /* 0x000000ffff05a224 */ /* 0x000fe200078e0a05 */
[----:B------:R-:W-:Y:S01]  /*1970*/  ISETP.GT.U32.AND P2, PT, R18, R19, PT ;  /* 0x000000131200720c */ /* 0x000fe20003f44070 */
[----:B------:R-:W-:Y:S02]  /*1980*/  IMAD.MOV R15, RZ, RZ, -R12 ;  /* 0x000000ffff0f7224 */ /* 0x000fe400078e0a0c */
[----:B------:R-:W-:Y:S01]  /*1990*/  IMAD.HI.U32 R7, R13, R6, RZ ;  /* 0x000000060d077227 */ /* 0x000fe200078e00ff */
[----:B------:R0:W-:Y:S03]  /*19a0*/  STL [R1+0x1214], R5 ;  /* 0x0012140501007387 */ /* 0x0001e60000100800 */
[----:B------:R-:W-:Y:S02]  /*19b0*/  @!P6 IMAD.IADD R16, R16, 0x1, -R18 ;  /* 0x000000011010e824 */ /* 0x000fe400078e0a12 */
[----:B------:R-:W-:-:S02]  /*19c0*/  IMAD R4, R18, R15, R4 ;  /* 0x0000000f12047224 */ /* 0x000fc400078e0204 */
[----:B------:R-:W-:Y:S01]  /*19d0*/  IMAD.MOV R7, RZ, RZ, -R7 ;  /* 0x000000ffff077224 */ /* 0x000fe200078e0a07 */
[----:B------:R-:W-:Y:S01]  /*19e0*/  ISETP.GT.U32.AND P6, PT, R18, R16, PT ;  /* 0x000000101200720c */ /* 0x000fe20003fc4070 */
[--C-:B------:R-:W-:Y:S02]  /*19f0*/  @!P5 IMAD.IADD R20, R20, 0x1, -R18.reuse ;  /* 0x000000011414d824 */ /* 0x100fe400078e0a12 */
[----:B------:R-:W-:Y:S01]  /*1a00*/  @!P2 IMAD.IADD R19, R19, 0x1, -R18 ;  /* 0x000000011313a824 */ /* 0x000fe200078e0a12 */
[C---:B------:R-:W-:Y:S01]  /*1a10*/  ISETP.GT.U32.AND P2, PT, R18.reuse, R4, PT ;  /* 0x000000041200720c */ /* 0x040fe20003f44070 */
[C---:B------:R-:W-:Y:S01]  /*1a20*/  IMAD R6, R18.reuse, R7, R6 ;  /* 0x0000000712067224 */ /* 0x040fe200078e0206 */
[----:B------:R-:W-:Y:S01]  /*1a30*/  ISETP.GT.U32.AND P5, PT, R18, R20, PT ;  /* 0x000000141200720c */ /* 0x000fe20003fa4070 */
[----:B------:R-:W-:Y:S02]  /*1a40*/  VIADD R8, R10, 0x70 ;  /* 0x000000700a087836 */ /* 0x000fe40000000000 */
[--C-:B------:R-:W-:Y:S01]  /*1a50*/  @!P4 IMAD.IADD R14, R14, 0x1, -R18.reuse ;  /* 0x000000010e0ec824 */ /* 0x100fe200078e0a12 */
[----:B------:R-:W-:Y:S01]  /*1a60*/  ISETP.GE.AND P4, PT, R9, RZ, PT ;  /* 0x000000ff0900720c */ /* 0x000fe20003f86270 */
[----:B------:R-:W-:Y:S01]  /*1a70*/  VIADD R9, R10, 0x6e ;  /* 0x0000006e0a097836 */ /* 0x000fe20000000000 */
[----:B------:R-:W-:Y:S01]  /*1a80*/  IABS R21, R8 ;  /* 0x0000000800157213 */ /* 0x000fe20000000000 */
[--C-:B------:R-:W-:Y:S01]  /*1a90*/  @!P6 IMAD.IADD R16, R16, 0x1, -R18.reuse ;  /* 0x000000011010e824 */ /* 0x100fe200078e0a12 */
[----:B------:R-:W-:Y:S01]  /*1aa0*/  ISETP.GT.U32.AND P6, PT, R18, R6, PT ;  /* 0x000000061200720c */ /* 0x000fe20003fc4070 */
[----:B------:R-:W-:Y:S01]  /*1ab0*/  VIADD R12, R10, 0x6c ;  /* 0x0000006c0a0c7836 */ /* 0x000fe20000000000 */
[----:B------:R-:W-:Y:S01]  /*1ac0*/  IABS R15, R9 ;  /* 0x00000009000f7213 */ /* 0x000fe20000000000 */
[----:B------:R-:W-:Y:S01]  /*1ad0*/  @!P2 IMAD.IADD R4, R4, 0x1, -R18 ;  /* 0x000000010404a824 */ /* 0x000fe200078e0a12 */
[----:B------:R-:W-:Y:S01]  /*1ae0*/  ISETP.GE.AND P2, PT, R17, RZ, PT ;  /* 0x000000ff1100720c */ /* 0x000fe20003f46270 */
[----:B------:R-:W-:Y:S01]  /*1af0*/  IMAD.MOV.U32 R23, RZ, RZ, R14 ;  /* 0x000000ffff177224 */ /* 0x000fe200078e000e */
[----:B------:R-:W-:Y:S01]  /*1b00*/  IABS R11, R12 ;  /* 0x0000000c000b7213 */ /* 0x000fe20000000000 */
[----:B------:R-:W-:-:S04]  /*1b10*/  IMAD.HI.U32 R22, R13, R21, RZ ;  /* 0x000000150d167227 */ /* 0x000fc800078e00ff */
[----:B------:R-:W-:Y:S02]  /*1b20*/  IMAD.MOV.U32 R3, RZ, RZ, R19 ;  /* 0x000000ffff037224 */ /* 0x000fe400078e0013 */
[--C-:B------:R-:W-:Y:S01]  /*1b30*/  @!P5 IMAD.IADD R20, R20, 0x1, -R18.reuse ;  /* 0x000000011414d824 */ /* 0x100fe200078e0a12 */
[----:B------:R-:W-:Y:S01]  /*1b40*/  ISETP.GE.AND P5, PT, R0, RZ, PT ;  /* 0x000000ff0000720c */ /* 0x000fe20003fa6270 */
[----:B------:R-:W-:Y:S01]  /*1b50*/  @!P6 IMAD.IADD R6, R6, 0x1, -R18 ;  /* 0x000000010606e824 */ /* 0x000fe200078e0a12 */
[----:B------:R-:W-:Y:S01]  /*1b60*/  ISETP.GT.U32.AND P6, PT, R18, R4, PT ;  /* 0x000000041200720c */ /* 0x000fe20003fc4070 */
[----:B------:R-:W-:-:S04]  /*1b70*/  IMAD.HI.U32 R0, R13, R15, RZ ;  /* 0x0000000f0d007227 */ /* 0x000fc800078e00ff */
[----:B------:R-:W-:Y:S01]  /*1b80*/  @!P1 IMAD.MOV R23, RZ, RZ, -R23 ;  /* 0x000000ffff179224 */ /* 0x000fe200078e0a17 */
[----:B------:R-:W-:Y:S01]  /*1b90*/  ISETP.GT.U32.AND P1, PT, R18, R6, PT ;  /* 0x000000061200720c */ /* 0x000fe20003f24070 */
[----:B------:R-:W-:Y:S02]  /*1ba0*/  IMAD.MOV R22, RZ, RZ, -R22 ;  /* 0x000000ffff167224 */ /* 0x000fe400078e0a16 */
[----:B------:R-:W-:Y:S01]  /*1bb0*/  @!P0 IMAD.MOV R3, RZ, RZ, -R3 ;  /* 0x000000ffff038224 */ /* 0x000fe200078e0a03 */
[----:B------:R-:W-:Y:S01]  /*1bc0*/  STL [R1+0x6c], R23 ;  /* 0x00006c1701007387 */ /* 0x000fe20000100800 */
[----:B------:R-:W-:-:S03]  /*1bd0*/  IMAD.HI.U32 R7, R13, R11, RZ ;  /* 0x0000000b0d077227 */ /* 0x000fc600078e00ff */
[----:B------:R1:W-:Y:S01]  /*1be0*/  STL [R1+0x74], R3 ;  /* 0x0000740301007387 */ /* 0x0003e20000100800 */
[----:B------:R-:W-:Y:S02]  /*1bf0*/  IMAD.MOV R0, RZ, RZ, -R0 ;  /* 0x000000ffff007224 */ /* 0x000fe400078e0a00 */
[C---:B------:R-:W-:Y:S02]  /*1c00*/  IMAD R17, R18.reuse, R22, R21 ;  /* 0x0000001612117224 */ /* 0x040fe400078e0215 */
[----:B0-----:R-:W-:Y:S02]  /*1c10*/  IMAD.MOV.U32 R5, RZ, RZ, R20 ;  /* 0x000000ffff057224 */ /* 0x001fe400078e0014 */
[----:B------:R-:W-:Y:S01]  /*1c20*/  IMAD.MOV R7, RZ, RZ, -R7 ;  /* 0x000000ffff077224 */ /* 0x000fe200078e0a07 */
[C---:B------:R-:W-:Y:S01]  /*1c30*/  ISETP.GT.U32.AND P0, PT, R18.reuse, R17, PT ;  /* 0x000000111200720c */ /* 0x040fe20003f04070 */
[----:B------:R-:W-:Y:S02]  /*1c40*/  IMAD R15, R18, R0, R15 ;  /* 0x00000000120f7224 */ /* 0x000fe400078e020f */
[----:B-1----:R-:W-:-:S02]  /*1c50*/  IMAD.MOV.U32 R3, RZ, RZ, R16 ;  /* 0x000000ffff037224 */ /* 0x002fc400078e0010 */
[----:B------:R-:W-:Y:S02]  /*1c60*/  VIADD R0, R10, 0x6a ;  /* 0x0000006a0a007836 */ /* 0x000fe40000000000 */
[----:B------:R-:W-:Y:S01]  /*1c70*/  @!P3 IMAD.MOV R5, RZ, RZ, -R5 ;  /* 0x000000ffff05b224 */ /* 0x000fe200078e0a05 */
[C---:B------:R-:W-:Y:S01]  /*1c80*/  ISETP.GT.U32.AND P3, PT, R18.reuse, R15, PT ;  /* 0x0000000f1200720c */ /* 0x040fe20003f64070 */
[----:B------:R-:W-:Y:S01]  /*1c90*/  IMAD R11, R18, R7, R11 ;  /* 0x00000007120b7224 */ /* 0x000fe200078e020b */
[----:B------:R-:W-:Y:S01]  /*1ca0*/  IABS R14, R0 ;  /* 0x00000000000e7213 */ /* 0x000fe20000000000 */
[----:B------:R-:W-:Y:S01]  /*1cb0*/  @!P4 IMAD.MOV R3, RZ, RZ, -R3 ;  /* 0x000000ffff03c224 */ /* 0x000fe200078e0a03 */
[----:B------:R-:W-:Y:S01]  /*1cc0*/  STL [R1+0x78], R5 ;  /* 0x0000780501007387 */ /* 0x000fe20000100800 */
[----:B------:R-:W-:Y:S01]  /*1cd0*/  @!P6 IMAD.IADD R4, R4, 0x1, -R18 ;  /* 0x000000010404e824 */ /* 0x000fe200078e0a12 */
[----:B------:R-:W-:Y:S01]  /*1ce0*/  ISETP.GT.U32.AND P6, PT, R18, R11, PT ;  /* 0x0000000b1200720c */ /* 0x000fe20003fc4070 */
[----:B------:R-:W-:Y:S01]  /*1cf0*/  IMAD.HI.U32 R16, R13, R14, RZ ;  /* 0x0000000e0d107227 */ /* 0x000fe200078e00ff */
[----:B------:R0:W-:Y:S01]  /*1d00*/  STL [R1+0x7c], R3 ;  /* 0x00007c0301007387 */ /* 0x0001e20000100800 */
[----:B------:R-:W-:-:S02]  /*1d10*/  ISETP.GE.AND P4, PT, R8, RZ, PT ;  /* 0x000000ff0800720c */ /* 0x000fc40003f86270 */
[----:B------:R-:W-:Y:S02]  /*1d20*/  IMAD.MOV R16, RZ, RZ, -R16 ;  /* 0x000000ffff107224 */ /* 0x000fe400078e0a10 */
[--C-:B------:R-:W-:Y:S01]  /*1d30*/  @!P1 IMAD.IADD R6, R6, 0x1, -R18.reuse ;  /* 0x0000000106069824 */ /* 0x100fe200078e0a12 */
[----:B------:R-:W-:Y:S01]  /*1d40*/  ISETP.GE.AND P1, PT, R9, RZ, PT ;  /* 0x000000ff0900720c */ /* 0x000fe20003f26270 */
[----:B------:R-:W-:Y:S01]  /*1d50*/  @!P0 IMAD.IADD R17, R17, 0x1, -R18 ;  /* 0x0000000111118824 */ /* 0x000fe200078e0a12 */
[----:B------:R-:W-:Y:S01]  /*1d60*/  ISETP.GE.AND P0, PT, R12, RZ, PT ;  /* 0x000000ff0c00720c */ /* 0x000fe20003f06270 */
[C---:B------:R-:W-:Y:S02]  /*1d70*/  IMAD R12, R18.reuse, R16, R14 ;  /* 0x00000010120c7224 */ /* 0x040fe400078e020e */
[----:B0-----:R-:W-:Y:S02]  /*1d80*/  IMAD.MOV.U32 R3, RZ, RZ, R4 ;  /* 0x000000ffff037224 */ /* 0x001fe400078e0004 */
[----:B------:R-:W-:Y:S01]  /*1d90*/  @!P3 IMAD.IADD R15, R15, 0x1, -R18 ;  /* 0x000000010f0fb824 */ /* 0x000fe200078e0a12 */
[----:B------:R-:W-:Y:S01]  /*1da0*/  ISETP.GT.U32.AND P3, PT, R18, R17, PT ;  /* 0x000000111200720c */ /* 0x000fe20003f64070 */
[----:B------:R-:W-:-:S02]  /*1db0*/  @!P5 IMAD.MOV R3, RZ, RZ, -R3 ;  /* 0x000000ffff03d224 */ /* 0x000fc400078e0a03 */
[----:B------:R-:W-:Y:S02]  /*1dc0*/  VIADD R7, R10, 0x68 ;  /* 0x000000680a077836 */ /* 0x000fe40000000000 */
[--C-:B------:R-:W-:Y:S01]  /*1dd0*/  @!P6 IMAD.IADD R11, R11, 0x1, -R18.reuse ;  /* 0x000000010b0be824 */ /* 0x100fe200078e0a12 */
[----:B------:R0:W-:Y:S01]  /*1de0*/  STL [R1+0x84], R3 ;  /* 0x0000840301007387 */ /* 0x0001e20000100800 */
[----:B------:R-:W-:Y:S01]  /*1df0*/  ISETP.GT.U32.AND P6, PT, R18, R15, PT ;  /* 0x0000000f1200720c */ /* 0x000fe20003fc4070 */
[C---:B------:R-:W-:Y:S01]  /*1e00*/  VIADD R4, R10.reuse, 0x66 ;  /* 0x000000660a047836 */ /* 0x040fe20000000000 */
[----:B------:R-:W-:Y:S01]  /*1e10*/  IABS R19, R7 ;  /* 0x0000000700137213 */ /* 0x000fe20000000000 */
[----:B------:R-:W-:Y:S01]  /*1e20*/  VIADD R20, R10, 0x5a ;  /* 0x0000005a0a147836 */ /* 0x000fe20000000000 */
[----:B------:R-:W-:Y:S02]  /*1e30*/  ISETP.GT.U32.AND P5, PT, R18, R11, PT ;  /* 0x0000000b1200720c */ /* 0x000fe40003fa4070 */
[----:B------:R-:W-:Y:S01]  /*1e40*/  @!P3 IMAD.IADD R17, R17, 0x1, -R18 ;  /* 0x000000011111b824 */ /* 0x000fe200078e0a12 */
[----:B------:R-:W-:Y:S01]  /*1e50*/  ISETP.GE.AND P3, PT, R0, RZ, PT ;  /* 0x000000ff0000720c */ /* 0x000fe20003f66270 */
[----:B------:R-:W-:-:S02]  /*1e60*/  IMAD.MOV.U32 R8, RZ, RZ, R19 ;  /* 0x000000ffff087224 */ /* 0x000fc400078e0013 */
[----:B0-----:R-:W-:Y:S01]  /*1e70*/  IMAD.MOV.U32 R3, RZ, RZ, R6 ;  /* 0x000000ffff037224 */ /* 0x001fe200078e0006 */
[----:B------:R-:W-:Y:S01]  /*1e80*/  IABS R6, R4 ;  /* 0x0000000400067213 */ /* 0x000fe20000000000 */
[----:B------:R-:W-:-:S04]  /*1e90*/  IMAD.HI.U32 R9, R13, R8, RZ ;  /* 0x000000080d097227 */ /* 0x000fc800078e00ff */
[----:B------:R-:W-:Y:S01]  /*1ea0*/  @!P2 IMAD.MOV R3, RZ, RZ, -R3 ;  /* 0x000000ffff03a224 */ /* 0x000fe200078e0a03 */
[----:B------:R-:W-:Y:S01]  /*1eb0*/  ISETP.GT.U32.AND P2, PT, R18, R12, PT ;  /* 0x0000000c1200720c */ /* 0x000fe20003f44070 */
[----:B------:R-:W-:Y:S02]  /*1ec0*/  IMAD.MOV R9, RZ, RZ, -R9 ;  /* 0x000000ffff097224 */ /* 0x000fe400078e0a09 */
[----:B------:R-:W-:Y:S01]  /*1ed0*/  @!P5 IMAD.IADD R11, R11, 0x1, -R18 ;  /* 0x000000010b0bd824 */ /* 0x000fe200078e0a12 */
[----:B------:R0:W-:Y:S01]  /*1ee0*/  STL [R1+0x88], R3 ;  /* 0x0000880301007387 */ /* 0x0001e20000100800 */
[----:B------:R-:W-:Y:S01]  /*1ef0*/  ISETP.GE.AND P5, PT, R7, RZ, PT ;  /* 0x000000ff0700720c */ /* 0x000fe20003fa6270 */
[----:B------:R-:W-:Y:S02]  /*1f00*/  VIADD R7, R10, 0x62 ;  /* 0x000000620a077836 */ /* 0x000fe40000000000 */
[----:B------:R-:W-:Y:S02]  /*1f10*/  IMAD R8, R18, R9, R8 ;  /* 0x0000000912087224 */ /* 0x000fe400078e0208 */
[----:B------:R-:W-:-:S02]  /*1f20*/  @!P6 IMAD.IADD R15, R15, 0x1, -R18 ;  /* 0x000000010f0fe824 */ /* 0x000fc400078e0a12 */
[----:B------:R-:W-:Y:S01]  /*1f30*/  VIADD R9, R10, 0x64 ;  /* 0x000000640a097836 */ /* 0x000fe20000000000 */
[----:B------:R-:W-:Y:S01]  /*1f40*/  ISETP.GT.U32.AND P6, PT, R18, R8, PT ;  /* 0x000000081200720c */ /* 0x000fe20003fc4070 */
[----:B------:R-:W-:Y:S01]  /*1f50*/  @!P2 IMAD.IADD R12, R12, 0x1, -R18 ;  /* 0x000000010c0ca824 */ /* 0x000fe200078e0a12 */
[----:B------:R-:W-:Y:S01]  /*1f60*/  ISETP.GE.AND P2, PT, R4, RZ, PT ;  /* 0x000000ff0400720c */ /* 0x000fe20003f46270 */
[----:B0-----:R-:W-:Y:S01]  /*1f70*/  IMAD.MOV.U32 R3, RZ, RZ, R17 ;  /* 0x000000ffff037224 */ /* 0x001fe200078e0011 */
[----:B------:R-:W-:Y:S01]  /*1f80*/  IABS R4, R7 ;  /* 0x0000000700047213 */ /* 0x000fe20000000000 */
[----:B------:R-:W-:Y:S01]  /*1f90*/  IMAD.MOV.U32 R5, RZ, RZ, R15 ;  /* 0x000000ffff057224 */ /* 0x000fe200078e000f */
[----:B------:R-:W-:Y:S01]  /*1fa0*/  IABS R0, R9 ;  /* 0x0000000900007213 */ /* 0x000fe20000000000 */
[----:B------:R-:W-:Y:S01]  /*1fb0*/  @!P4 IMAD.MOV R3, RZ, RZ, -R3 ;  /* 0x000000ffff03c224 */ /* 0x000fe200078e0a03 */
[----:B------:R-:W-:Y:S01]  /*1fc0*/  ISETP.GT.U32.AND P4, PT, R18, R12, PT ;  /* 0x0000000c1200720c */ /* 0x000fe20003f84070 */
[----:B------:R-:W-:-:S03]  /*1fd0*/  IMAD.HI.U32 R16, R13, R6, RZ ;  /* 0x000000060d107227 */ /* 0x000fc600078e00ff */
[----:B------:R0:W-:Y:S01]  /*1fe0*/  STL [R1+0xa0], R3 ;  /* 0x0000a00301007387 */ /* 0x0001e20000100800 */
[----:B------:R-:W-:Y:S02]  /*1ff0*/  @!P1 IMAD.MOV R5, RZ, RZ, -R5 ;  /* 0x000000ffff059224 */ /* 0x000fe400078e0a05 */
[----:B------:R-:W-:-:S03]  /*2000*/  IMAD.HI.U32 R14, R13, R0, RZ ;  /* 0x000000000d0e7227 */ /* 0x000fc600078e00ff */
[----:B------:R1:W-:Y:S01]  /*2010*/  STL [R1+0xc0], R5 ;  /* 0x0000c00501007387 */ /* 0x0003e20000100800 */
[----:B------:R-:W-:Y:S02]  /*2020*/  IMAD.MOV R16, RZ, RZ, -R16 ;  /* 0x000000ffff107224 */ /* 0x000fe400078e0a10 */
[----:B------:R-:W-:Y:S02]  /*2030*/  @!P4 IMAD.IADD R12, R12, 0x1, -R18 ;  /* 0x000000010c0cc824 */ /* 0x000fe400078e0a12 */
[----:B0-----:R-:W-:Y:S02]  /*2040*/  IMAD.MOV.U32 R3, RZ, RZ, R11 ;  /* 0x000000ffff037224 */ /* 0x001fe400078e000b */
[----:B------:R-:W-:-:S04]  /*2050*/  IMAD.HI.U32 R11, R13, R4, RZ ;  /* 0x000000040d0b7227 */ /* 0x000fc800078e00ff */
[----:B------:R-:W-:Y:S01]  /*2060*/  @!P0 IMAD.MOV R3, RZ, RZ, -R3 ;  /* 0x000000ffff038224 */ /* 0x000fe200078e0a03 */
[----:B------:R-:W-:Y:S01]  /*2070*/  ISETP.GE.AND P0, PT, R9, RZ, PT ;  /* 0x000000ff0900720c */ /* 0x000fe20003f06270 */
[----:B------:R-:W-:Y:S02]  /*2080*/  IMAD.MOV R9, RZ, RZ, -R11 ;  /* 0x000000ffff097224 */ /* 0x000fe400078e0a0b */
[----:B-1----:R-:W-:Y:S01]  /*2090*/  IMAD.MOV.U32 R5, RZ, RZ, R12 ;  /* 0x000000ffff057224 */ /* 0x002fe200078e000c */
[----:B------:R0:W-:Y:S01]  /*20a0*/  STL [R1+0xc4], R3 ;  /* 0x0000c40301007387 */ /* 0x0001e20000100800 */
[----:B------:R-:W-:Y:S02]  /*20b0*/  IMAD R4, R18, R9, R4 ;  /* 0x0000000912047224 */ /* 0x000fe400078e0204 */
[----:B------:R-:W-:Y:S02]  /*20c0*/  IMAD.MOV R14, RZ, RZ, -R14 ;  /* 0x000000ffff0e7224 */ /* 0x000fe400078e0a0e */
[----:B------:R-:W-:-:S02]  /*20d0*/  @!P6 IMAD.IADD R8, R8, 0x1, -R18 ;  /* 0x000000010808e824 */ /* 0x000fc400078e0a12 */
[C---:B------:R-:W-:Y:S02]  /*20e0*/  IMAD R6, R18.reuse, R16, R6 ;  /* 0x0000001012067224 */ /* 0x040fe400078e0206 */
[----:B------:R-:W-:Y:S01]  /*20f0*/  @!P3 IMAD.MOV R5, RZ, RZ, -R5 ;  /* 0x000000ffff05b224 */ /* 0x000fe200078e0a05 */
[C---:B------:R-:W-:Y:S01]  /*2100*/  ISETP.GT.U32.AND P3, PT, R18.reuse, R4, PT ;  /* 0x000000041200720c */ /* 0x040fe20003f64070 */
[C---:B------:R-:W-:Y:S01]  /*2110*/  IMAD R0, R18.reuse, R14, R0 ;  /* 0x0000000e12007224 */ /* 0x040fe200078e0200 */
[----:B------:R-:W-:Y:S01]  /*2120*/  ISETP.GT.U32.AND P6, PT, R18, R8, PT ;  /* 0x000000081200720c */ /* 0x000fe20003fc4070 */
[----:B------:R-:W-:Y:S01]  /*2130*/  VIADD R11, R10, 0x5e ;  /* 0x0000005e0a0b7836 */ /* 0x000fe20000000000 */
[----:B------:R-:W-:Y:S01]  /*2140*/  ISETP.GT.U32.AND P1, PT, R18, R6, PT ;  /* 0x000000061200720c */ /* 0x000fe20003f24070 */
[----:B------:R-:W-:Y:S01]  /*2150*/  VIADD R9, R10, 0x5c ;  /* 0x0000005c0a097836 */ /* 0x000fe20000000000 */
[----:B------:R-:W-:Y:S01]  /*2160*/  ISETP.GT.U32.AND P4, PT, R18, R0, PT ;  /* 0x000000001200720c */ /* 0x000fe20003f84070 */
[----:B------:R1:W-:Y:S01]  /*2170*/  STL [R1+0xb4], R5 ;  /* 0x0000b40501007387 */ /* 0x0003e20000100800 */
[----:B------:R-:W-:Y:S01]  /*2180*/  IABS R22, R11 ;  /* 0x0000000b00167213 */ /* 0x000fe20000000000 */
[C---:B------:R-:W-:Y:S01]  /*2190*/  VIADD R16, R10.reuse, 0x4e ;  /* 0x0000004e0a107836 */ /* 0x040fe20000000000 */
[----:B------:R-:W-:Y:S01]  /*21a0*/  IABS R21, R9 ;  /* 0x0000000900157213 */ /* 0x000fe20000000000 */
[----:B------:R-:W-:-:S02]  /*21b0*/  VIADD R17, R10, 0x4c ;  /* 0x0000004c0a117836 */ /* 0x000fc40000000000 */
[--C-:B------:R-:W-:Y:S02]  /*21c0*/  @!P3 IMAD.IADD R4, R4, 0x1, -R18.reuse ;  /* 0x000000010404b824 */ /* 0x100fe400078e0a12 */
[--C-:B------:R-:W-:Y:S01]  /*21d0*/  @!P6 IMAD.IADD R8, R8, 0x1, -R18.reuse ;  /* 0x000000010808e824 */ /* 0x100fe200078e0a12 */
[----:B------:R-:W-:Y:S01]  /*21e0*/  ISETP.GE.AND P6, PT, R7, RZ, PT ;  /* 0x000000ff0700720c */ /* 0x000fe20003fc6270 */
[--C-:B------:R-:W-:Y:S01]  /*21f0*/  @!P1 IMAD.IADD R6, R6, 0x1, -R18.reuse ;  /* 0x0000000106069824 */ /* 0x100fe200078e0a12 */
[----:B------:R-:W-:Y:S01]  /*2200*/  ISETP.GT.U32.AND P3, PT, R18, R4, PT ;  /* 0x000000041200720c */ /* 0x000fe20003f64070 */
[----:B------:R-:W-:Y:S02]  /*2210*/  @!P4 IMAD.IADD R0, R0, 0x1, -R18 ;  /* 0x000000010000c824 */ /* 0x000fe400078e0a12 */
[----:B0-----:R-:W-:Y:S01]  /*2220*/  IMAD.MOV.U32 R3, RZ, RZ, R8 ;  /* 0x000000ffff037224 */ /* 0x001fe200078e0008 */
[C---:B------:R-:W-:Y:S01]  /*2230*/  ISETP.GT.U32.AND P1, PT, R18.reuse, R6, PT ;  /* 0x000000061200720c */ /* 0x040fe20003f24070 */
[----:B------:R-:W-:Y:S01]  /*2240*/  IMAD.HI.U32 R8, R13, R22, RZ ;  /* 0x000000160d087227 */ /* 0x000fe200078e00ff */
[----:B------:R-:W-:-:S03]  /*2250*/  ISETP.GT.U32.AND P4, PT, R18, R0, PT ;  /* 0x000000001200720c */ /* 0x000fc60003f84070 */
[----:B------:R-:W-:Y:S02]  /*2260*/  VIADD R7, R10, 0x60 ;  /* 0x000000600a077836 */ /* 0x000fe40000000000 */
[----:B------:R-:W-:Y:S02]  /*2270*/  IMAD.MOV R8, RZ, RZ, -R8 ;  /* 0x000000ffff087224 */ /* 0x000fe400078e0a08 */
[----:B------:R-:W-:Y:S01]  /*2280*/  @!P3 IMAD.IADD R4, R4, 0x1, -R18 ;  /* 0x000000010404b824 */ /* 0x000fe200078e0a12 */
[----:B------:R-:W-:Y:S01]  /*2290*/  IABS R23, R7 ;  /* 0x0000000700177213 */ /* 0x000fe20000000000 */
[----:B------:R-:W-:Y:S02]  /*22a0*/  IMAD R22, R18, R8, R22 ;  /* 0x0000000812167224 */ /* 0x000fe400078e0216 */
[----:B------:R-:W-:Y:S01]  /*22b0*/  @!P1 IMAD.IADD R6, R6, 0x1, -R18 ;  /* 0x0000000106069824 */ /* 0x000fe200078e0a12 */
[----:B------:R-:W-:Y:S01]  /*22c0*/  ISETP.GE.AND P1, PT, R11, RZ, PT ;  /* 0x000000ff0b00720c */ /* 0x000fe20003f26270 */
[----:B------:R-:W-:Y:S01]  /*22d0*/  IMAD.HI.U32 R12, R13, R23, RZ ;  /* 0x000000170d0c7227 */ /* 0x000fe200078e00ff */
[----:B------:R-:W-:-:S03]  /*22e0*/  ISETP.GT.U32.AND P3, PT, R18, R22, PT ;  /* 0x000000161200720c */ /* 0x000fc60003f64070 */
[----:B------:R-:W-:Y:S01]  /*22f0*/  @!P5 IMAD.MOV R3, RZ, RZ, -R3 ;  /* 0x000000ffff03d224 */ /* 0x000fe200078e0a03 */
[----:B------:R-:W-:Y:S01]  /*2300*/  ISETP.GE.AND P5, PT, R7, RZ, PT ;  /* 0x000000ff0700720c */ /* 0x000fe20003fa6270 */
[----:B------:R-:W-:Y:S02]  /*2310*/  IMAD.MOV R11, RZ, RZ, -R12 ;  /* 0x000000ffff0b7224 */ /* 0x000fe400078e0a0c */
[----:B------:R-:W-:Y:S01]  /*2320*/  @!P4 IMAD.IADD R0, R0, 0x1, -R18 ;  /* 0x000000010000c824 */ /* 0x000fe200078e0a12 */
[----:B------:R0:W-:Y:S01]  /*2330*/  STL [R1+0xb8], R3 ;  /* 0x0000b80301007387 */ /* 0x0001e20000100800 */
[----:B------:R-:W-:Y:S01]  /*2340*/  IMAD R23, R18, R11, R23 ;  /* 0x0000000b12177224 */ /* 0x000fe200078e0217 */
[----:B------:R-:W-:Y:S01]  /*2350*/  ISETP.GE.AND P4, PT, R9, RZ, PT ;  /* 0x000000ff0900720c */ /* 0x000fe20003f86270 */
[----:B-1----:R-:W-:Y:S02]  /*2360*/  IMAD.MOV.U32 R5, RZ, RZ, R6 ;  /* 0x000000ffff057224 */ /* 0x002fe400078e0006 */
[----:B------:R-:W-:-:S04]  /*2370*/  IMAD.HI.U32 R7, R13, R21, RZ ;  /* 0x000000150d077227 */ /* 0x000fc800078e00ff */
[----:B------:R-:W-:Y:S01]  /*2380*/  @!P2 IMAD.MOV R5, RZ, RZ, -R5 ;  /* 0x000000ffff05a224 */ /* 0x000fe200078e0a05 */
[----:B------:R-:W-:Y:S01]  /*2390*/  ISETP.GT.U32.AND P2, PT, R18, R23, PT ;  /* 0x000000171200720c */ /* 0x000fe20003f44070 */
[----:B0-----:R-:W-:Y:S02]  /*23a0*/  IMAD.MOV.U32 R3, RZ, RZ, R0 ;  /* 0x000000ffff037224 */ /* 0x001fe400078e0000 */
[----:B------:R-:W-:Y:S01]  /*23b0*/  @!P3 IMAD.IADD R22, R22, 0x1, -R18 ;  /* 0x000000011616b824 */ /* 0x000fe200078e0a12 */
[----:B------:R-:W-:Y:S01]  /*23c0*/  STL [R1+0xa8], R5 ;  /* 0x0000a80501007387 */ /* 0x000fe20000100800 */
[----:B------:R-:W-:Y:S01]  /*23d0*/  @!P0 IMAD.MOV R3, RZ, RZ, -R3 ;  /* 0x000000ffff038224 */ /* 0x000fe200078e0a03 */
[----:B------:R-:W-:Y:S01]  /*23e0*/  ISETP.GE.AND P0, PT, R20, RZ, PT ;  /* 0x000000ff1400720c */ /* 0x000fe20003f06270 */
[----:B------:R-:W-:Y:S01]  /*23f0*/  IMAD.MOV R7, RZ, RZ, -R7 ;  /* 0x000000ffff077224 */ /* 0x000fe200078e0a07 */
[----:B------:R-:W-:Y:S01]  /*2400*/  IABS R20, R20 ;  /* 0x0000001400147213 */ /* 0x000fe20000000000 */
[----:B------:R-:W-:Y:S01]  /*2410*/  VIADD R9, R10, 0x58 ;  /* 0x000000580a097836 */ /* 0x000fe20000000000 */
[----:B------:R0:W-:Y:S01]  /*2420*/  STL [R1+0xb0], R3 ;  /* 0x0000b00301007387 */ /* 0x0001e20000100800 */
[C---:B------:R-:W-:Y:S01]  /*2430*/  ISETP.GT.U32.AND P3, PT, R18.reuse, R22, PT ;  /* 0x000000161200720c */ /* 0x040fe20003f64070 */
[----:B------:R-:W-:-:S02]  /*2440*/  IMAD R21, R18, R7, R21 ;  /* 0x0000000712157224 */ /* 0x000fc400078e0215 */
[----:B------:R-:W-:Y:S01]  /*2450*/  IMAD.HI.U32 R11, R13, R20, RZ ;  /* 0x000000140d0b7227 */ /* 0x000fe200078e00ff */
[----:B------:R-:W-:-:S03]  /*2460*/  IABS R19, R9 ;  /* 0x0000000900137213 */ /* 0x000fc60000000000 */
[----:B------:R-:W-:Y:S02]  /*2470*/  IMAD.MOV R11, RZ, RZ, -R11 ;  /* 0x000000ffff0b7224 */ /* 0x000fe400078e0a0b */
[----:B0-----:R-:W-:Y:S02]  /*2480*/  IMAD.MOV.U32 R3, RZ, RZ, R4 ;  /* 0x000000ffff037224 */ /* 0x001fe400078e0004 */
[----:B------:R-:W-:Y:S02]  /*2490*/  VIADD R6, R10, 0x54 ;  /* 0x000000540a067836 */ /* 0x000fe40000000000 */
[----:B------:R-:W-:Y:S01]  /*24a0*/  @!P6 IMAD.MOV R3, RZ, RZ, -R3 ;  /* 0x000000ffff03e224 */ /* 0x000fe200078e0a03 */
[C---:B------:R-:W-:Y:S01]  /*24b0*/  ISETP.GT.U32.AND P6, PT, R18.reuse, R21, PT ;  /* 0x000000151200720c */ /* 0x040fe20003fc4070 */
[----:B------:R-:W-:Y:S01]  /*24c0*/  @!P2 IMAD.IADD R23, R23, 0x1, -R18 ;  /* 0x000000011717a824 */ /* 0x000fe200078e0a12 */
[----:B------:R-:W-:Y:S01]  /*24d0*/  IABS R12, R6 ;  /* 0x00000006000c7213 */ /* 0x000fe20000000000 */
[----:B------:R-:W-:Y:S01]  /*24e0*/  IMAD.HI.U32 R8, R13, R19, RZ ;  /* 0x000000130d087227 */ /* 0x000fe200078e00ff */
[----:B------:R0:W-:Y:S02]  /*24f0*/  STL [R1+0xa4], R3 ;  /* 0x0000a40301007387 */ /* 0x0001e40000100800 */
[C---:B------:R-:W-:Y:S01]  /*2500*/  ISETP.GT.U32.AND P2, PT, R18.reuse, R23, PT ;  /* 0x000000171200720c */ /* 0x040fe20003f44070 */
[----:B------:R-:W-:Y:S01]  /*2510*/  IMAD R20, R18, R11, R20 ;  /* 0x0000000b12147224 */ /* 0x000fe200078e0214 */
[----:B------:R-:W-:Y:S01]  /*2520*/  IABS R11, R16 ;  /* 0x00000010000b7213 */ /* 0x000fe20000000000 */
[----:B------:R-:W-:-:S02]  /*2530*/  IMAD.MOV R8, RZ, RZ, -R8 ;  /* 0x000000ffff087224 */ /* 0x000fc400078e0a08 */
[----:B------:R-:W-:Y:S01]  /*2540*/  @!P3 IMAD.IADD R22, R22, 0x1, -R18 ;  /* 0x000000011616b824 */ /* 0x000fe200078e0a12 */
[----:B------:R-:W-:Y:S01]  /*2550*/  ISETP.GT.U32.AND P3, PT, R18, R20, PT ;  /* 0x000000141200720c */ /* 0x000fe20003f64070 */
[----:B------:R-:W-:Y:S02]  /*2560*/  VIADD R7, R10, 0x56 ;  /* 0x000000560a077836 */ /* 0x000fe40000000000 */
[----:B------:R-:W-:Y:S02]  /*2570*/  IMAD R19, R18, R8, R19 ;  /* 0x0000000812137224 */ /* 0x000fe400078e0213 */
[----:B------:R-:W-:Y:S01]  /*2580*/  IMAD.HI.U32 R0, R13, R12, RZ ;  /* 0x0000000c0d007227 */ /* 0x000fe200078e00ff */
[----:B------:R-:W-:-:S03]  /*2590*/  IABS R14, R7 ;  /* 0x00000007000e7213 */ /* 0x000fc60000000000 */
[----:B------:R-:W-:Y:S01]  /*25a0*/  @!P6 IMAD.IADD R21, R21, 0x1, -R18 ;  /* 0x000000011515e824 */ /* 0x000fe200078e0a12 */
[----:B------:R-:W-:Y:S01]  /*25b0*/  ISETP.GT.U32.AND P6, PT, R18, R19, PT ;  /* 0x000000131200720c */ /* 0x000fe20003fc4070 */
[----:B------:R-:W-:Y:S02]  /*25c0*/  IMAD.MOV R0, RZ, RZ, -R0 ;  /* 0x000000ffff007224 */ /* 0x000fe400078e0a00 */
[----:B------:R-:W-:-:S04]  /*25d0*/  IMAD.HI.U32 R15, R13, R14, RZ ;  /* 0x0000000e0d0f7227 */ /* 0x000fc800078e00ff */
[----:B------:R-:W-:Y:S02]  /*25e0*/  IMAD R12, R18, R0, R12 ;  /* 0x00000000120c7224 */ /* 0x000fe400078e020c */
[--C-:B------:R-:W-:Y:S01]  /*25f0*/  @!P2 IMAD.IADD R23, R23, 0x1, -R18.reuse ;  /* 0x000000011717a824 */ /* 0x100fe200078e0a12 */
[----:B------:R-:W-:Y:S01]  /*2600*/  ISETP.GE.AND P2, PT, R9, RZ, PT ;  /* 0x000000ff0900720c */ /* 0x000fe20003f46270 */
[----:B------:R-:W-:Y:S02]  /*2610*/  VIADD R0, R10, 0x52 ;  /* 0x000000520a007836 */ /* 0x000fe40000000000 */
[----:B------:R-:W-:Y:S01]  /*2620*/  @!P3 IMAD.IADD R20, R20, 0x1, -R18 ;  /* 0x000000011414b824 */ /* 0x000fe200078e0a12 */
[----:B------:R-:W-:Y:S01]  /*2630*/  ISETP.GT.U32.AND P3, PT, R18, R21, PT ;  /* 0x000000151200720c */ /* 0x000fe20003f64070 */
[----:B------:R-:W-:Y:S01]  /*2640*/  IMAD.MOV R4, RZ, RZ, -R15 ;  /* 0x000000ffff047224 */ /* 0x000fe200078e0a0f */
[----:B------:R-:W-:Y:S01]  /*2650*/  IABS R9, R0 ;  /* 0x0000000000097213 */ /* 0x000fe20000000000 */
[----:B------:R-:W-:-:S02]  /*2660*/  VIADD R15, R10, 0x50 ;  /* 0x000000500a0f7836 */ /* 0x000fc40000000000 */
[----:B0-----:R-:W-:Y:S02]  /*2670*/  IMAD.MOV.U32 R3, RZ, RZ, R23 ;  /* 0x000000ffff037224 */ /* 0x001fe400078e0017 */
[----:B------:R-:W-:Y:S01]  /*2680*/  @!P6 IMAD.IADD R19, R19, 0x1, -R18 ;  /* 0x000000011313e824 */ /* 0x000fe200078e0a12 */
[----:B------:R-:W-:Y:S01]  /*2690*/  IABS R8, R15 ;  /* 0x0000000f00087213 */ /* 0x000fe20000000000 */
[----:B------:R-:W-:Y:S01]  /*26a0*/  @!P5 IMAD.MOV R3, RZ, RZ, -R3 ;  /* 0x000000ffff03d224 */ /* 0x000fe200078e0a03 */
[C---:B------:R-:W-:Y:S01]  /*26b0*/  ISETP.GT.U32.AND P5, PT, R18.reuse, R20, PT ;  /* 0x000000141200720c */ /* 0x040fe20003fa4070 */
[C---:B------:R-:W-:Y:S01]  /*26c0*/  IMAD.HI.U32 R23, R13.reuse, R9, RZ ;  /* 0x000000090d177227 */ /* 0x040fe200078e00ff */
[C---:B------:R-:W-:Y:S02]  /*26d0*/  ISETP.GT.U32.AND P6, PT, R18.reuse, R19, PT ;  /* 0x000000131200720c */ /* 0x040fe40003fc4070 */
[----:B------:R0:W-:Y:S01]  /*26e0*/  STL [R1+0x94], R3 ;  /* 0x0000940301007387 */ /* 0x0001e20000100800 */
[----:B------:R-:W-:Y:S01]  /*26f0*/  IMAD R14, R18, R4, R14 ;  /* 0x00000004120e7224 */ /* 0x000fe200078e020e */
[----:B------:R-:W-:Y:S01]  /*2700*/  IABS R4, R17 ;  /* 0x0000001100047213 */ /* 0x000fe20000000000 */
[----:B------:R-:W-:-:S04]  /*2710*/  IMAD.HI.U32 R24, R13, R8, RZ ;  /* 0x000000080d187227 */ /* 0x000fc800078e00ff */
[----:B------:R-:W-:Y:S02]  /*2720*/  IMAD.MOV R23, RZ, RZ, -R23 ;  /* 0x000000ffff177224 */ /* 0x000fe400078e0a17 */
[----:B------:R-:W-:Y:S01]  /*2730*/  @!P3 IMAD.IADD R21, R21, 0x1, -R18 ;  /* 0x000000011515b824 */ /* 0x000fe200078e0a12 */
[C---:B------:R-:W-:Y:S01]  /*2740*/  ISETP.GT.U32.AND P3, PT, R18.reuse, R12, PT ;  /* 0x0000000c1200720c */ /* 0x040fe20003f64070 */
[----:B0-----:R-:W-:Y:S02]  /*2750*/  IMAD.MOV.U32 R3, RZ, RZ, R22 ;  /* 0x000000ffff037224 */ /* 0x001fe400078e0016 */
[----:B------:R-:W-:Y:S02]  /*2760*/  IMAD.MOV R24, RZ, RZ, -R24 ;  /* 0x000000ffff187224 */ /* 0x000fe400078e0a18 */
[----:B------:R-:W-:Y:S01]  /*2770*/  @!P1 IMAD.MOV R3, RZ, RZ, -R3 ;  /* 0x000000ffff039224 */ /* 0x000fe200078e0a03 */
[C---:B------:R-:W-:Y:S01]  /*2780*/  ISETP.GT.U32.AND P1, PT, R18.reuse, R14, PT ;  /* 0x0000000e1200720c */ /* 0x040fe20003f24070 */
[----:B------:R-:W-:-:S02]  /*2790*/  IMAD R9, R18, R23, R9 ;  /* 0x0000001712097224 */ /* 0x000fc400078e0209 */
[----:B------:R-:W-:Y:S01]  /*27a0*/  IMAD R8, R18, R24, R8 ;  /* 0x0000001812087224 */ /* 0x000fe200078e0208 */
[----:B------:R0:W-:Y:S01]  /*27b0*/  STL [R1+0x98], R3 ;  /* 0x0000980301007387 */ /* 0x0001e20000100800 */
[--C-:B------:R-:W-:Y:S01]  /*27c0*/  @!P5 IMAD.IADD R20, R20, 0x1, -R18.reuse ;  /* 0x000000011414d824 */ /* 0x100fe200078e0a12 */
[C---:B------:R-:W-:Y:S01]  /*27d0*/  ISETP.GT.U32.AND P5, PT, R18.reuse, R9, PT ;  /* 0x000000091200720c */ /* 0x040fe20003fa4070 */
[--C-:B------:R-:W-:Y:S01]  /*27e0*/  @!P6 IMAD.IADD R19, R19, 0x1, -R18.reuse ;  /* 0x000000011313e824 */ /* 0x100fe200078e0a12 */
[----:B------:R-:W-:Y:S01]  /*27f0*/  ISETP.GT.U32.AND P6, PT, R18, R8, PT ;  /* 0x000000081200720c */ /* 0x000fe20003fc4070 */
[--C-:B------:R-:W-:Y:S01]  /*2800*/  @!P3 IMAD.IADD R12, R12, 0x1, -R18.reuse ;  /* 0x000000010c0cb824 */ /* 0x100fe200078e0a12 */
[----:B------:R-:W-:Y:S01]  /*2810*/  ISETP.GE.AND P3, PT, R6, RZ, PT ;  /* 0x000000ff0600720c */ /* 0x000fe20003f66270 */
[----:B------:R-:W-:Y:S02]  /*2820*/  IMAD.MOV.U32 R5, RZ, RZ, R21 ;  /* 0x000000ffff057224 */ /* 0x000fe400078e0015 */
[----:B------:R-:W-:Y:S01]  /*2830*/  @!P1 IMAD.IADD R14, R14, 0x1, -R18 ;  /* 0x000000010e0e9824 */ /* 0x000fe200078e0a12 */
[----:B------:R-:W-:Y:S01]  /*2840*/  ISETP.GE.AND P1, PT, R7, RZ, PT ;  /* 0x000000ff0700720c */ /* 0x000fe20003f26270 */
[----:B0-----:R-:W-:-:S02]  /*2850*/  IMAD.MOV.U32 R3, RZ, RZ, R20 ;  /* 0x000000ffff037224 */ /* 0x001fc400078e0014 */
[----:B------:R-:W-:Y:S01]  /*2860*/  @!P4 IMAD.MOV R5, RZ, RZ, -R5 ;  /* 0x000000ffff05c224 */ /* 0x000fe200078e0a05 */
[----:B------:R-:W-:Y:S01]  /*2870*/  ISETP.GT.U32.AND P4, PT, R18, R12, PT ;  /* 0x0000000c1200720c */ /* 0x000fe20003f84070 */
[----:B------:R-:W-:-:S03]  /*2880*/  IMAD.HI.U32 R22, R13, R11, RZ ;  /* 0x0000000b0d167227 */ /* 0x000fc600078e00ff */
[----:B------:R-:W-:Y:S01]  /*2890*/  STL [R1+0x58], R5 ;  /* 0x0000580501007387 */ /* 0x000fe20000100800 */
[----:B------:R-:W-:-:S04]  /*28a0*/  IMAD.HI.U32 R23, R13, R4, RZ ;  /* 0x000000040d177227 */ /* 0x000fc800078e00ff */
[----:B------:R-:W-:Y:S01]  /*28b0*/  @!P5 IMAD.IADD R9, R9, 0x1, -R18 ;  /* 0x000000010909d824 */ /* 0x000fe200078e0a12 */
[----:B------:R-:W-:Y:S01]  /*28c0*/  ISETP.GT.U32.AND P5, PT, R18, R14, PT ;  /* 0x0000000e1200720c */ /* 0x000fe20003fa4070 */
[----:B------:R-:W-:Y:S02]  /*28d0*/  @!P0 IMAD.MOV R3, RZ, RZ, -R3 ;  /* 0x000000ffff038224 */ /* 0x000fe400078e0a03 */
[----:B------:R-:W-:Y:S02]  /*28e0*/  IMAD.MOV R22, RZ, RZ, -R22 ;  /* 0x000000ffff167224 */ /* 0x000fe400078e0a16 */
[----:B------:R-:W-:Y:S01]  /*28f0*/  IMAD.MOV R23, RZ, RZ, -R23 ;  /* 0x000000ffff177224 */ /* 0x000fe200078e0a17 */
[----:B------:R0:W-:Y:S01]  /*2900*/  STL [R1+0x50], R3 ;  /* 0x0000500301007387 */ /* 0x0001e20000100800 */
[----:B------:R-:W-:Y:S01]  /*2910*/  @!P6 IMAD.IADD R8, R8, 0x1, -R18 ;  /* 0x000000010808e824 */ /* 0x000fe200078e0a12 */
[C---:B------:R-:W-:Y:S01]  /*2920*/  ISETP.GT.U32.AND P6, PT, R18.reuse, R9, PT ;  /* 0x000000091200720c */ /* 0x040fe20003fc4070 */
[----:B------:R-:W-:-:S02]  /*2930*/  IMAD R6, R18, R22, R11 ;  /* 0x0000001612067224 */ /* 0x000fc400078e020b */
[C---:B------:R-:W-:Y:S01]  /*2940*/  IMAD R4, R18.reuse, R23, R4 ;  /* 0x0000001712047224 */ /* 0x040fe200078e0204 */
[----:B------:R-:W-:Y:S01]  /*2950*/  ISETP.GT.U32.AND P0, PT, R18, R8, PT ;  /* 0x000000081200720c */ /* 0x000fe20003f04070 */
[C---:B------:R-:W-:Y:S02]  /*2960*/  VIADD R11, R10.reuse, 0x4a ;  /* 0x0000004a0a0b7836 */ /* 0x040fe40000000000 */
[----:B------:R-:W-:Y:S02]  /*2970*/  VIADD R7, R10, 0x48 ;  /* 0x000000480a077836 */ /* 0x000fe40000000000 */
[----:B0-----:R-:W-:Y:S01]  /*2980*/  IMAD.MOV.U32 R3, RZ, RZ, R19 ;  /* 0x000000ffff037224 */ /* 0x001fe200078e0013 */
[----:B------:R-:W-:Y:S01]  /*2990*/  IABS R19, R11 ;  /* 0x0000000b00137213 */ /* 0x000fe20000000000 */
[--C-:B------:R-:W-:Y:S01]  /*29a0*/  @!P4 IMAD.IADD R12, R12, 0x1, -R18.reuse ;  /* 0x000000010c0cc824 */ /* 0x100fe200078e0a12 */
[C---:B------:R-:W-:Y:S01]  /*29b0*/  ISETP.GT.U32.AND P4, PT, R18.reuse, R4, PT ;  /* 0x000000041200720c */ /* 0x040fe20003f84070 */
[----:B------:R-:W-:Y:S01]  /*29c0*/  @!P2 IMAD.MOV R3, RZ, RZ, -R3 ;  /* 0x000000ffff03a224 */ /* 0x000fe200078e0a03 */
[----:B------:R-:W-:Y:S01]  /*29d0*/  ISETP.GT.U32.AND P2, PT, R18, R6, PT ;  /* 0x000000061200720c */ /* 0x000fe20003f44070 */
[--C-:B------:R-:W-:Y:S01]  /*29e0*/  @!P5 IMAD.IADD R14, R14, 0x1, -R18.reuse ;  /* 0x000000010e0ed824 */ /* 0x100fe200078e0a12 */
[----:B------:R-:W-:Y:S01]  /*29f0*/  IABS R20, R7 ;  /* 0x0000000700147213 */ /* 0x000fe20000000000 */
[----:B------:R-:W-:Y:S01]  /*2a00*/  @!P6 IMAD.IADD R9, R9, 0x1, -R18 ;  /* 0x000000010909e824 */ /* 0x000fe200078e0a12 */
[----:B------:R-:W-:Y:S01]  /*2a10*/  ISETP.GE.AND P5, PT, R0, RZ, PT ;  /* 0x000000ff0000720c */ /* 0x000fe20003fa6270 */
[----:B------:R-:W-:Y:S01]  /*2a20*/  IMAD.MOV.U32 R5, RZ, RZ, R14 ;  /* 0x000000ffff057224 */ /* 0x000fe200078e000e */
[----:B------:R-:W-:Y:S01]  /*2a30*/  ISETP.GE.AND P6, PT, R15, RZ, PT ;  /* 0x000000ff0f00720c */ /* 0x000fe20003fc6270 */
[----:B------:R-:W-:Y:S01]  /*2a40*/  IMAD.MOV.U32 R0, RZ, RZ, R20 ;  /* 0x000000ffff007224 */ /* 0x000fe200078e0014 */
[----:B------:R0:W-:Y:S01]  /*2a50*/  STL [R1+0x4c], R3 ;  /* 0x00004c0301007387 */ /* 0x0001e20000100800 */
[----:B------:R-:W-:-:S04]  /*2a60*/  IMAD.HI.U32 R15, R13, R19, RZ ;  /* 0x000000130d0f7227 */ /* 0x000fc800078e00ff */
[----:B------:R-:W-:Y:S01]  /*2a70*/  @!P0 IMAD.IADD R8, R8, 0x1, -R18 ;  /* 0x0000000108088824 */ /* 0x000fe200078e0a12 */
[----:B------:R-:W-:Y:S01]  /*2a80*/  ISETP.GE.AND P0, PT, R16, RZ, PT ;  /* 0x000000ff1000720c */ /* 0x000fe20003f06270 */
[----:B------:R-:W-:Y:S02]  /*2a90*/  @!P1 IMAD.MOV R5, RZ, RZ, -R5 ;  /* 0x000000ffff059224 */ /* 0x000fe400078e0a05 */
[----:B------:R-:W-:-:S03]  /*2aa0*/  IMAD.HI.U32 R16, R13, R0, RZ ;  /* 0x000000000d107227 */ /* 0x000fc600078e00ff */
[----:B------:R1:W-:Y:S01]  /*2ab0*/  STL [R1+0x80], R5 ;  /* 0x0000800501007387 */ /* 0x0003e20000100800 */
[----:B0-----:R-:W-:Y:S02]  /*2ac0*/  IMAD.MOV.U32 R3, RZ, RZ, R12 ;  /* 0x000000ffff037224 */ /* 0x001fe400078e000c */
[----:B------:R-:W-:Y:S02]  /*2ad0*/  IMAD.MOV R15, RZ, RZ, -R15 ;  /* 0x000000ffff0f7224 */ /* 0x000fe400078e0a0f */
[--C-:B------:R-:W-:Y:S01]  /*2ae0*/  @!P2 IMAD.IADD R6, R6, 0x1, -R18.reuse ;  /* 0x000000010606a824 */ /* 0x100fe200078e0a12 */
[----:B------:R-:W-:Y:S01]  /*2af0*/  ISETP.GE.AND P2, PT, R17, RZ, PT ;  /* 0x000000ff1100720c */ /* 0x000fe20003f46270 */
[----:B------:R-:W-:Y:S01]  /*2b00*/  @!P4 IMAD.IADD R4, R4, 0x1, -R18 ;  /* 0x000000010404c824 */ /* 0x000fe200078e0a12 */
[----:B------:R-:W-:Y:S01]  /*2b10*/  ISETP.GE.AND P4, PT, R11, RZ, PT ;  /* 0x000000ff0b00720c */ /* 0x000fe20003f86270 */
[----:B------:R-:W-:Y:S01]  /*2b20*/  @!P3 IMAD.MOV R3, RZ, RZ, -R3 ;  /* 0x000000ffff03b224 */ /* 0x000fe200078e0a03 */
[C---:B------:R-:W-:Y:S01]  /*2b30*/  ISETP.GT.U32.AND P1, PT, R18.reuse, R6, PT ;  /* 0x000000061200720c */ /* 0x040fe20003f24070 */
[----:B------:R-:W-:Y:S01]  /*2b40*/  IMAD.MOV R14, RZ, RZ, -R16 ;  /* 0x000000ffff0e7224 */ /* 0x000fe200078e0a10 */
[C---:B------:R-:W-:Y:S01]  /*2b50*/  ISETP.GT.U32.AND P3, PT, R18.reuse, R4, PT ;  /* 0x000000041200720c */ /* 0x040fe20003f64070 */
[----:B------:R-:W-:Y:S01]  /*2b60*/  IMAD R11, R18, R15, R19 ;  /* 0x0000000f120b7224 */ /* 0x000fe200078e0213 */
[----:B------:R0:W-:Y:S01]  /*2b70*/  STL [R1+0x8c], R3 ;  /* 0x00008c0301007387 */ /* 0x0001e20000100800 */
[----:B-1----:R-:W-:-:S02]  /*2b80*/  IMAD.MOV.U32 R5, RZ, RZ, R9 ;  /* 0x000000ffff057224 */ /* 0x002fc400078e0009 */
[C---:B------:R-:W-:Y:S02]  /*2b90*/  IMAD R0, R18.reuse, R14, R0 ;  /* 0x0000000e12007224 */ /* 0x040fe400078e0200 */
[----:B------:R-:W-:Y:S01]  /*2ba0*/  @!P5 IMAD.MOV R5, RZ, RZ, -R5 ;  /* 0x000000ffff05d224 */ /* 0x000fe200078e0a05 */
[----:B------:R-:W-:Y:S01]  /*2bb0*/  ISETP.GT.U32.AND P5, PT, R18, R11, PT ;  /* 0x0000000b1200720c */ /* 0x000fe20003fa4070 */
[----:B------:R-:W-:Y:S02]  /*2bc0*/  VIADD R9, R10, 0x44 ;  /* 0x000000440a097836 */ /* 0x000fe40000000000 */
[----:B------:R-:W-:Y:S01]  /*2bd0*/  @!P1 IMAD.IADD R6, R6, 0x1, -R18 ;  /* 0x0000000106069824 */ /* 0x000fe200078e0a12 */
[----:B------:R-:W-:Y:S01]  /*2be0*/  STL [R1+0x90], R5 ;  /* 0x0000900501007387 */ /* 0x000fe20000100800 */
[----:B0-----:R-:W-:Y:S01]  /*2bf0*/  IMAD.MOV.U32 R3, RZ, RZ, R8 ;  /* 0x000000ffff037224 */ /* 0x001fe200078e0008 */
[----:B------:R-:W-:Y:S01]  /*2c00*/  ISETP.GE.AND P1, PT, R7, RZ, PT ;  /* 0x000000ff0700720c */ /* 0x000fe20003f26270 */
[----:B------:R-:W-:Y:S01]  /*2c10*/  VIADD R8, R10, 0x46 ;  /* 0x000000460a087836 */ /* 0x000fe20000000000 */
[----:B------:R-:W-:Y:S01]  /*2c20*/  IABS R12, R9 ;  /* 0x00000009000c7213 */ /* 0x000fe20000000000 */
[----:B------:R-:W-:Y:S01]  /*2c30*/  @!P6 IMAD.MOV R3, RZ, RZ, -R3 ;  /* 0x000000ffff03e224 */ /* 0x000fe200078e0a03 */
[----:B------:R-:W-:Y:S01]  /*2c40*/  ISETP.GT.U32.AND P6, PT, R18, R0, PT ;  /* 0x000000001200720c */ /* 0x000fe20003fc4070 */
[--C-:B------:R-:W-:Y:S01]  /*2c50*/  @!P3 IMAD.IADD R4, R4, 0x1, -R18.reuse ;  /* 0x000000010404b824 */ /* 0x100fe200078e0a12 */
[----:B------:R-:W-:Y:S01]  /*2c60*/  IABS R7, R8 ;  /* 0x0000000800077213 */ /* 0x000fe20000000000 */
[----:B------:R-:W-:Y:S01]  /*2c70*/  @!P5 IMAD.IADD R11, R11, 0x1, -R18 ;  /* 0x000000010b0bd824 */ /* 0x000fe200078e0a12 */
[----:B------:R0:W-:Y:S01]  /*2c80*/  STL [R1+0x9c], R3 ;  /* 0x00009c0301007387 */ /* 0x0001e20000100800 */
[----:B------:R-:W-:Y:S01]  /*2c90*/  ISETP.GE.AND P5, PT, R9, RZ, PT ;  /* 0x000000ff0900720c */ /* 0x000fe20003fa6270 */
[----:B------:R-:W-:Y:S01]  /*2ca0*/  VIADD R15, R10, 0x42 ;  /* 0x000000420a0f7836 */ /* 0x000fe20000000000 */
[----:B------:R-:W-:Y:S01]  /*2cb0*/  ISETP.GE.AND P3, PT, R8, RZ, PT ;  /* 0x000000ff0800720c */ /* 0x000fe20003f66270 */
[----:B------:R-:W-:-:S04]  /*2cc0*/  IMAD.HI.U32 R9, R13, R7, RZ ;  /* 0x000000070d097227 */ /* 0x000fc800078e00ff */
[----:B------:R-:W-:Y:S02]  /*2cd0*/  IMAD.MOV.U32 R8, RZ, RZ, R12 ;  /* 0x000000ffff087224 */ /* 0x000fe400078e000c */
[----:B0-----:R-:W-:Y:S02]  /*2ce0*/  IMAD.MOV.U32 R3, RZ, RZ, R6 ;  /* 0x000000ffff037224 */ /* 0x001fe400078e0006 */
[----:B------:R-:W-:Y:S01]  /*2cf0*/  @!P6 IMAD.IADD R0, R0, 0x1, -R18 ;  /* 0x000000010000e824 */ /* 0x000fe200078e0a12 */
[C---:B------:R-:W-:Y:S01]  /*2d00*/  ISETP.GT.U32.AND P6, PT, R18.reuse, R11, PT ;  /* 0x0000000b1200720c */ /* 0x040fe20003fc4070 */
[----:B------:R-:W-:Y:S02]  /*2d10*/  @!P0 IMAD.MOV R3, RZ, RZ, -R3 ;  /* 0x000000ffff038224 */ /* 0x000fe400078e0a03 */
[----:B------:R-:W-:Y:S01]  /*2d20*/  IMAD.HI.U32 R6, R13, R8, RZ ;  /* 0x000000080d067227 */ /* 0x000fe200078e00ff */
[----:B------:R-:W-:Y:S02]  /*2d30*/  ISETP.GT.U32.AND P0, PT, R18, R0, PT ;  /* 0x000000001200720c */ /* 0x000fe40003f04070 */
[----:B------:R0:W-:Y:S01]  /*2d40*/  STL [R1+0xbc], R3 ;  /* 0x0000bc0301007387 */ /* 0x0001e20000100800 */
[----:B------:R-:W-:-:S02]  /*2d50*/  IMAD.MOV R6, RZ, RZ, -R6 ;  /* 0x000000ffff067224 */ /* 0x000fc400078e0a06 */
[----:B------:R-:W-:Y:S02]  /*2d60*/  VIADD R12, R10, 0x3e ;  /* 0x0000003e0a0c7836 */ /* 0x000fe40000000000 */
[----:B------:R-:W-:Y:S02]  /*2d70*/  IMAD R6, R18, R6, R8 ;  /* 0x0000000612067224 */ /* 0x000fe400078e0208 */
[----:B------:R-:W-:Y:S02]  /*2d80*/  @!P6 IMAD.IADD R11, R11, 0x1, -R18 ;  /* 0x000000010b0be824 */ /* 0x000fe400078e0a12 */
[----:B------:R-:W-:Y:S02]  /*2d90*/  VIADD R21, R10, 0x3a ;  /* 0x0000003a0a157836 */ /* 0x000fe40000000000 */
[----:B0-----:R-:W-:Y:S02]  /*2da0*/  IMAD.MOV.U32 R3, RZ, RZ, R4 ;  /* 0x000000ffff037224 */ /* 0x001fe400078e0004 */
[----:B------:R-:W-:-:S02]  /*2db0*/  IMAD.MOV R4, RZ, RZ, -R9 ;  /* 0x000000ffff047224 */ /* 0x000fc400078e0a09 */
[----:B------:R-:W-:Y:S02]  /*2dc0*/  IMAD.MOV.U32 R5, RZ, RZ, R11 ;  /* 0x000000ffff057224 */ /* 0x000fe400078e000b */
[C---:B------:R-:W-:Y:S02]  /*2dd0*/  IMAD R7, R18.reuse, R4, R7 ;  /* 0x0000000412077224 */ /* 0x040fe400078e0207 */
[----:B------:R-:W-:Y:S01]  /*2de0*/  @!P4 IMAD.MOV R5, RZ, RZ, -R5 ;  /* 0x000000ffff05c224 */ /* 0x000fe200078e0a05 */
[C---:B------:R-:W-:Y:S01]  /*2df0*/  ISETP.GT.U32.AND P4, PT, R18.reuse, R6, PT ;  /* 0x000000061200720c */ /* 0x040fe20003f84070 */
[----:B------:R-:W-:Y:S01]  /*2e00*/  @!P2 IMAD.MOV R3, RZ, RZ, -R3 ;  /* 0x000000ffff03a224 */ /* 0x000fe200078e0a03 */
[----:B------:R-:W-:Y:S01]  /*2e10*/  ISETP.GT.U32.AND P6, PT, R18, R7, PT ;  /* 0x000000071200720c */ /* 0x000fe20003fc4070 */
[----:B------:R-:W-:Y:S01]  /*2e20*/  @!P0 IMAD.IADD R0, R0, 0x1, -R18 ;  /* 0x0000000100008824 */ /* 0x000fe200078e0a12 */
[----:B------:R-:W-:Y:S01]  /*2e30*/  ISETP.GE.AND P2, PT, R15, RZ, PT ;  /* 0x000000ff0f00720c */ /* 0x000fe20003f46270 */
[C---:B------:R-:W-:Y:S01]  /*2e40*/  VIADD R9, R10.reuse, 0x40 ;  /* 0x000000400a097836 */ /* 0x040fe20000000000 */
[----:B------:R0:W-:Y:S01]  /*2e50*/  STL [R1+0xc8], R3 ;  /* 0x0000c80301007387 */ /* 0x0001e20000100800 */
[----:B------:R-:W-:Y:S01]  /*2e60*/  IABS R15, R15 ;  /* 0x0000000f000f7213 */ /* 0x000fe20000000000 */
[----:B------:R-:W-:-:S02]  /*2e70*/  VIADD R4, R10, 0x3c ;  /* 0x0000003c0a047836 */ /* 0x000fc40000000000 */
[----:B------:R-:W-:Y:S01]  /*2e80*/  ISETP.GE.AND P0, PT, R9, RZ, PT ;  /* 0x000000ff0900720c */ /* 0x000fe20003f06270 */
[----:B------:R-:W-:Y:S01]  /*2e90*/  STL [R1+0xd0], R5 ;  /* 0x0000d00501007387 */ /* 0x000fe20000100800 */
[----:B------:R-:W-:Y:S01]  /*2ea0*/  IMAD.HI.U32 R8, R13, R15, RZ ;  /* 0x0000000f0d087227 */ /* 0x000fe200078e00ff */
[----:B------:R-:W-:Y:S02]  /*2eb0*/  IABS R9, R9 ;  /* 0x0000000900097213 */ /* 0x000fe40000000000 */
[----:B------:R-:W-:Y:S01]  /*2ec0*/  IABS R11, R4 ;  /* 0x00000004000b7213 */ /* 0x000fe20000000000 */
[----:B0-----:R-:W-:Y:S02]  /*2ed0*/  IMAD.MOV.U32 R3, RZ, RZ, R0 ;  /* 0x000000ffff037224 */ /* 0x001fe400078e0000 */
[--C-:B------:R-:W-:Y:S02]  /*2ee0*/  @!P6 IMAD.IADD R7, R7, 0x1, -R18.reuse ;  /* 0x000000010707e824 */ /* 0x100fe400078e0a12 */
[----:B------:R-:W-:Y:S01]  /*2ef0*/  @!P1 IMAD.MOV R3, RZ, RZ, -R3 ;  /* 0x000000ffff039224 */ /* 0x000fe200078e0a03 */
[----:B------:R-:W-:Y:S01]  /*2f00*/  ISETP.GE.AND P1, PT, R12, RZ, PT ;  /* 0x000000ff0c00720c */ /* 0x000fe20003f26270 */
[----:B------:R-:W-:Y:S01]  /*2f10*/  @!P4 IMAD.IADD R6, R6, 0x1, -R18 ;  /* 0x000000010606c824 */ /* 0x000fe200078e0a12 */
[C---:B------:R-:W-:Y:S01]  /*2f20*/  ISETP.GT.U32.AND P6, PT, R18.reuse, R7, PT ;  /* 0x000000071200720c */ /* 0x040fe20003fc4070 */
[----:B------:R-:W-:Y:S01]  /*2f30*/  IMAD.MOV R8, RZ, RZ, -R8 ;  /* 0x000000ffff087224 */ /* 0x000fe200078e0a08 */
[----:B------:R-:W-:Y:S01]  /*2f40*/  IABS R12, R12 ;  /* 0x0000000c000c7213 */ /* 0x000fe20000000000 */
[C---:B------:R-:W-:Y:S01]  /*2f50*/  IMAD.HI.U32 R0, R13.reuse, R9, RZ ;  /* 0x000000090d007227 */ /* 0x040fe200078e00ff */
[----:B------:R-:W-:Y:S01]  /*2f60*/  ISETP.GT.U32.AND P4, PT, R18, R6, PT ;  /* 0x000000061200720c */ /* 0x000fe20003f84070 */
[----:B------:R0:W-:Y:S02]  /*2f70*/  STL [R1+0xd4], R3 ;  /* 0x0000d40301007387 */ /* 0x0001e40000100800 */
[----:B------:R-:W-:-:S04]  /*2f80*/  IMAD.HI.U32 R14, R13, R12, RZ ;  /* 0x0000000c0d0e7227 */ /* 0x000fc800078e00ff */
[C---:B------:R-:W-:Y:S02]  /*2f90*/  IMAD R15, R18.reuse, R8, R15 ;  /* 0x00000008120f7224 */ /* 0x040fe400078e020f */
[----:B------:R-:W-:Y:S02]  /*2fa0*/  IMAD.MOV R14, RZ, RZ, -R14 ;  /* 0x000000ffff0e7224 */ /* 0x000fe400078e0a0e */
[----:B------:R-:W-:Y:S01]  /*2fb0*/  @!P6 IMAD.IADD R7, R7, 0x1, -R18 ;  /* 0x000000010707e824 */ /* 0x000fe200078e0a12 */
[C---:B------:R-:W-:Y:S01]  /*2fc0*/  ISETP.GT.U32.AND P6, PT, R18.reuse, R15, PT ;  /* 0x0000000f1200720c */ /* 0x040fe20003fc4070 */
[----:B------:R-:W-:Y:S02]  /*2fd0*/  IMAD.MOV R0, RZ, RZ, -R0 ;  /* 0x000000ffff007224 */ /* 0x000fe400078e0a00 */
[----:B------:R-:W-:Y:S02]  /*2fe0*/  IMAD R12, R18, R14, R12 ;  /* 0x0000000e120c7224 */ /* 0x000fe400078e020c */
[----:B------:R-:W-:-:S04]  /*2ff0*/  IMAD.HI.U32 R8, R13, R11, RZ ;  /* 0x0000000b0d087227 */ /* 0x000fc800078e00ff */
[----:B------:R-:W-:Y:S01]  /*3000*/  IMAD R9, R18, R0, R9 ;  /* 0x0000000012097224 */ /* 0x000fe200078e0209 */
[----:B------:R-:W-:Y:S01]  /*3010*/  IABS R0, R21 ;  /* 0x0000001500007213 */ /* 0x000fe20000000000 */
[----:B0-----:R-:W-:Y:S02]  /*3020*/  IMAD.MOV.U32 R3, RZ, RZ, R7 ;  /* 0x000000ffff037224 */ /* 0x001fe400078e0007 */
[----:B------:R-:W-:Y:S01]  /*3030*/  @!P4 IMAD.IADD R6, R6, 0x1, -R18 ;  /* 0x000000010606c824 */ /* 0x000fe200078e0a12 */
[C---:B------:R-:W-:Y:S01]  /*3040*/  ISETP.GT.U32.AND P4, PT, R18.reuse, R12, PT ;  /* 0x0000000c1200720c */ /* 0x040fe20003f84070 */
[----:B------:R-:W-:Y:S02]  /*3050*/  IMAD.MOV R8, RZ, RZ, -R8 ;  /* 0x000000ffff087224 */ /* 0x000fe400078e0a08 */
[----:B------:R-:W-:Y:S01]  /*3060*/  @!P3 IMAD.MOV R3, RZ, RZ, -R3 ;  /* 0x000000ffff03b224 */ /* 0x000fe200078e0a03 */
[C---:B------:R-:W-:Y:S01]  /*3070*/  ISETP.GT.U32.AND P3, PT, R18.reuse, R9, PT ;  /* 0x000000091200720c */ /* 0x040fe20003f64070 */
[----:B------:R-:W-:-:S02]  /*3080*/  IMAD R11, R18, R8, R11 ;  /* 0x00000008120b7224 */ /* 0x000fc400078e020b */
[----:B------:R-:W-:Y:S01]  /*3090*/  @!P6 IMAD.IADD R15, R15, 0x1, -R18 ;  /* 0x000000010f0fe824 */ /* 0x000fe200078e0a12 */
[----:B------:R0:W-:Y:S01]  /*30a0*/  STL [R1+0xcc], R3 ;  /* 0x0000cc0301007387 */ /* 0x0001e20000100800 */
[----:B------:R-:W-:Y:S01]  /*30b0*/  VIADD R16, R10, 0x38 ;  /* 0x000000380a107836 */ /* 0x000fe20000000000 */
[----:B------:R-:W-:Y:S01]  /*30c0*/  ISETP.GT.U32.AND P6, PT, R18, R11, PT ;  /* 0x0000000b1200720c */ /* 0x000fe20003fc4070 */
[----:B------:R-:W-:-:S03]  /*30d0*/  IMAD.HI.U32 R7, R13, R0, RZ ;  /* 0x000000000d077227 */ /* 0x000fc600078e00ff */
[----:B------:R-:W-:Y:S01]  /*30e0*/  IABS R14, R16 ;  /* 0x00000010000e7213 */ /* 0x000fe20000000000 */
[--C-:B------:R-:W-:Y:S02]  /*30f0*/  @!P4 IMAD.IADD R12, R12, 0x1, -R18.reuse ;  /* 0x000000010c0cc824 */ /* 0x100fe400078e0a12 */
[----:B------:R-:W-:Y:S01]  /*3100*/  @!P3 IMAD.IADD R9, R9, 0x1, -R18 ;  /* 0x000000010909b824 */ /* 0x000fe200078e0a12 */
[C---:B------:R-:W-:Y:S01]  /*3110*/  ISETP.GT.U32.AND P3, PT, R18.reuse, R15, PT ;  /* 0x0000000f1200720c */ /* 0x040fe20003f64070 */
[----:B0-----:R-:W-:Y:S02]  /*3120*/  IMAD.MOV.U32 R3, RZ, RZ, R6 ;  /* 0x000000ffff037224 */ /* 0x001fe400078e0006 */
[----:B------:R-:W-:Y:S01]  /*3130*/  IMAD.HI.U32 R6, R13, R14, RZ ;  /* 0x0000000e0d067227 */ /* 0x000fe200078e00ff */
[----:B------:R-:W-:-:S03]  /*3140*/  ISETP.GT.U32.AND P4, PT, R18, R9, PT ;  /* 0x000000091200720c */ /* 0x000fc60003f84070 */
[----:B------:R-:W-:Y:S01]  /*3150*/  @!P5 IMAD.MOV R3, RZ, RZ, -R3 ;  /* 0x000000ffff03d224 */ /* 0x000fe200078e0a03 */
[C---:B------:R-:W-:Y:S01]  /*3160*/  ISETP.GT.U32.AND P5, PT, R18.reuse, R12, PT ;  /* 0x0000000c1200720c */ /* 0x040fe20003fa4070 */
[----:B------:R-:W-:Y:S02]  /*3170*/  @!P6 IMAD.IADD R11, R11, 0x1, -R18 ;  /* 0x000000010b0be824 */ /* 0x000fe400078e0a12 */
[----:B------:R-:W-:Y:S01]  /*3180*/  IMAD.MOV R7, RZ, RZ, -R7 ;  /* 0x000000ffff077224 */ /* 0x000fe200078e0a07 */
[----:B------:R0:W-:Y:S01]  /*3190*/  STL [R1+0xac], R3 ;  /* 0x0000ac0301007387 */ /* 0x0001e20000100800 */
[----:B------:R-:W-:Y:S01]  /*31a0*/  IMAD.MOV R6, RZ, RZ, -R6 ;  /* 0x000000ffff067224 */ /* 0x000fe200078e0a06 */
[C---:B------:R-:W-:Y:S01]  /*31b0*/  ISETP.GT.U32.AND P6, PT, R18.reuse, R11, PT ;  /* 0x0000000b1200720c */ /* 0x040fe20003fc4070 */
[C---:B------:R-:W-:Y:S02]  /*31c0*/  IMAD R0, R18.reuse, R7, R0 ;  /* 0x0000000712007224 */ /* 0x040fe400078e0200 */
[----:B------:R-:W-:-:S02]  /*31d0*/  IMAD R14, R18, R6, R14 ;  /* 0x00000006120e7224 */ /* 0x000fc400078e020e */
[--C-:B------:R-:W-:Y:S01]  /*31e0*/  @!P3 IMAD.IADD R15, R15, 0x1, -R18.reuse ;  /* 0x000000010f0fb824 */ /* 0x100fe200078e0a12 */
[----:B------:R-:W-:Y:S01]  /*31f0*/  ISETP.GT.U32.AND P3, PT, R18, R0, PT ;  /* 0x000000001200720c */ /* 0x000fe20003f64070 */
[--C-:B------:R-:W-:Y:S01]  /*3200*/  @!P5 IMAD.IADD R12, R12, 0x1, -R18.reuse ;  /* 0x000000010c0cd824 */ /* 0x100fe200078e0a12 */
[----:B------:R-:W-:Y:S01]  /*3210*/  ISETP.GT.U32.AND P5, PT, R18, R14, PT ;  /* 0x0000000e1200720c */ /* 0x000fe20003fa4070 */
[----:B------:R-:W-:Y:S02]  /*3220*/  VIADD R7, R10, 0x34 ;  /* 0x000000340a077836 */ /* 0x000fe40000000000 */
[--C-:B------:R-:W-:Y:S01]  /*3230*/  @!P4 IMAD.IADD R9, R9, 0x1, -R18.reuse ;  /* 0x000000010909c824 */ /* 0x100fe200078e0a12 */
[----:B------:R-:W-:Y:S01]  /*3240*/  ISETP.GE.AND P4, PT, R4, RZ, PT ;  /* 0x000000ff0400720c */ /* 0x000fe20003f86270 */
[----:B------:R-:W-:Y:S01]  /*3250*/  VIADD R4, R10, 0x32 ;  /* 0x000000320a047836 */ /* 0x000fe20000000000 */
[----:B------:R-:W-:Y:S01]  /*3260*/  IABS R19, R7 ;  /* 0x0000000700137213 */ /* 0x000fe20000000000 */
[----:B------:R-:W-:Y:S01]  /*3270*/  @!P6 IMAD.IADD R11, R11, 0x1, -R18 ;  /* 0x000000010b0be824 */ /* 0x000fe200078e0a12 */
[----:B------:R-:W-:Y:S01]  /*3280*/  ISETP.GE.AND P6, PT, R21, RZ, PT ;  /* 0x000000ff1500720c */ /* 0x000fe20003fc6270 */
[----:B------:R-:W-:Y:S01]  /*3290*/  IMAD.MOV.U32 R5, RZ, RZ, R15 ;  /* 0x000000ffff057224 */ /* 0x000fe200078e000f */
[----:B------:R-:W-:Y:S01]  /*32a0*/  IABS R21, R4 ;  /* 0x0000000400157213 */ /* 0x000fe20000000000 */
[----:B0-----:R-:W-:-:S02]  /*32b0*/  IMAD.MOV.U32 R3, RZ, RZ, R9 ;  /* 0x000000ffff037224 */ /* 0x001fc400078e0009 */
[----:B------:R-:W-:-:S04]  /*32c0*/  IMAD.HI.U32 R6, R13, R19, RZ ;  /* 0x000000130d067227 */ /* 0x000fc800078e00ff */
[--C-:B------:R-:W-:Y:S01]  /*32d0*/  @!P3 IMAD.IADD R0, R0, 0x1, -R18.reuse ;  /* 0x000000010000b824 */ /* 0x100fe200078e0a12 */
[----:B------:R-:W-:Y:S01]  /*32e0*/  ISETP.GE.AND P3, PT, R16, RZ, PT ;  /* 0x000000ff1000720c */ /* 0x000fe20003f66270 */
[----:B------:R-:W-:Y:S02]  /*32f0*/  @!P5 IMAD.IADD R14, R14, 0x1, -R18 ;  /* 0x000000010e0ed824 */ /* 0x000fe400078e0a12 */
[----:B------:R-:W-:Y:S02]  /*3300*/  VIADD R8, R10, 0x36 ;  /* 0x000000360a087836 */ /* 0x000fe40000000000 */
[----:B------:R-:W-:Y:S01]  /*3310*/  @!P2 IMAD.MOV R5, RZ, RZ, -R5 ;  /* 0x000000ffff05a224 */ /* 0x000fe200078e0a05 */
[C---:B------:R-:W-:Y:S01]  /*3320*/  ISETP.GT.U32.AND P2, PT, R18.reuse, R0, PT ;  /* 0x000000001200720c */ /* 0x040fe20003f44070 */
[----:B------:R-:W-:Y:S01]  /*3330*/  IMAD.MOV.U32 R16, RZ, RZ, R21 ;  /* 0x000000ffff107224 */ /* 0x000fe200078e0015 */
[----:B------:R-:W-:Y:S01]  /*3340*/  IABS R20, R8 ;  /* 0x0000000800147213 */ /* 0x000fe20000000000 */
[----:B------:R-:W-:Y:S01]  /*3350*/  @!P0 IMAD.MOV R3, RZ, RZ, -R3 ;  /* 0x000000ffff038224 */ /* 0x000fe200078e0a03 */
[----:B------:R-:W-:Y:S01]  /*3360*/  ISETP.GT.U32.AND P0, PT, R18, R14, PT ;  /* 0x0000000e1200720c */ /* 0x000fe20003f04070 */
[----:B------:R-:W-:Y:S01]  /*3370*/  IMAD.MOV R6, RZ, RZ, -R6 ;  /* 0x000000ffff067224 */ /* 0x000fe200078e0a06 */
[----:B------:R-:W-:Y:S01]  /*3380*/  STL [R1+0x70], R5 ;  /* 0x0000700501007387 */ /* 0x000fe20000100800 */
[----:B------:R-:W-:-:S03]  /*3390*/  IMAD.HI.U32 R15, R13, R16, RZ ;  /* 0x000000100d0f7227 */ /* 0x000fc600078e00ff */
[----:B------:R0:W-:Y:S01]  /*33a0*/  STL [R1+0x68], R3 ;  /* 0x0000680301007387 */ /* 0x0001e20000100800 */
[----:B------:R-:W-:Y:S02]  /*33b0*/  IMAD R19, R18, R6, R19 ;  /* 0x0000000612137224 */ /* 0x000fe400078e0213 */
[----:B------:R-:W-:Y:S02]  /*33c0*/  IMAD.MOV R9, RZ, RZ, -R15 ;  /* 0x000000ffff097224 */ /* 0x000fe400078e0a0f */
[----:B------:R-:W-:-:S04]  /*33d0*/  IMAD.HI.U32 R17, R13, R20, RZ ;  /* 0x000000140d117227 */ /* 0x000fc800078e00ff */
[C---:B------:R-:W-:Y:S02]  /*33e0*/  IMAD R16, R18.reuse, R9, R16 ;  /* 0x0000000912107224 */ /* 0x040fe400078e0210 */
[----:B0-----:R-:W-:Y:S02]  /*33f0*/  IMAD.MOV.U32 R3, RZ, RZ, R11 ;  /* 0x000000ffff037224 */ /* 0x001fe400078e000b */
[----:B------:R-:W-:Y:S02]  /*3400*/  IMAD.MOV R17, RZ, RZ, -R17 ;  /* 0x000000ffff117224 */ /* 0x000fe400078e0a11 */
[----:B------:R-:W-:Y:S01]  /*3410*/  @!P4 IMAD.MOV R3, RZ, RZ, -R3 ;  /* 0x000000ffff03c224 */ /* 0x000fe200078e0a03 */
[----:B------:R-:W-:Y:S01]  /*3420*/  ISETP.GT.U32.AND P4, PT, R18, R19, PT ;  /* 0x000000131200720c */ /* 0x000fe20003f84070 */
[----:B------:R-:W-:Y:S01]  /*3430*/  @!P0 IMAD.IADD R14, R14, 0x1, -R18 ;  /* 0x000000010e0e8824 */ /* 0x000fe200078e0a12 */
[C---:B------:R-:W-:Y:S01]  /*3440*/  ISETP.GT.U32.AND P0, PT, R18.reuse, R16, PT ;  /* 0x000000101200720c */ /* 0x040fe20003f04070 */
[----:B------:R-:W-:-:S02]  /*3450*/  IMAD R20, R18, R17, R20 ;  /* 0x0000001112147224 */ /* 0x000fc400078e0214 */
[----:B------:R-:W-:Y:S02]  /*3460*/  IMAD.MOV.U32 R5, RZ, RZ, R12 ;  /* 0x000000ffff057224 */ /* 0x000fe400078e000c */
[--C-:B------:R-:W-:Y:S01]  /*3470*/  @!P2 IMAD.IADD R0, R0, 0x1, -R18.reuse ;  /* 0x000000010000a824 */ /* 0x100fe200078e0a12 */
[----:B------:R-:W-:Y:S01]  /*3480*/  ISETP.GT.U32.AND P5, PT, R18, R20, PT ;  /* 0x000000141200720c */ /* 0x000fe20003fa4070 */
[----:B------:R-:W-:Y:S01]  /*3490*/  @!P1 IMAD.MOV R5, RZ, RZ, -R5 ;  /* 0x000000ffff059224 */ /* 0x000fe200078e0a05 */
[----:B------:R-:W-:Y:S01]  /*34a0*/  ISETP.GE.AND P2, PT, R7, RZ, PT ;  /* 0x000000ff0700720c */ /* 0x000fe20003f46270 */
[----:B------:R-:W-:Y:S01]  /*34b0*/  VIADD R7, R10, 0x2e ;  /* 0x0000002e0a077836 */ /* 0x000fe20000000000 */
[----:B------:R-:W-:Y:S01]  /*34c0*/  ISETP.GE.AND P1, PT, R8, RZ, PT ;  /* 0x000000ff0800720c */ /* 0x000fe20003f26270 */
[--C-:B------:R-:W-:Y:S01]  /*34d0*/  @!P4 IMAD.IADD R19, R19, 0x1, -R18.reuse ;  /* 0x000000011313c824 */ /* 0x100fe200078e0a12 */
[----:B------:R-:W-:Y:S01]  /*34e0*/  STL [R1+0x64], R5 ;  /* 0x0000640501007387 */ /* 0x000fe20000100800 */
[--C-:B------:R-:W-:Y:S01]  /*34f0*/  @!P0 IMAD.IADD R16, R16, 0x1, -R18.reuse ;  /* 0x0000000110108824 */ /* 0x100fe200078e0a12 */
[----:B------:R-:W-:Y:S01]  /*3500*/  IABS R9, R7 ;  /* 0x0000000700097213 */ /* 0x000fe20000000000 */
[----:B------:R-:W-:Y:S01]  /*3510*/  VIADD R6, R10, 0x30 ;  /* 0x000000300a067836 */ /* 0x000fe20000000000 */
[C---:B------:R-:W-:Y:S01]  /*3520*/  ISETP.GT.U32.AND P4, PT, R18.reuse, R19, PT ;  /* 0x000000131200720c */ /* 0x040fe20003f84070 */
[----:B------:R0:W-:Y:S01]  /*3530*/  STL [R1+0x48], R3 ;  /* 0x0000480301007387 */ /* 0x0001e20000100800 */
[----:B------:R-:W-:Y:S01]  /*3540*/  ISETP.GT.U32.AND P0, PT, R18, R16, PT ;  /* 0x000000101200720c */ /* 0x000fe20003f04070 */
[----:B------:R-:W-:Y:S01]  /*3550*/  @!P5 IMAD.IADD R20, R20, 0x1, -R18 ;  /* 0x000000011414d824 */ /* 0x000fe200078e0a12 */
[----:B------:R-:W-:Y:S01]  /*3560*/  IABS R12, R6 ;  /* 0x00000006000c7213 */ /* 0x000fe20000000000 */
[----:B------:R-:W-:Y:S01]  /*3570*/  IMAD.HI.U32 R11, R13, R9, RZ ;  /* 0x000000090d0b7227 */ /* 0x000fe200078e00ff */
[----:B------:R-:W-:-:S03]  /*3580*/  ISETP.GE.AND P5, PT, R4, RZ, PT ;  /* 0x000000ff0400720c */ /* 0x000fc60003fa6270 */
[----:B------:R-:W-:Y:S02]  /*3590*/  IMAD.MOV R11, RZ, RZ, -R11 ;  /* 0x000000ffff0b7224 */ /* 0x000fe400078e0a0b */
[----:B0-----:R-:W-:Y:S02]  /*35a0*/  IMAD.MOV.U32 R3, RZ, RZ, R0 ;  /* 0x000000ffff037224 */ /* 0x001fe400078e0000 */
[----:B------:R-:W-:-:S04]  /*35b0*/  IMAD.HI.U32 R4, R13, R12, RZ ;  /* 0x0000000c0d047227 */ /* 0x000fc800078e00ff */
[----:B------:R-:W-:Y:S01]  /*35c0*/  @!P6 IMAD.MOV R3, RZ, RZ, -R3 ;  /* 0x000000ffff03e224 */ /* 0x000fe200078e0a03 */
[----:B------:R-:W-:Y:S01]  /*35d0*/  ISETP.GT.U32.AND P6, PT, R18, R20, PT ;  /* 0x000000141200720c */ /* 0x000fe20003fc4070 */
[----:B------:R-:W-:Y:S01]  /*35e0*/  @!P4 IMAD.IADD R19, R19, 0x1, -R18 ;  /* 0x000000011313c824 */ /* 0x000fe200078e0a12 */
[----:B------:R-:W-:Y:S01]  /*35f0*/  ISETP.GE.AND P4, PT, R6, RZ, PT ;  /* 0x000000ff0600720c */ /* 0x000fe20003f86270 */
[----:B------:R-:W-:Y:S01]  /*3600*/  IMAD R6, R18, R11, R9 ;  /* 0x0000000b12067224 */ /* 0x000fe200078e0209 */
[----:B------:R0:W-:Y:S01]  /*3610*/  STL [R1+0x44], R3 ;  /* 0x0000440301007387 */ /* 0x0001e20000100800 */
[----:B------:R-:W-:Y:S02]  /*3620*/  IMAD.MOV R4, RZ, RZ, -R4 ;  /* 0x000000ffff047224 */ /* 0x000fe400078e0a04 */
[----:B------:R-:W-:Y:S01]  /*3630*/  @!P0 IMAD.IADD R16, R16, 0x1, -R18 ;  /* 0x0000000110108824 */ /* 0x000fe200078e0a12 */
[C---:B------:R-:W-:Y:S01]  /*3640*/  ISETP.GT.U32.AND P0, PT, R18.reuse, R6, PT ;  /* 0x000000061200720c */ /* 0x040fe20003f04070 */
[----:B------:R-:W-:-:S02]  /*3650*/  IMAD R12, R18, R4, R12 ;  /* 0x00000004120c7224 */ /* 0x000fc400078e020c */
[----:B------:R-:W-:Y:S02]  /*3660*/  VIADD R9, R10, 0x28 ;  /* 0x000000280a097836 */ /* 0x000fe40000000000 */
[----:B------:R-:W-:Y:S01]  /*3670*/  @!P6 IMAD.IADD R20, R20, 0x1, -R18 ;  /* 0x000000011414e824 */ /* 0x000fe200078e0a12 */
[----:B------:R-:W-:Y:S01]  /*3680*/  ISETP.GT.U32.AND P6, PT, R18, R12, PT ;  /* 0x0000000c1200720c */ /* 0x000fe20003fc4070 */
[C---:B------:R-:W-:Y:S01]  /*3690*/  VIADD R8, R10.reuse, 0x2c ;  /* 0x0000002c0a087836 */ /* 0x040fe20000000000 */
[----:B------:R-:W-:Y:S01]  /*36a0*/  IABS R11, R9 ;  /* 0x00000009000b7213 */ /* 0x000fe20000000000 */
[----:B------:R-:W-:Y:S02]  /*36b0*/  IMAD.MOV.U32 R5, RZ, RZ, R14 ;  /* 0x000000ffff057224 */ /* 0x000fe400078e000e */
[----:B------:R-:W-:Y:S01]  /*36c0*/  VIADD R0, R10, 0x2a ;  /* 0x0000002a0a007836 */ /* 0x000fe20000000000 */
[----:B------:R-:W-:Y:S01]  /*36d0*/  IABS R17, R8 ;  /* 0x0000000800117213 */ /* 0x000fe20000000000 */
[----:B------:R-:W-:-:S02]  /*36e0*/  @!P0 IMAD.IADD R6, R6, 0x1, -R18 ;  /* 0x0000000106068824 */ /* 0x000fc400078e0a12 */
[----:B------:R-:W-:Y:S01]  /*36f0*/  @!P3 IMAD.MOV R5, RZ, RZ, -R5 ;  /* 0x000000ffff05b224 */ /* 0x000fe200078e0a05 */
[----:B------:R-:W-:Y:S01]  /*3700*/  IABS R4, R0 ;  /* 0x0000000000047213 */ /* 0x000fe20000000000 */
[----:B------:R-:W-:Y:S01]  /*3710*/  IMAD.HI.U32 R14, R13, R11, RZ ;  /* 0x0000000b0d0e7227 */ /* 0x000fe200078e00ff */
[----:B------:R-:W-:Y:S02]  /*3720*/  ISETP.GT.U32.AND P3, PT, R18, R6, PT ;  /* 0x000000061200720c */ /* 0x000fe40003f64070 */
[----:B------:R1:W-:Y:S01]  /*3730*/  STL [R1+0x3c], R5 ;  /* 0x00003c0501007387 */ /* 0x0003e20000100800 */
[----:B------:R-:W-:Y:S01]  /*3740*/  @!P6 IMAD.IADD R12, R12, 0x1, -R18 ;  /* 0x000000010c0ce824 */ /* 0x000fe200078e0a12 */
[----:B------:R-:W-:Y:S01]  /*3750*/  ISETP.GE.AND P6, PT, R7, RZ, PT ;  /* 0x000000ff0700720c */ /* 0x000fe20003fc6270 */
[----:B0-----:R-:W-:Y:S02]  /*3760*/  IMAD.MOV.U32 R3, RZ, RZ, R20 ;  /* 0x000000ffff037224 */ /* 0x001fe400078e0014 */
[----:B------:R-:W-:Y:S01]  /*3770*/  IMAD.HI.U32 R21, R13, R17, RZ ;  /* 0x000000110d157227 */ /* 0x000fe200078e00ff */
[----:B------:R-:W-:-:S03]  /*3780*/  ISETP.GT.U32.AND P0, PT, R18, R12, PT ;  /* 0x0000000c1200720c */ /* 0x000fc60003f04070 */
[----:B------:R-:W-:Y:S02]  /*3790*/  IMAD.MOV R14, RZ, RZ, -R14 ;  /* 0x000000ffff0e7224 */ /* 0x000fe400078e0a0e */
[----:B------:R-:W-:Y:S02]  /*37a0*/  @!P1 IMAD.MOV R3, RZ, RZ, -R3 ;  /* 0x000000ffff039224 */ /* 0x000fe400078e0a03 */
[----:B------:R-:W-:-:S03]  /*37b0*/  IMAD.HI.U32 R15, R13, R4, RZ ;  /* 0x000000040d0f7227 */ /* 0x000fc600078e00ff */
[----:B------:R0:W-:Y:S01]  /*37c0*/  STL [R1+0x34], R3 ;  /* 0x0000340301007387 */ /* 0x0001e20000100800 */
[----:B------:R-:W-:Y:S02]  /*37d0*/  IMAD.MOV R21, RZ, RZ, -R21 ;  /* 0x000000ffff157224 */ /* 0x000fe400078e0a15 */
[C---:B------:R-:W-:Y:S02]  /*37e0*/  IMAD R11, R18.reuse, R14, R11 ;  /* 0x0000000e120b7224 */ /* 0x040fe400078e020b */
[----:B-1----:R-:W-:Y:S02]  /*37f0*/  IMAD.MOV.U32 R5, RZ, RZ, R19 ;  /* 0x000000ffff057224 */ /* 0x002fe400078e0013 */
[----:B------:R-:W-:Y:S02]  /*3800*/  IMAD.MOV R15, RZ, RZ, -R15 ;  /* 0x000000ffff0f7224 */ /* 0x000fe400078e0a0f */
[----:B------:R-:W-:Y:S02]  /*3810*/  IMAD R17, R18, R21, R17 ;  /* 0x0000001512117224 */ /* 0x000fe400078e0211 */
[----:B0-----:R-:W-:-:S02]  /*3820*/  IMAD.MOV.U32 R3, RZ, RZ, R16 ;  /* 0x000000ffff037224 */ /* 0x001fc400078e0010 */
[----:B------:R-:W-:Y:S01]  /*3830*/  @!P3 IMAD.IADD R6, R6, 0x1, -R18 ;  /* 0x000000010606b824 */ /* 0x000fe200078e0a12 */
[C---:B------:R-:W-:Y:S01]  /*3840*/  ISETP.GT.U32.AND P3, PT, R18.reuse, R11, PT ;  /* 0x0000000b1200720c */ /* 0x040fe20003f64070 */
[----:B------:R-:W-:Y:S01]  /*3850*/  @!P2 IMAD.MOV R5, RZ, RZ, -R5 ;  /* 0x000000ffff05a224 */ /* 0x000fe200078e0a05 */
[----:B------:R-:W-:Y:S01]  /*3860*/  ISETP.GT.U32.AND P1, PT, R18, R17, PT ;  /* 0x000000111200720c */ /* 0x000fe20003f24070 */
[----:B------:R-:W-:Y:S01]  /*3870*/  @!P5 IMAD.MOV R3, RZ, RZ, -R3 ;  /* 0x000000ffff03d224 */ /* 0x000fe200078e0a03 */
[----:B------:R-:W-:Y:S01]  /*3880*/  ISETP.GE.AND P2, PT, R8, RZ, PT ;  /* 0x000000ff0800720c */ /* 0x000fe20003f46270 */
[----:B------:R-:W-:Y:S01]  /*3890*/  IMAD R4, R18, R15, R4 ;  /* 0x0000000f12047224 */ /* 0x000fe200078e0204 */
[----:B------:R-:W-:Y:S01]  /*38a0*/  STL [R1+0x2c], R5 ;  /* 0x00002c0501007387 */ /* 0x000fe20000100800 */
[----:B------:R-:W-:Y:S01]  /*38b0*/  @!P0 IMAD.IADD R12, R12, 0x1, -R18 ;  /* 0x000000010c0c8824 */ /* 0x000fe200078e0a12 */
[----:B------:R-:W-:Y:S01]  /*38c0*/  ISETP.GE.AND P0, PT, R0, RZ, PT ;  /* 0x000000ff0000720c */ /* 0x000fe20003f06270 */
[----:B------:R-:W-:Y:S01]  /*38d0*/  VIADD R0, R10, 0x24 ;  /* 0x000000240a007836 */ /* 0x000fe20000000000 */
[----:B------:R0:W-:Y:S01]  /*38e0*/  STL [R1+0x28], R3 ;  /* 0x0000280301007387 */ /* 0x0001e20000100800 */
[----:B------:R-:W-:Y:S01]  /*38f0*/  ISETP.GT.U32.AND P5, PT, R18, R4, PT ;  /* 0x000000041200720c */ /* 0x000fe20003fa4070 */
[----:B------:R-:W-:-:S02]  /*3900*/  VIADD R7, R10, 0x26 ;  /* 0x000000260a077836 */ /* 0x000fc40000000000 */
[--C-:B------:R-:W-:Y:S01]  /*3910*/  @!P3 IMAD.IADD R11, R11, 0x1, -R18.reuse ;  /* 0x000000010b0bb824 */ /* 0x100fe200078e0a12 */
[----:B------:R-:W-:Y:S01]  /*3920*/  IABS R14, R0 ;  /* 0x00000000000e7213 */ /* 0x000fe20000000000 */
[----:B------:R-:W-:Y:S01]  /*3930*/  @!P1 IMAD.IADD R17, R17, 0x1, -R18 ;  /* 0x0000000111119824 */ /* 0x000fe200078e0a12 */
[----:B------:R-:W-:Y:S02]  /*3940*/  IABS R15, R7 ;  /* 0x00000007000f7213 */ /* 0x000fe40000000000 */
[----:B------:R-:W-:Y:S01]  /*3950*/  ISETP.GT.U32.AND P3, PT, R18, R11, PT ;  /* 0x0000000b1200720c */ /* 0x000fe20003f64070 */
[----:B0-----:R-:W-:Y:S01]  /*3960*/  IMAD.MOV.U32 R3, RZ, RZ, R12 ;  /* 0x000000ffff037224 */ /* 0x001fe200078e000c */
[----:B------:R-:W-:Y:S01]  /*3970*/  ISETP.GE.AND P1, PT, R9, RZ, PT ;  /* 0x000000ff0900720c */ /* 0x000fe20003f26270 */
[----:B------:R-:W-:-:S04]  /*3980*/  IMAD.HI.U32 R8, R13, R15, RZ ;  /* 0x0000000f0d087227 */ /* 0x000fc800078e00ff */
[----:B------:R-:W-:Y:S02]  /*3990*/  @!P4 IMAD.MOV R3, RZ, RZ, -R3 ;  /* 0x000000ffff03c224 */ /* 0x000fe400078e0a03 */
[----:B------:R-:W-:Y:S01]  /*39a0*/  @!P5 IMAD.IADD R4, R4, 0x1, -R18 ;  /* 0x000000010404d824 */ /* 0x000fe200078e0a12 */
[----:B------:R-:W-:Y:S01]  /*39b0*/  ISETP.GT.U32.AND P5, PT, R18, R17, PT ;  /* 0x000000111200720c */ /* 0x000fe20003fa4070 */
[----:B------:R-:W-:Y:S01]  /*39c0*/  IMAD.MOV R8, RZ, RZ, -R8 ;  /* 0x000000ffff087224 */ /* 0x000fe200078e0a08 */
[----:B------:R0:W-:Y:S01]  /*39d0*/  STL [R1+0x24], R3 ;  /* 0x0000240301007387 */ /* 0x0001e20000100800 */
[----:B------:R-:W-:Y:S01]  /*39e0*/  VIADD R9, R10, 0x22 ;  /* 0x000000220a097836 */ /* 0x000fe20000000000 */
[C---:B------:R-:W-:Y:S01]  /*39f0*/  ISETP.GT.U32.AND P4, PT, R18.reuse, R4, PT ;  /* 0x000000041200720c */ /* 0x040fe20003f84070 */
[----:B------:R-:W-:Y:S02]  /*3a00*/  IMAD R15, R18, R8, R15 ;  /* 0x00000008120f7224 */ /* 0x000fe400078e020f */
[----:B------:R-:W-:Y:S01]  /*3a10*/  @!P3 IMAD.IADD R11, R11, 0x1, -R18 ;  /* 0x000000010b0bb824 */ /* 0x000fe200078e0a12 */
[----:B------:R-:W-:Y:S01]  /*3a20*/  IABS R12, R9 ;  /* 0x00000009000c7213 */ /* 0x000fe20000000000 */
[----:B------:R-:W-:-:S02]  /*3a30*/  VIADD R8, R10, 0x1e ;  /* 0x0000001e0a087836 */ /* 0x000fc40000000000 */
[----:B0-----:R-:W-:Y:S02]  /*3a40*/  IMAD.MOV.U32 R3, RZ, RZ, R6 ;  /* 0x000000ffff037224 */ /* 0x001fe400078e0006 */
[----:B------:R-:W-:-:S04]  /*3a50*/  IMAD.HI.U32 R6, R13, R14, RZ ;  /* 0x0000000e0d067227 */ /* 0x000fc800078e00ff */
[----:B------:R-:W-:Y:S02]  /*3a60*/  IMAD.MOV R6, RZ, RZ, -R6 ;  /* 0x000000ffff067224 */ /* 0x000fe400078e0a06 */
[----:B------:R-:W-:Y:S01]  /*3a70*/  @!P6 IMAD.MOV R3, RZ, RZ, -R3 ;  /* 0x000000ffff03e224 */ /* 0x000fe200078e0a03 */
[----:B------:R-:W-:Y:S01]  /*3a80*/  ISETP.GE.AND P6, PT, R7, RZ, PT ;  /* 0x000000ff0700720c */ /* 0x000fe20003fc6270 */
[C---:B------:R-:W-:Y:S01]  /*3a90*/  IMAD R14, R18.reuse, R6, R14 ;  /* 0x00000006120e7224 */ /* 0x040fe200078e020e */
[----:B------:R-:W-:Y:S01]  /*3aa0*/  IABS R6, R8 ;  /* 0x0000000800067213 */ /* 0x000fe20000000000 */
[----:B------:R-:W-:Y:S01]  /*3ab0*/  @!P5 IMAD.IADD R17, R17, 0x1, -R18 ;  /* 0x000000011111d824 */ /* 0x000fe200078e0a12 */
[C---:B------:R-:W-:Y:S01]  /*3ac0*/  ISETP.GT.U32.AND P5, PT, R18.reuse, R15, PT ;  /* 0x0000000f1200720c */ /* 0x040fe20003fa4070 */
[----:B------:R0:W-:Y:S01]  /*3ad0*/  STL [R1+0x20], R3 ;  /* 0x0000200301007387 */ /* 0x0001e20000100800 */
[----:B------:R-:W-:Y:S01]  /*3ae0*/  ISETP.GT.U32.AND P3, PT, R18, R14, PT ;  /* 0x0000000e1200720c */ /* 0x000fe20003f64070 */
[----:B------:R-:W-:-:S02]  /*3af0*/  VIADD R7, R10, 0x20 ;  /* 0x000000200a077836 */ /* 0x000fc40000000000 */
[----:B------:R-:W-:-:S04]  /*3b00*/  IMAD.HI.U32 R16, R13, R12, RZ ;  /* 0x0000000c0d107227 */ /* 0x000fc800078e00ff */
[----:B------:R-:W-:Y:S01]  /*3b10*/  @!P4 IMAD.IADD R4, R4, 0x1, -R18 ;  /* 0x000000010404c824 */ /* 0x000fe200078e0a12 */
[----:B------:R-:W-:Y:S01]  /*3b20*/  ISETP.GE.AND P4, PT, R0, RZ, PT ;  /* 0x000000ff0000720c */ /* 0x000fe20003f86270 */
[----:B0-----:R-:W-:Y:S01]  /*3b30*/  IMAD.MOV.U32 R3, RZ, RZ, R17 ;  /* 0x000000ffff037224 */ /* 0x001fe200078e0011 */
[----:B------:R-:W-:Y:S01]  /*3b40*/  IABS R0, R7 ;  /* 0x0000000700007213 */ /* 0x000fe20000000000 */
[----:B------:R-:W-:Y:S02]  /*3b50*/  IMAD.MOV R16, RZ, RZ, -R16 ;  /* 0x000000ffff107224 */ /* 0x000fe400078e0a10 */
[----:B------:R-:W-:Y:S02]  /*3b60*/  @!P2 IMAD.MOV R3, RZ, RZ, -R3 ;  /* 0x000000ffff03a224 */ /* 0x000fe400078e0a03 */
[--C-:B------:R-:W-:Y:S02]  /*3b70*/  @!P3 IMAD.IADD R14, R14, 0x1, -R18.reuse ;  /* 0x000000010e0eb824 */ /* 0x100fe400078e0a12 */
[----:B------:R-:W-:Y:S01]  /*3b80*/  @!P5 IMAD.IADD R15, R15, 0x1, -R18 ;  /* 0x000000010f0fd824 */ /* 0x000fe200078e0a12 */
[----:B------:R0:W-:Y:S01]  /*3b90*/  STL [R1+0x1c], R3 ;  /* 0x00001c0301007387 */ /* 0x0001e20000100800 */
[C---:B------:R-:W-:Y:S01]  /*3ba0*/  IMAD R12, R18.reuse, R16, R12 ;  /* 0x00000010120c7224 */ /* 0x040fe200078e020c */
[----:B------:R-:W-:Y:S01]  /*3bb0*/  ISETP.GE.AND P5, PT, R9, RZ, PT ;  /* 0x000000ff0900720c */ /* 0x000fe20003fa6270 */
[----:B------:R-:W-:Y:S01]  /*3bc0*/  IMAD.MOV.U32 R5, RZ, RZ, R4 ;  /* 0x000000ffff057224 */ /* 0x000fe200078e0004 */
[C---:B------:R-:W-:Y:S01]  /*3bd0*/  ISETP.GT.U32.AND P3, PT, R18.reuse, R14, PT ;  /* 0x0000000e1200720c */ /* 0x040fe20003f64070 */
[----:B------:R-:W-:Y:S01]  /*3be0*/  IMAD.HI.U32 R9, R13, R0, RZ ;  /* 0x000000000d097227 */ /* 0x000fe200078e00ff */
[----:B------:R-:W-:-:S03]  /*3bf0*/  ISETP.GT.U32.AND P2, PT, R18, R15, PT ;  /* 0x0000000f1200720c */ /* 0x000fc60003f44070 */
[----:B------:R-:W-:Y:S01]  /*3c00*/  @!P0 IMAD.MOV R5, RZ, RZ, -R5 ;  /* 0x000000ffff058224 */ /* 0x000fe200078e0a05 */
[----:B------:R-:W-:Y:S01]  /*3c10*/  ISETP.GT.U32.AND P0, PT, R18, R12, PT ;  /* 0x0000000c1200720c */ /* 0x000fe20003f04070 */
[----:B0-----:R-:W-:Y:S02]  /*3c20*/  IMAD.MOV.U32 R3, RZ, RZ, R11 ;  /* 0x000000ffff037224 */ /* 0x001fe400078e000b */
[----:B------:R-:W-:Y:S01]  /*3c30*/  IMAD.HI.U32 R4, R13, R6, RZ ;  /* 0x000000060d047227 */ /* 0x000fe200078e00ff */
[----:B------:R0:W-:Y:S03]  /*3c40*/  STL [R1+0x18], R5 ;  /* 0x0000180501007387 */ /* 0x0001e60000100800 */
[----:B------:R-:W-:Y:S01]  /*3c50*/  @!P1 IMAD.MOV R3, RZ, RZ, -R3 ;  /* 0x000000ffff039224 */ /* 0x000fe200078e0a03 */
[----:B------:R-:W-:Y:S01]  /*3c60*/  ISETP.GE.AND P1, PT, R7, RZ, PT ;  /* 0x000000ff0700720c */ /* 0x000fe20003f26270 */
[----:B------:R-:W-:-:S02]  /*3c70*/  IMAD.MOV R7, RZ, RZ, -R9 ;  /* 0x000000ffff077224 */ /* 0x000fc400078e0a09 */
[----:B------:R-:W-:Y:S01]  /*3c80*/  @!P3 IMAD.IADD R14, R14, 0x1, -R18 ;  /* 0x000000010e0eb824 */ /* 0x000fe200078e0a12 */
[----:B------:R1:W-:Y:S01]  /*3c90*/  STL [R1+0x14], R3 ;  /* 0x0000140301007387 */ /* 0x0003e20000100800 */
[----:B------:R-:W-:Y:S02]  /*3ca0*/  IMAD R0, R18, R7, R0 ;  /* 0x0000000712007224 */ /* 0x000fe400078e0200 */
[--C-:B------:R-:W-:Y:S02]  /*3cb0*/  @!P0 IMAD.IADD R12, R12, 0x1, -R18.reuse ;  /* 0x000000010c0c8824 */ /* 0x100fe400078e0a12 */
[----:B------:R-:W-:Y:S01]  /*3cc0*/  @!P2 IMAD.IADD R15, R15, 0x1, -R18 ;  /* 0x000000010f0fa824 */ /* 0x000fe200078e0a12 */
[C---:B------:R-:W-:Y:S01]  /*3cd0*/  ISETP.GT.U32.AND P3, PT, R18.reuse, R0, PT ;  /* 0x000000001200720c */ /* 0x040fe20003f64070 */
[----:B------:R-:W-:Y:S01]  /*3ce0*/  IMAD.MOV R4, RZ, RZ, -R4 ;  /* 0x000000ffff047224 */ /* 0x000fe200078e0a04 */
[----:B------:R-:W-:Y:S01]  /*3cf0*/  ISETP.GT.U32.AND P0, PT, R18, R12, PT ;  /* 0x0000000c1200720c */ /* 0x000fe20003f04070 */
[----:B------:R-:W-:Y:S01]  /*3d00*/  VIADD R7, R10, 0x1a ;  /* 0x0000001a0a077836 */ /* 0x000fe20000000000 */
[----:B------:R-:W-:Y:S01]  /*3d10*/  ISETP.GE.AND P2, PT, R8, RZ, PT ;  /* 0x000000ff0800720c */ /* 0x000fe20003f46270 */
[----:B0-----:R-:W-:Y:S01]  /*3d20*/  IMAD.MOV.U32 R5, RZ, RZ, R15 ;  /* 0x000000ffff057224 */ /* 0x001fe200078e000f */
[----:B------:R-:W-:Y:S01]  /*3d30*/  IABS R15, R29 ;  /* 0x0000001d000f7213 */ /* 0x000fe20000000000 */
[----:B-1----:R-:W-:Y:S01]  /*3d40*/  IMAD.MOV.U32 R3, RZ, RZ, R14 ;  /* 0x000000ffff037224 */ /* 0x002fe200078e000e */
[----:B------:R-:W-:Y:S01]  /*3d50*/  IABS R11, R7 ;  /* 0x00000007000b7213 */ /* 0x000fe20000000000 */
[----:B------:R-:W-:-:S02]  /*3d60*/  VIADD R9, R10, 0x1c ;  /* 0x0000001c0a097836 */ /* 0x000fc40000000000 */
[----:B------:R-:W-:Y:S02]  /*3d70*/  IMAD R6, R18, R4, R6 ;  /* 0x0000000412067224 */ /* 0x000fe400078e0206 */
[--C-:B------:R-:W-:Y:S01]  /*3d80*/  @!P3 IMAD.IADD R0, R0, 0x1, -R18.reuse ;  /* 0x000000010000b824 */ /* 0x100fe200078e0a12 */
[----:B------:R-:W-:Y:S01]  /*3d90*/  IABS R8, R9 ;  /* 0x0000000900087213 */ /* 0x000fe20000000000 */
[----:B------:R-:W-:Y:S01]  /*3da0*/  @!P6 IMAD.MOV R5, RZ, RZ, -R5 ;  /* 0x000000ffff05e224 */ /* 0x000fe200078e0a05 */
[C---:B------:R-:W-:Y:S01]  /*3db0*/  ISETP.GT.U32.AND P6, PT, R18.reuse, R6, PT ;  /* 0x000000061200720c */ /* 0x040fe20003fc4070 */
[----:B------:R-:W-:Y:S01]  /*3dc0*/  @!P4 IMAD.MOV R3, RZ, RZ, -R3 ;  /* 0x000000ffff03c224 */ /* 0x000fe200078e0a03 */
[----:B------:R-:W-:Y:S01]  /*3dd0*/  ISETP.GT.U32.AND P3, PT, R18, R0, PT ;  /* 0x000000001200720c */ /* 0x000fe20003f64070 */
[----:B------:R-:W-:Y:S01]  /*3de0*/  @!P0 IMAD.IADD R12, R12, 0x1, -R18 ;  /* 0x000000010c0c8824 */ /* 0x000fe200078e0a12 */
[----:B------:R-:W-:Y:S01]  /*3df0*/  ISETP.GE.AND P4, PT, R9, RZ, PT ;  /* 0x000000ff0900720c */ /* 0x000fe20003f86270 */
[----:B------:R-:W-:Y:S01]  /*3e00*/  STL [R1+0x10], R5 ;  /* 0x0000100501007387 */ /* 0x000fe20000100800 */
[----:B------:R-:W-:Y:S01]  /*3e10*/  IMAD.MOV.U32 R9, RZ, RZ, R11 ;  /* 0x000000ffff097224 */ /* 0x000fe200078e000b */
[----:B------:R-:W-:Y:S01]  /*3e20*/  ISETP.GE.AND P0, PT, R7, RZ, PT ;  /* 0x000000ff0700720c */ /* 0x000fe20003f06270 */
[C---:B------:R-:W-:Y:S01]  /*3e30*/  IMAD.HI.U32 R14, R13.reuse, R8, RZ ;  /* 0x000000080d0e7227 */ /* 0x040fe200078e00ff */
[----:B------:R0:W-:Y:S03]  /*3e40*/  STL [R1+0xc], R3 ;  /* 0x00000c0301007387 */ /* 0x0001e60000100800 */
[----:B------:R-:W-:-:S04]  /*3e50*/  IMAD.HI.U32 R7, R13, R9, RZ ;  /* 0x000000090d077227 */ /* 0x000fc800078e00ff */
[----:B------:R-:W-:Y:S02]  /*3e60*/  IMAD.MOV R14, RZ, RZ, -R14 ;  /* 0x000000ffff0e7224 */ /* 0x000fe400078e0a0e */
[----:B------:R-:W-:Y:S02]  /*3e70*/  IMAD.MOV R7, RZ, RZ, -R7 ;  /* 0x000000ffff077224 */ /* 0x000fe400078e0a07 */
[----:B0-----:R-:W-:Y:S02]  /*3e80*/  IMAD.MOV.U32 R3, RZ, RZ, R12 ;  /* 0x000000ffff037224 */ /* 0x001fe400078e000c */
[----:B------:R-:W-:Y:S02]  /*3e90*/  @!P3 IMAD.IADD R0, R0, 0x1, -R18 ;  /* 0x000000010000b824 */ /* 0x000fe400078e0a12 */
[----:B------:R-:W-:Y:S02]  /*3ea0*/  @!P5 IMAD.MOV R3, RZ, RZ, -R3 ;  /* 0x000000ffff03d224 */ /* 0x000fe400078e0a03 */
[----:B------:R-:W-:-:S02]  /*3eb0*/  IMAD R8, R18, R14, R8 ;  /* 0x0000000e12087224 */ /* 0x000fc400078e0208 */
[----:B------:R-:W-:Y:S01]  /*3ec0*/  @!P6 IMAD.IADD R6, R6, 0x1, -R18 ;  /* 0x000000010606e824 */ /* 0x000fe200078e0a12 */
[----:B------:R0:W-:Y:S01]  /*3ed0*/  STL [R1+0x8], R3 ;  /* 0x0000080301007387 */ /* 0x0001e20000100800 */
[C---:B------:R-:W-:Y:S01]  /*3ee0*/  IMAD R9, R18.reuse, R7, R9 ;  /* 0x0000000712097224 */ /* 0x040fe200078e0209 */
[----:B------:R-:W-:Y:S01]  /*3ef0*/  ISETP.GT.U32.AND P3, PT, R18, R8, PT ;  /* 0x000000081200720c */ /* 0x000fe20003f64070 */
[----:B------:R-:W-:Y:S01]  /*3f00*/  VIADD R14, R10, 0x12 ;  /* 0x000000120a0e7836 */ /* 0x000fe20000000000 */
[----:B------:R-:W-:Y:S01]  /*3f10*/  ISETP.GT.U32.AND P6, PT, R18, R6, PT ;  /* 0x000000061200720c */ /* 0x000fe20003fc4070 */
[C---:B------:R-:W-:Y:S02]  /*3f20*/  VIADD R7, R10.reuse, 0x14 ;  /* 0x000000140a077836 */ /* 0x040fe40000000000 */
[C---:B------:R-:W-:Y:S01]  /*3f30*/  VIADD R4, R10.reuse, 0x18 ;  /* 0x000000180a047836 */ /* 0x040fe20000000000 */
[----:B------:R-:W-:Y:S01]  /*3f40*/  IABS R23, R14 ;  /* 0x0000000e00177213 */ /* 0x000fe20000000000 */
[----:B0-----:R-:W-:Y:S01]  /*3f50*/  IMAD.MOV.U32 R3, RZ, RZ, R0 ;  /* 0x000000ffff037224 */ /* 0x001fe200078e0000 */
[----:B------:R-:W-:Y:S01]  /*3f60*/  IABS R21, R7 ;  /* 0x0000000700157213 */ /* 0x000fe20000000000 */
[----:B------:R-:W-:Y:S01]  /*3f70*/  VIADD R0, R10, 0x16 ;  /* 0x000000160a007836 */ /* 0x000fe20000000000 */
[----:B------:R-:W-:Y:S01]  /*3f80*/  IABS R19, R4 ;  /* 0x0000000400137213 */ /* 0x000fe20000000000 */
[----:B------:R-:W-:Y:S01]  /*3f90*/  @!P1 IMAD.MOV R3, RZ, RZ, -R3 ;  /* 0x000000ffff039224 */ /* 0x000fe200078e0a03 */
[----:B------:R-:W-:Y:S01]  /*3fa0*/  ISETP.GT.U32.AND P1, PT, R18, R9, PT ;  /* 0x000000091200720c */ /* 0x000fe20003f24070 */
[--C-:B------:R-:W-:Y:S01]  /*3fb0*/  @!P3 IMAD.IADD R8, R8, 0x1, -R18.reuse ;  /* 0x000000010808b824 */ /* 0x100fe200078e0a12 */
[----:B------:R-:W-:Y:S01]  /*3fc0*/  IABS R20, R0 ;  /* 0x0000000000147213 */ /* 0x000fe20000000000 */
[----:B------:R-:W-:Y:S01]  /*3fd0*/  @!P6 IMAD.IADD R6, R6, 0x1, -R18 ;  /* 0x000000010606e824 */ /* 0x000fe200078e0a12 */
[----:B------:R-:W-:Y:S01]  /*3fe0*/  ISETP.GE.AND P6, PT, R0, RZ, PT ;  /* 0x000000ff0000720c */ /* 0x000fe20003fc6270 */
[----:B------:R0:W-:Y:S01]  /*3ff0*/  STL [R1], R3 ;  /* 0x0000000301007387 */ /* 0x0001e20000100800 */
[----:B------:R-:W-:Y:S01]  /*4000*/  VIADD R12, R10, 0xe ;  /* 0x0000000e0a0c7836 */ /* 0x000fe20000000000 */
[----:B------:R-:W-:Y:S01]  /*4010*/  ISETP.GE.AND P5, PT, R4, RZ, PT ;  /* 0x000000ff0400720c */ /* 0x000fe20003fa6270 */
[----:B------:R-:W-:-:S02]  /*4020*/  @!P2 IMAD.MOV R6, RZ, RZ, -R6 ;  /* 0x000000ffff06a224 */ /* 0x000fc400078e0a06 */
[----:B------:R-:W-:Y:S02]  /*4030*/  VIADD R5, R10, 0xc ;  /* 0x0000000c0a057836 */ /* 0x000fe40000000000 */
[----:B------:R-:W-:-:S04]  /*4040*/  IMAD.HI.U32 R11, R13, R19, RZ ;  /* 0x000000130d0b7227 */ /* 0x000fc800078e00ff */
[----:B------:R-:W-:Y:S01]  /*4050*/  @!P1 IMAD.IADD R9, R9, 0x1, -R18 ;  /* 0x0000000109099824 */ /* 0x000fe200078e0a12 */
[C---:B------:R-:W-:Y:S01]  /*4060*/  ISETP.GT.U32.AND P2, PT, R18.reuse, R8, PT ;  /* 0x000000081200720c */ /* 0x040fe20003f44070 */
[----:B------:R-:W-:Y:S01]  /*4070*/  IMAD.HI.U32 R0, R13, R20, RZ ;  /* 0x000000140d007227 */ /* 0x000fe200078e00ff */
[----:B------:R1:W-:Y:S02]  /*4080*/  STL [R1+0x11a4], R6 ;  /* 0x0011a40601007387 */ /* 0x0003e40000100800 */
[----:B------:R-:W-:Y:S01]  /*4090*/  ISETP.GT.U32.AND P1, PT, R18, R9, PT ;  /* 0x000000091200720c */ /* 0x000fe20003f24070 */
[----:B------:R-:W-:Y:S02]  /*40a0*/  IMAD.MOV R0, RZ, RZ, -R0 ;  /* 0x000000ffff007224 */ /* 0x000fe400078e0a00 */
[----:B0-----:R-:W-:Y:S02]  /*40b0*/  VIADD R3, R10, 0xa ;  /* 0x0000000a0a037836 */ /* 0x001fe40000000000 */
[----:B------:R-:W-:-:S02]  /*40c0*/  IMAD R20, R18, R0, R20 ;  /* 0x0000000012147224 */ /* 0x000fc400078e0214 */
[----:B------:R-:W-:Y:S01]  /*40d0*/  IMAD.HI.U32 R0, R13, R23, RZ ;  /* 0x000000170d007227 */ /* 0x000fe200078e00ff */
[----:B-1----:R-:W2:Y:S03]  /*40e0*/  LDL R6, [R1+0xaf8] ;  /* 0x000af80001067983 */ /* 0x002ea60000100800 */
[--C-:B------:R-:W-:Y:S02]  /*40f0*/  @!P2 IMAD.IADD R8, R8, 0x1, -R18.reuse ;  /* 0x000000010808a824 */ /* 0x100fe400078e0a12 */
[----:B------:R-:W-:Y:S01]  /*4100*/  @!P1 IMAD.IADD R9, R9, 0x1, -R18 ;  /* 0x0000000109099824 */ /* 0x000fe200078e0a12 */
[----:B------:R-:W-:Y:S01]  /*4110*/  ISETP.GE.AND P1, PT, R7, RZ, PT ;  /* 0x000000ff0700720c */ /* 0x000fe20003f26270 */
[----:B------:R-:W-:Y:S01]  /*4120*/  IMAD.MOV R0, RZ, RZ, -R0 ;  /* 0x000000ffff007224 */ /* 0x000fe200078e0a00 */
[----:B------:R-:W-:Y:S01]  /*4130*/  IABS R7, R2 ;  /* 0x0000000200077213 */ /* 0x000fe20000000000 */
[----:B------:R0:W-:Y:S01]  /*4140*/  STL [R1+0x11a8], R2 ;  /* 0x0011a80201007387 */ /* 0x0001e20000100800 */
[----:B------:R-:W-:-:S02]  /*4150*/  @!P4 IMAD.MOV R8, RZ, RZ, -R8 ;  /* 0x000000ffff08c224 */ /* 0x000fc400078e0a08 */
[----:B------:R-:W-:Y:S02]  /*4160*/  IMAD R23, R18, R0, R23 ;  /* 0x0000000012177224 */ /* 0x000fe400078e0217 */
[----:B------:R-:W-:Y:S02]  /*4170*/  VIADD R0, R10, 0x8 ;  /* 0x000000080a007836 */ /* 0x000fe40000000000 */
[----:B------:R-:W-:Y:S01]  /*4180*/  IMAD.MOV R11, RZ, RZ, -R11 ;  /* 0x000000ffff0b7224 */ /* 0x000fe200078e0a0b */
[----:B0-----:R-:W3:Y:S01]  /*4190*/  LDL R2, [R1+0xaf4] ;  /* 0x000af40001027983 */ /* 0x001ee20000100800 */
[C---:B------:R-:W-:Y:S02]  /*41a0*/  ISETP.GT.U32.AND P2, PT, R18.reuse, R20, PT ;  /* 0x000000141200720c */ /* 0x040fe40003f44070 */
[C---:B------:R-:W-:Y:S01]  /*41b0*/  IMAD R19, R18.reuse, R11, R19 ;  /* 0x0000000b12137224 */ /* 0x040fe200078e0213 */
[----:B------:R0:W-:Y:S04]  /*41c0*/  STL [R1+0x60], R12 ;  /* 0x0000600c01007387 */ /* 0x0001e80000100800 */
[----:B------:R-:W-:Y:S01]  /*41d0*/  ISETP.GT.U32.AND P3, PT, R18, R19, PT ;  /* 0x000000131200720c */ /* 0x000fe20003f64070 */
[----:B------:R-:W-:Y:S04]  /*41e0*/  STL [R1+0x5c], R5 ;  /* 0x00005c0501007387 */ /* 0x000fe80000100800 */
[----:B------:R-:W-:Y:S04]  /*41f0*/  STL [R1+0x54], R3 ;  /* 0x0000540301007387 */ /* 0x000fe80000100800 */
[----:B------:R-:W-:Y:S04]  /*4200*/  STL [R1+0x11ac], R8 ;  /* 0x0011ac0801007387 */ /* 0x000fe80000100800 */
[----:B------:R1:W-:Y:S04]  /*4210*/  STL [R1+0x40], R0 ;  /* 0x0000400001007387 */ /* 0x0003e80000100800 */
[----:B------:R-:W4:Y:S01]  /*4220*/  LDL R27, [R1+0xafc] ;  /* 0x000afc00011b7983 */ /* 0x000f220000100800 */
[----:B------:R-:W-:-:S02]  /*4230*/  @!P2 IMAD.IADD R20, R20, 0x1, -R18 ;  /* 0x000000011414a824 */ /* 0x000fc400078e0a12 */
[----:B------:R-:W-:-:S03]  /*4240*/  IMAD.HI.U32 R4, R13, R15, RZ ;  /* 0x0000000f0d047227 */ /* 0x000fc600078e00ff */
[----:B------:R-:W-:Y:S01]  /*4250*/  ISETP.GT.U32.AND P4, PT, R18, R20, PT ;  /* 0x000000141200720c */ /* 0x000fe20003f84070 */
[----:B------:R-:W-:Y:S02]  /*4260*/  @!P3 IMAD.IADD R19, R19, 0x1, -R18 ;  /* 0x000000011313b824 */ /* 0x000fe400078e0a12 */
[----:B------:R-:W-:-:S04]  /*4270*/  IMAD.HI.U32 R11, R13, R21, RZ ;  /* 0x000000150d0b7227 */ /* 0x000fc800078e00ff */
[----:B------:R-:W-:Y:S01]  /*4280*/  IMAD.MOV R4, RZ, RZ, -R4 ;  /* 0x000000ffff047224 */ /* 0x000fe200078e0a04 */
[C---:B------:R-:W-:Y:S01]  /*4290*/  ISETP.GT.U32.AND P3, PT, R18.reuse, R19, PT ;  /* 0x000000131200720c */ /* 0x040fe20003f64070 */
[----:B------:R-:W-:Y:S02]  /*42a0*/  IMAD.MOV R11, RZ, RZ, -R11 ;  /* 0x000000ffff0b7224 */ /* 0x000fe400078e0a0b */
[----:B------:R-:W-:Y:S02]  /*42b0*/  IMAD R15, R18, R4, R15 ;  /* 0x00000004120f7224 */ /* 0x000fe400078e020f */
[--C-:B------:R-:W-:Y:S02]  /*42c0*/  @!P4 IMAD.IADD R20, R20, 0x1, -R18.reuse ;  /* 0x000000011414c824 */ /* 0x100fe400078e0a12 */
[C---:B------:R-:W-:Y:S01]  /*42d0*/  IMAD R21, R18.reuse, R11, R21 ;  /* 0x0000000b12157224 */ /* 0x040fe200078e0215 */
[C---:B------:R-:W-:Y:S01]  /*42e0*/  ISETP.GT.U32.AND P4, PT, R18.reuse, R15, PT ;  /* 0x0000000f1200720c */ /* 0x040fe20003f84070 */
[----:B------:R-:W0:Y:S04]  /*42f0*/  I2F.RP R11, R7 ;  /* 0x00000007000b7306 */ /* 0x000e280000209400 */
[----:B------:R-:W-:Y:S01]  /*4300*/  @!P3 IMAD.IADD R19, R19, 0x1, -R18 ;  /* 0x000000011313b824 */ /* 0x000fe200078e0a12 */
[----:B------:R-:W-:-:S02]  /*4310*/  ISETP.GT.U32.AND P3, PT, R18, R21, PT ;  /* 0x000000151200720c */ /* 0x000fc40003f64070 */
[----:B------:R-:W-:-:S05]  /*4320*/  IABS R17, R5 ;  /* 0x0000000500117213 */ /* 0x000fca0000000000 */
[--C-:B------:R-:W-:Y:S01]  /*4330*/  @!P4 IMAD.IADD R15, R15, 0x1, -R18.reuse ;  /* 0x000000010f0fc824 */ /* 0x100fe200078e0a12 */
[----:B0-----:R-:W0:Y:S01]  /*4340*/  MUFU.RCP R11, R11 ;  /* 0x0000000b000b7308 */ /* 0x001e220000001000 */
[----:B------:R-:W-:Y:S01]  /*4350*/  IABS R16, R12 ;  /* 0x0000000c00107213 */ /* 0x000fe20000000000 */
[----:B------:R-:W-:Y:S02]  /*4360*/  IMAD.HI.U32 R22, R13, R17, RZ ;  /* 0x000000110d167227 */ /* 0x000fe400078e00ff */
[C---:B------:R-:W-:Y:S02]  /*4370*/  ISETP.GT.U32.AND P4, PT, R18.reuse, R15, PT ;  /* 0x0000000f1200720c */ /* 0x040fe40003f84070 */
[----:B------:R-:W-:Y:S02]  /*4380*/  @!P3 IMAD.IADD R21, R21, 0x1, -R18 ;  /* 0x000000011515b824 */ /* 0x000fe400078e0a12 */
[----:B------:R-:W-:Y:S02]  /*4390*/  IMAD.MOV R22, RZ, RZ, -R22 ;  /* 0x000000ffff167224 */ /* 0x000fe400078e0a16 */
[----:B------:R-:W-:Y:S01]  /*43a0*/  IMAD.HI.U32 R12, R13, R16, RZ ;  /* 0x000000100d0c7227 */ /* 0x000fe200078e00ff */
[----:B------:R-:W-:-:S02]  /*43b0*/  ISETP.GT.U32.AND P3, PT, R18, R21, PT ;  /* 0x000000151200720c */ /* 0x000fc40003f64070 */
[----:B-1----:R-:W-:Y:S01]  /*43c0*/  IABS R0, R0 ;  /* 0x0000000000007213 */ /* 0x002fe20000000000 */
[C---:B------:R-:W-:Y:S02]  /*43d0*/  IMAD R17, R18.reuse, R22, R17 ;  /* 0x0000001612117224 */ /* 0x040fe400078e0211 */
[----:B------:R-:W-:Y:S02]  /*43e0*/  IMAD.MOV R12, RZ, RZ, -R12 ;  /* 0x000000ffff0c7224 */ /* 0x000fe400078e0a0c */
[----:B------:R-:W-:Y:S01]  /*43f0*/  @!P4 IMAD.IADD R15, R15, 0x1, -R18 ;  /* 0x000000010f0fc824 */ /* 0x000fe200078e0a12 */
[C---:B------:R-:W-:Y:S01]  /*4400*/  ISETP.GT.U32.AND P4, PT, R18.reuse, R17, PT ;  /* 0x000000111200720c */ /* 0x040fe20003f84070 */
[----:B------:R-:W-:Y:S02]  /*4410*/  IMAD R16, R18, R12, R16 ;  /* 0x0000000c12107224 */ /* 0x000fe400078e0210 */
[----:B------:R-:W-:-:S04]  /*4420*/  IMAD.HI.U32 R12, R13, R0, RZ ;  /* 0x000000000d0c7227 */ /* 0x000fc800078e00ff */
[----:B0-----:R-:W-:Y:S01]  /*4430*/  VIADD R11, R11, 0xffffffe ;  /* 0x0ffffffe0b0b7836 */ /* 0x001fe20000000000 */
[----:B------:R-:W-:Y:S01]  /*4440*/  IABS R4, R3 ;  /* 0x0000000300047213 */ /* 0x000fe20000000000 */
[----:B------:R-:W-:Y:S02]  /*4450*/  IMAD.MOV R12, RZ, RZ, -R12 ;  /* 0x000000ffff0c7224 */ /* 0x000fe400078e0a0c */
[----:B------:R-:W-:Y:S02]  /*4460*/  @!P3 IMAD.IADD R21, R21, 0x1, -R18 ;  /* 0x000000011515b824 */ /* 0x000fe400078e0a12 */
[----:B------:R-:W0:Y:S01]  /*4470*/  F2I.FTZ.U32.TRUNC.NTZ R11, R11 ;  /* 0x0000000b000b7305 */ /* 0x000e22000021f000 */
[----:B------:R-:W-:Y:S01]  /*4480*/  ISETP.GE.AND P3, PT, R14, RZ, PT ;  /* 0x000000ff0e00720c */ /* 0x000fe20003f66270 */
[----:B------:R-:W-:Y:S02]  /*4490*/  IMAD R0, R18, R12, R0 ;  /* 0x0000000c12007224 */ /* 0x000fe400078e0200 */
[----:B------:R-:W-:-:S04]  /*44a0*/  IMAD.HI.U32 R14, R13, R4, RZ ;  /* 0x000000040d0e7227 */ /* 0x000fc800078e00ff */
[----:B------:R-:W-:Y:S01]  /*44b0*/  @!P4 IMAD.IADD R17, R17, 0x1, -R18 ;  /* 0x000000011111c824 */ /* 0x000fe200078e0a12 */
[----:B------:R-:W-:Y:S01]  /*44c0*/  ISETP.GT.U32.AND P4, PT, R18, R0, PT ;  /* 0x000000001200720c */ /* 0x000fe20003f84070 */
[----:B------:R-:W-:Y:S02]  /*44d0*/  IMAD.MOV R14, RZ, RZ, -R14 ;  /* 0x000000ffff0e7224 */ /* 0x000fe400078e0a0e */
[----:B------:R-:W-:Y:S02]  /*44e0*/  VIADD R5, R10, 0x6 ;  /* 0x000000060a057836 */ /* 0x000fe40000000000 */
[----:B------:R-:W-:Y:S01]  /*44f0*/  IMAD R4, R18, R14, R4 ;  /* 0x0000000e12047224 */ /* 0x000fe200078e0204 */
[----:B------:R-:W-:Y:S01]  /*4500*/  IABS R12, R10 ;  /* 0x0000000a000c7213 */ /* 0x000fe20000000000 */
[----:B------:R-:W-:Y:S01]  /*4510*/  @!P0 IMAD.MOV R9, RZ, RZ, -R9 ;  /* 0x000000ffff098224 */ /* 0x000fe200078e0a09 */
[----:B------:R-:W-:Y:S01]  /*4520*/  IABS R14, R5 ;  /* 0x00000005000e7213 */ /* 0x000fe20000000000 */
[C---:B------:R-:W-:Y:S01]  /*4530*/  VIADD R3, R10.reuse, 0x4 ;  /* 0x000000040a037836 */ /* 0x040fe20000000000 */
[C---:B------:R-:W-:Y:S01]  /*4540*/  ISETP.GE.AND P0, PT, R10.reuse, RZ, PT ;  /* 0x000000ff0a00720c */ /* 0x040fe20003f06270 */
[----:B------:R-:W-:-:S02]  /*4550*/  VIADD R8, R10, 0x2 ;  /* 0x000000020a087836 */ /* 0x000fc40000000000 */
[----:B0-----:R-:W-:Y:S02]  /*4560*/  IMAD.MOV R10, RZ, RZ, -R11 ;  /* 0x000000ffff0a7224 */ /* 0x001fe400078e0a0b */
[----:B------:R-:W-:Y:S01]  /*4570*/  IMAD.HI.U32 R22, R13, R14, RZ ;  /* 0x0000000e0d167227 */ /* 0x000fe200078e00ff */
[----:B------:R-:W-:-:S03]  /*4580*/  IABS R24, R8 ;  /* 0x0000000800187213 */ /* 0x000fc60000000000 */
[----:B------:R-:W-:Y:S01]  /*4590*/  IMAD.MOV.U32 R25, RZ, RZ, R12 ;  /* 0x000000ffff197224 */ /* 0x000fe200078e000c */
[----:B------:R-:W-:Y:S01]  /*45a0*/  IABS R12, R3 ;  /* 0x00000003000c7213 */ /* 0x000fe20000000000 */
[----:B------:R-:W-:Y:S02]  /*45b0*/  IMAD R26, R10, R7, RZ ;  /* 0x000000070a1a7224 */ /* 0x000fe400078e02ff */
[----:B------:R-:W-:Y:S02]  /*45c0*/  IMAD.MOV.U32 R10, RZ, RZ, RZ ;  /* 0x000000ffff0a7224 */ /* 0x000fe400078e00ff */
[----:B------:R-:W-:Y:S02]  /*45d0*/  @!P4 IMAD.IADD R0, R0, 0x1, -R18 ;  /* 0x000000010000c824 */ /* 0x000fe400078e0a12 */
[----:B------:R-:W-:Y:S02]  /*45e0*/  IMAD.MOV R22, RZ, RZ, -R22 ;  /* 0x000000ffff167224 */ /* 0x000fe400078e0a16 */
[----:B------:R-:W-:Y:S01]  /*45f0*/  IMAD.HI.U32 R26, R11, R26, R10 ;  /* 0x0000001a0b1a7227 */ /* 0x000fe200078e000a */
[----:B------:R-:W-:-:S03]  /*4600*/  ISETP.GT.U32.AND P4, PT, R18, R0, PT ;  /* 0x000000001200720c */ /* 0x000fc60003f84070 */
[----:B------:R-:W-:Y:S02]  /*4610*/  IMAD R10, R18, R22, R14 ;  /* 0x00000016120a7224 */ /* 0x000fe400078e020e */
[----:B------:R-:W-:-:S04]  /*4620*/  IMAD.HI.U32 R11, R13, R12, RZ ;  /* 0x0000000c0d0b7227 */ /* 0x000fc800078e00ff */
[----:B------:R-:W-:-:S04]  /*4630*/  IMAD.HI.U32 R22, R13, R24, RZ ;  /* 0x000000180d167227 */ /* 0x000fc800078e00ff */
[----:B------:R-:W-:Y:S02]  /*4640*/  IMAD.MOV R11, RZ, RZ, -R11 ;  /* 0x000000ffff0b7224 */ /* 0x000fe400078e0a0b */
[----:B------:R-:W-:Y:S02]  /*4650*/  IMAD.MOV R22, RZ, RZ, -R22 ;  /* 0x000000ffff167224 */ /* 0x000fe400078e0a16 */
[----:B------:R-:W-:Y:S02]  /*4660*/  @!P5 IMAD.MOV R19, RZ, RZ, -R19 ;  /* 0x000000ffff13d224 */ /* 0x000fe400078e0a13 */
[C---:B------:R-:W-:Y:S02]  /*4670*/  IMAD R11, R18.reuse, R11, R12 ;  /* 0x0000000b120b7224 */ /* 0x040fe400078e020c */
[----:B------:R-:W-:Y:S01]  /*4680*/  IMAD R12, R18, R22, R24 ;  /* 0x00000016120c7224 */ /* 0x000fe200078e0218 */
[----:B------:R0:W-:Y:S01]  /*4690*/  STL [R1+0x11b0], R9 ;  /* 0x0011b00901007387 */ /* 0x0001e20000100800 */
[----:B------:R-:W-:-:S03]  /*46a0*/  IMAD.HI.U32 R13, R13, R25, RZ ;  /* 0x000000190d0d7227 */ /* 0x000fc600078e00ff */
[----:B------:R1:W-:Y:S01]  /*46b0*/  STL [R1+0x11b4], R19 ;  /* 0x0011b41301007387 */ /* 0x0003e20000100800 */
[----:B------:R-:W-:Y:S01]  /*46c0*/  @!P4 IMAD.IADD R0, R0, 0x1, -R18 ;  /* 0x000000010000c824 */ /* 0x000fe200078e0a12 */
[C---:B------:R-:W-:Y:S01]  /*46d0*/  ISETP.GT.U32.AND P4, PT, R18.reuse, R12, PT ;  /* 0x0000000c1200720c */ /* 0x040fe20003f84070 */
[----:B------:R-:W-:Y:S01]  /*46e0*/  IMAD.MOV R13, RZ, RZ, -R13 ;  /* 0x000000ffff0d7224 */ /* 0x000fe200078e0a0d */
[----:B0-----:R-:W4:Y:S03]  /*46f0*/  LDL.LU R9, [R1+0x5c] ;  /* 0x00005c0001097983 */ /* 0x001f260000300800 */
[----:B------:R-:W-:Y:S02]  /*4700*/  IMAD R13, R18, R13, R25 ;  /* 0x0000000d120d7224 */ /* 0x000fe400078e0219 */
[----:B------:R-:W-:Y:S01]  /*4710*/  @!P6 IMAD.MOV R20, RZ, RZ, -R20 ;  /* 0x000000ffff14e224 */ /* 0x000fe200078e0a14 */
[----:B-1----:R-:W4:Y:S05]  /*4720*/  LDL.LU R19, [R1+0x40] ;  /* 0x0000400001137983 */ /* 0x002f2a0000300800 */
[----:B------:R-:W-:Y:S01]  /*4730*/  @!P4 IMAD.IADD R12, R12, 0x1, -R18 ;  /* 0x000000010c0cc824 */ /* 0x000fe200078e0a12 */
[----:B------:R-:W-:-:S02]  /*4740*/  ISETP.GE.AND P4, PT, R29, RZ, PT ;  /* 0x000000ff1d00720c */ /* 0x000fc40003f86270 */
[----:B--2---:R-:W-:Y:S02]  /*4750*/  IABS R22, R6 ;  /* 0x0000000600167213 */ /* 0x004fe40000000000 */
[----:B---3--:R-:W-:-:S05]  /*4760*/  IABS R14, R2 ;  /* 0x00000002000e7213 */ /* 0x008fca0000000000 */
[----:B------:R-:W-:Y:S01]  /*4770*/  IMAD.HI.U32 R24, R26, R14, RZ ;  /* 0x0000000e1a187227 */ /* 0x000fe200078e00ff */
[----:B----4-:R-:W-:-:S03]  /*4780*/  IABS R25, R27 ;  /* 0x0000001b00197213 */ /* 0x010fc60000000000 */
[----:B------:R-:W-:Y:S02]  /*4790*/  IMAD.MOV R27, RZ, RZ, -R24 ;  /* 0x000000ffff1b7224 */ /* 0x000fe400078e0a18 */
[----:B------:R-:W-:Y:S02]  /*47a0*/  IMAD.MOV.U32 R24, RZ, RZ, R25 ;  /* 0x000000ffff187224 */ /* 0x000fe400078e0019 */
[----:B------:R-:W-:Y:S02]  /*47b0*/  IMAD R14, R7, R27, R14 ;  /* 0x0000001b070e7224 */ /* 0x000fe400078e020e */
[----:B------:R-:W-:Y:S02]  /*47c0*/  IMAD.MOV.U32 R25, RZ, RZ, R28 ;  /* 0x000000ffff197224 */ /* 0x000fe400078e001c */
[----:B------:R-:W-:-:S04]  /*47d0*/  IMAD.HI.U32 R27, R26, R22, RZ ;  /* 0x000000161a1b7227 */ /* 0x000fc800078e00ff */
[----:B------:R-:W-:-:S04]  /*47e0*/  IMAD.HI.U32 R28, R26, R24, RZ ;  /* 0x000000181a1c7227 */ /* 0x000fc800078e00ff */
[----:B------:R-:W-:-:S04]  /*47f0*/  IMAD.HI.U32 R29, R26, R25, RZ ;  /* 0x000000191a1d7227 */ /* 0x000fc800078e00ff */
[----:B------:R-:W-:Y:S02]  /*4800*/  IMAD.MOV R26, RZ, RZ, -R27 ;  /* 0x000000ffff1a7224 */ /* 0x000fe400078e0a1b */
[----:B------:R-:W2:Y:S04]  /*4810*/  LDL.LU R27, [R1+0x54] ;  /* 0x00005400011b7983 */ /* 0x000ea80000300800 */
[----:B------:R0:W-:Y:S04]  /*4820*/  STL [R1+0x11b8], R20 ;  /* 0x0011b81401007387 */ /* 0x0001e80000100800 */
[----:B0-----:R-:W3:Y:S01]  /*4830*/  LDL.LU R20, [R1+0x60] ;  /* 0x0000600001147983 */ /* 0x001ee20000300800 */
[----:B------:R-:W-:-:S13]  /*4840*/  ISETP.GT.U32.AND P2, PT, R18, R23, PT ;  /* 0x000000171200720c */ /* 0x000fda0003f44070 */
[----:B------:R-:W-:-:S05]  /*4850*/  @!P2 IMAD.IADD R23, R23, 0x1, -R18 ;  /* 0x000000011717a824 */ /* 0x000fca00078e0a12 */
[----:B------:R-:W-:-:S13]  /*4860*/  ISETP.GT.U32.AND P2, PT, R18, R23, PT ;  /* 0x000000171200720c */ /* 0x000fda0003f44070 */
[----:B------:R-:W-:Y:S01]  /*4870*/  @!P2 IMAD.IADD R23, R23, 0x1, -R18 ;  /* 0x000000011717a824 */ /* 0x000fe200078e0a12 */
[----:B------:R-:W-:-:S13]  /*4880*/  ISETP.GT.U32.AND P2, PT, R18, R16, PT ;  /* 0x000000101200720c */ /* 0x000fda0003f44070 */
[----:B------:R-:W-:-:S05]  /*4890*/  @!P2 IMAD.IADD R16, R16, 0x1, -R18 ;  /* 0x000000011010a824 */ /* 0x000fca00078e0a12 */
[----:B------:R-:W-:-:S13]  /*48a0*/  ISETP.GT.U32.AND P2, PT, R18, R16, PT ;  /* 0x000000101200720c */ /* 0x000fda0003f44070 */
[----:B------:R-:W-:Y:S01]  /*48b0*/  @!P2 IMAD.IADD R16, R16, 0x1, -R18 ;  /* 0x000000011010a824 */ /* 0x000fe200078e0a12 */
[----:B------:R-:W-:-:S13]  /*48c0*/  ISETP.GT.U32.AND P2, PT, R18, R4, PT ;  /* 0x000000041200720c */ /* 0x000fda0003f44070 */
[----:B------:R-:W-:Y:S01]  /*48d0*/  @!P2 IMAD.IADD R4, R4, 0x1, -R18 ;  /* 0x000000010404a824 */ /* 0x000fe200078e0a12 */
[----:B------:R-:W-:-:S04]  /*48e0*/  ISETP.GT.U32.AND P2, PT, R18, R17, PT ;  /* 0x000000111200720c */ /* 0x000fc80003f44070 */
[----:B------:R-:W-:-:S09]  /*48f0*/  ISETP.GT.U32.AND P5, PT, R18, R4, PT ;  /* 0x000000041200720c */ /* 0x000fd20003fa4070 */
[----:B------:R-:W-:Y:S01]  /*4900*/  @!P2 IMAD.IADD R17, R17, 0x1, -R18 ;  /* 0x000000011111a824 */ /* 0x000fe200078e0a12 */
[----:B------:R-:W-:-:S03]  /*4910*/  ISETP.GT.U32.AND P2, PT, R18, R10, PT ;  /* 0x0000000a1200720c */ /* 0x000fc60003f44070 */
[----:B------:R-:W-:Y:S01]  /*4920*/  @!P5 IMAD.IADD R4, R4, 0x1, -R18 ;  /* 0x000000010404d824 */ /* 0x000fe200078e0a12 */
[----:B------:R-:W-:-:S09]  /*4930*/  ISETP.GT.U32.AND P5, PT, R18, R11, PT ;  /* 0x0000000b1200720c */ /* 0x000fd20003fa4070 */
[----:B------:R-:W-:Y:S01]  /*4940*/  @!P2 IMAD.IADD R10, R10, 0x1, -R18 ;  /* 0x000000010a0aa824 */ /* 0x000fe200078e0a12 */
[----:B------:R-:W-:-:S03]  /*4950*/  ISETP.GT.U32.AND P2, PT, R18, R13, PT ;  /* 0x0000000d1200720c */ /* 0x000fc60003f44070 */
[--C-:B------:R-:W-:Y:S01]  /*4960*/  @!P5 IMAD.IADD R11, R11, 0x1, -R18.reuse ;  /* 0x000000010b0bd824 */ /* 0x100fe200078e0a12 */
[----:B------:R-:W-:Y:S01]  /*4970*/  ISETP.GT.U32.AND P5, PT, R7, R14, PT ;  /* 0x0000000e0700720c */ /* 0x000fe20003fa4070 */
[----:B------:R-:W-:Y:S01]  /*4980*/  @!P4 IMAD.MOV R15, RZ, RZ, -R15 ;  /* 0x000000ffff0fc224 */ /* 0x000fe200078e0a0f */
[C---:B------:R-:W-:Y:S02]  /*4990*/  ISETP.GT.U32.AND P6, PT, R18.reuse, R10, PT ;  /* 0x0000000a1200720c */ /* 0x040fe40003fc4070 */
[----:B------:R-:W-:Y:S02]  /*49a0*/  ISETP.GE.AND P4, PT, R9, RZ, PT ;  /* 0x000000ff0900720c */ /* 0x000fe40003f86270 */
[----:B------:R-:W0:Y:S03]  /*49b0*/  S2R R9, SR_TID.X ;  /* 0x0000000000097919 */ /* 0x000e260000002100 */
[----:B------:R-:W-:Y:S01]  /*49c0*/  @!P2 IMAD.IADD R13, R13, 0x1, -R18 ;  /* 0x000000010d0da824 */ /* 0x000fe200078e0a12 */
[C---:B------:R-:W-:Y:S01]  /*49d0*/  ISETP.GT.U32.AND P2, PT, R18.reuse, R11, PT ;  /* 0x0000000b1200720c */ /* 0x040fe20003f44070 */
[----:B------:R-:W-:Y:S01]  /*49e0*/  @!P1 IMAD.MOV R21, RZ, RZ, -R21 ;  /* 0x000000ffff159224 */ /* 0x000fe200078e0a15 */
[----:B------:R-:W-:Y:S01]  /*49f0*/  ISETP.GT.U32.AND P1, PT, R18, R12, PT ;  /* 0x0000000c1200720c */ /* 0x000fe20003f24070 */
[----:B------:R-:W-:Y:S01]  /*4a00*/  @!P5 IMAD.IADD R14, R14, 0x1, -R7 ;  /* 0x000000010e0ed824 */ /* 0x000fe200078e0a07 */
[----:B------:R-:W-:Y:S01]  /*4a10*/  ISETP.GT.U32.AND P5, PT, R18, R13, PT ;  /* 0x0000000d1200720c */ /* 0x000fe20003fa4070 */
[----:B------:R-:W-:-:S02]  /*4a20*/  IMAD.MOV R28, RZ, RZ, -R28 ;  /* 0x000000ffff1c7224 */ /* 0x000fc400078e0a1c */
[C---:B------:R-:W-:Y:S02]  /*4a30*/  IMAD R22, R7.reuse, R26, R22 ;  /* 0x0000001a07167224 */ /* 0x040fe400078e0216 */
[----:B------:R-:W-:Y:S02]  /*4a40*/  IMAD.MOV R26, RZ, RZ, -R29 ;  /* 0x000000ffff1a7224 */ /* 0x000fe400078e0a1d */
[C---:B------:R-:W-:Y:S02]  /*4a50*/  IMAD R24, R7.reuse, R28, R24 ;  /* 0x0000001c07187224 */ /* 0x040fe400078e0218 */
[--C-:B------:R-:W-:Y:S01]  /*4a60*/  @!P6 IMAD.IADD R10, R10, 0x1, -R18.reuse ;  /* 0x000000010a0ae824 */ /* 0x100fe200078e0a12 */
[C---:B------:R-:W-:Y:S01]  /*4a70*/  ISETP.GT.U32.AND P6, PT, R7.reuse, R22, PT ;  /* 0x000000160700720c */ /* 0x040fe20003fc4070 */
[----:B------:R-:W-:Y:S02]  /*4a80*/  IMAD R25, R7, R26, R25 ;  /* 0x0000001a07197224 */ /* 0x000fe400078e0219 */
[--C-:B------:R-:W-:Y:S01]  /*4a90*/  @!P2 IMAD.IADD R11, R11, 0x1, -R18.reuse ;  /* 0x000000010b0ba824 */ /* 0x100fe200078e0a12 */
[C---:B------:R-:W-:Y:S01]  /*4aa0*/  ISETP.GT.U32.AND P2, PT, R7.reuse, R24, PT ;  /* 0x000000180700720c */ /* 0x040fe20003f44070 */
[----:B------:R-:W-:Y:S01]  /*4ab0*/  @!P3 IMAD.MOV R23, RZ, RZ, -R23 ;  /* 0x000000ffff17b224 */ /* 0x000fe200078e0a17 */
[----:B------:R-:W-:Y:S01]  /*4ac0*/  ISETP.GT.U32.AND P3, PT, R7, R14, PT ;  /* 0x0000000e0700720c */ /* 0x000fe20003f64070 */
[----:B------:R-:W-:-:S02]  /*4ad0*/  @!P1 IMAD.IADD R12, R12, 0x1, -R18 ;  /* 0x000000010c0c9824 */ /* 0x000fc400078e0a12 */
[----:B------:R-:W-:Y:S01]  /*4ae0*/  @!P5 IMAD.IADD R13, R13, 0x1, -R18 ;  /* 0x000000010d0dd824 */ /* 0x000fe200078e0a12 */
[----:B------:R-:W-:-:S03]  /*4af0*/  ISETP.GT.U32.AND P5, PT, R7, R25, PT ;  /* 0x000000190700720c */ /* 0x000fc60003fa4070 */
[----:B------:R-:W-:-:S04]  /*4b00*/  @!P6 IMAD.IADD R22, R22, 0x1, -R7 ;  /* 0x000000011616e824 */ /* 0x000fc800078e0a07 */
[--C-:B------:R-:W-:Y:S01]  /*4b10*/  @!P2 IMAD.IADD R24, R24, 0x1, -R7.reuse ;  /* 0x000000011818a824 */ /* 0x100fe200078e0a07 */
[----:B------:R-:W-:Y:S01]  /*4b20*/  ISETP.GT.U32.AND P2, PT, R7, R22, PT ;  /* 0x000000160700720c */ /* 0x000fe20003f44070 */
[--C-:B------:R-:W-:Y:S02]  /*4b30*/  @!P3 IMAD.IADD R14, R14, 0x1, -R7.reuse ;  /* 0x000000010e0eb824 */ /* 0x100fe400078e0a07 */
[----:B0-----:R-:W-:Y:S02]  /*4b40*/  IMAD.SHL.U32 R26, R9, 0x2, RZ ;  /* 0x00000002091a7824 */ /* 0x001fe400078e00ff */
[----:B------:R-:W-:Y:S01]  /*4b50*/  @!P5 IMAD.IADD R25, R25, 0x1, -R7 ;  /* 0x000000011919d824 */ /* 0x000fe200078e0a07 */
[----:B------:R-:W-:Y:S02]  /*4b60*/  LOP3.LUT R28, R9, 0x7, RZ, 0xc0, !PT ;  /* 0x00000007091c7812 */ /* 0x000fe400078ec0ff */
[----:B------:R-:W-:Y:S02]  /*4b70*/  LOP3.LUT R18, R26, 0x10, RZ, 0xc0, !PT ;  /* 0x000000101a127812 */ /* 0x000fe400078ec0ff */
[----:B------:R-:W-:Y:S01]  /*4b80*/  ISETP.GT.U32.AND P5, PT, R7, R25, PT ;  /* 0x000000190700720c */ /* 0x000fe20003fa4070 */
[----:B------:R-:W-:Y:S01]  /*4b90*/  @!P4 IMAD.MOV R17, RZ, RZ, -R17 ;  /* 0x000000ffff11c224 */ /* 0x000fe200078e0a11 */
[----:B------:R-:W-:Y:S01]  /*4ba0*/  ISETP.GE.AND P6, PT, R19, RZ, PT ;  /* 0x000000ff1300720c */ /* 0x000fe20003fc6270 */
[----:B------:R-:W-:Y:S01]  /*4bb0*/  IMAD R29, R28, 0x210, RZ ;  /* 0x000002101c1d7824 */ /* 0x000fe200078e02ff */
[----:B------:R-:W-:Y:S01]  /*4bc0*/  ISETP.GE.AND P4, PT, R5, RZ, PT ;  /* 0x000000ff0500720c */ /* 0x000fe20003f86270 */
[----:B------:R-:W-:Y:S01]  /*4bd0*/  STL [R1+0x11bc], R21 ;  /* 0x0011bc1501007387 */ /* 0x000fe20000100800 */
[----:B------:R-:W-:Y:S01]  /*4be0*/  LOP3.LUT R18, R18, 0x20, R9, 0xf8, !PT ;  /* 0x0000002012127812 */ /* 0x000fe200078ef809 */
[----:B------:R-:W-:-:S02]  /*4bf0*/  @!P2 IMAD.IADD R22, R22, 0x1, -R7 ;  /* 0x000000011616a824 */ /* 0x000fc400078e0a07 */
[----:B------:R-:W-:Y:S01]  /*4c00*/  STL [R1+0x11c0], R23 ;  /* 0x0011c01701007387 */ /* 0x000fe20000100800 */
[----:B------:R-:W-:-:S03]  /*4c10*/  LOP3.LUT R18, R29, R18, RZ, 0x3c, !PT ;  /* 0x000000121d127212 */ /* 0x000fc600078e3cff */
[----:B------:R-:W-:Y:S04]  /*4c20*/  STL [R1+0x11c4], R15 ;  /* 0x0011c40f01007387 */ /* 0x000fe80000100800 */
[----:B------:R-:W-:Y:S01]  /*4c30*/  STL [R1+0x11c8], R14 ;  /* 0x0011c80e01007387 */ /* 0x000fe20000100800 */
[----:B------:R-:W-:Y:S01]  /*4c40*/  ISETP.GE.AND P2, PT, R3, RZ, PT ;  /* 0x000000ff0300720c */ /* 0x000fe20003f46270 */
[----:B------:R-:W-:Y:S02]  /*4c50*/  @!P5 IMAD.IADD R25, R25, 0x1, -R7 ;  /* 0x000000011919d824 */ /* 0x000fe400078e0a07 */
[----:B------:R-:W-:Y:S02]  /*4c60*/  @!P6 IMAD.MOV R0, RZ, RZ, -R0 ;  /* 0x000000ffff00e224 */ /* 0x000fe400078e0a00 */
[----:B------:R-:W-:Y:S01]  /*4c70*/  @!P4 IMAD.MOV R10, RZ, RZ, -R10 ;  /* 0x000000ffff0ac224 */ /* 0x000fe200078e0a0a */
[----:B--2---:R-:W-:Y:S01]  /*4c80*/  ISETP.GE.AND P3, PT, R27, RZ, PT ;  /* 0x000000ff1b00720c */ /* 0x004fe20003f66270 */
[----:B------:R-:W-:Y:S01]  /*4c90*/  IMAD.SHL.U32 R27, R9, 0x8, RZ ;  /* 0x00000008091b7824 */ /* 0x000fe200078e00ff */
[----:B---3--:R-:W-:-:S04]  /*4ca0*/  ISETP.GE.AND P1, PT, R20, RZ, PT ;  /* 0x000000ff1400720c */ /* 0x008fc80003f26270 */
[----:B------:R-:W-:-:S09]  /*4cb0*/  LOP3.LUT R27, R27, 0x30, RZ, 0xc0, !PT ;  /* 0x000000301b1b7812 */ /* 0x000fd200078ec0ff */
[----:B------:R-:W-:Y:S01]  /*4cc0*/  @!P1 IMAD.MOV R16, RZ, RZ, -R16 ;  /* 0x000000ffff109224 */ /* 0x000fe200078e0a10 */
[----:B------:R-:W-:Y:S01]  /*4cd0*/  ISETP.GT.U32.AND P1, PT, R7, R24, PT ;  /* 0x000000180700720c */ /* 0x000fe20003f24070 */
[----:B------:R-:W-:Y:S02]  /*4ce0*/  IMAD R28, R28, 0x40, R27 ;  /* 0x000000401c1c7824 */ /* 0x000fe400078e021b */
[----:B------:R-:W-:Y:S01]  /*4cf0*/  IMAD.SHL.U32 R27, R9, 0x100, RZ ;  /* 0x00000100091b7824 */ /* 0x000fe200078e00ff */
[----:B------:R-:W-:Y:S02]  /*4d00*/  STL [R1+0x11cc], R16 ;  /* 0x0011cc1001007387 */ /* 0x000fe40000100800 */
[----:B------:R-:W-:Y:S02]  /*4d10*/  LOP3.LUT R28, R28, 0x30, R26, 0x78, !PT ;  /* 0x000000301c1c7812 */ /* 0x000fe400078e781a */
[----:B------:R-:W-:Y:S01]  /*4d20*/  STL [R1+0x11d0], R17 ;  /* 0x0011d01101007387 */ /* 0x000fe20000100800 */
[----:B------:R-:W-:-:S03]  /*4d30*/  @!P3 IMAD.MOV R4, RZ, RZ, -R4 ;  /* 0x000000ffff04b224 */ /* 0x000fc600078e0a04 */
[----:B------:R-:W2:Y:S01]  /*4d40*/  LDL.LU R5, [R1+0x1214] ;  /* 0x0012140001057983 */ /* 0x000ea20000300800 */
[----:B------:R-:W-:Y:S01]  /*4d50*/  @!P1 IMAD.IADD R24, R24, 0x1, -R7 ;  /* 0x0000000118189824 */ /* 0x000fe200078e0a07 */
[----:B------:R-:W-:Y:S02]  /*4d60*/  ISETP.GE.AND P1, PT, R8, RZ, PT ;  /* 0x000000ff0800720c */ /* 0x000fe40003f26270 */
[----:B------:R-:W-:Y:S01]  /*4d70*/  STL [R1+0x11d4], R22 ;  /* 0x0011d41601007387 */ /* 0x000fe20000100800 */
[----:B------:R-:W-:-:S03]  /*4d80*/  LOP3.LUT R8, R18, 0x1000, R27, 0xf8, !PT ;  /* 0x0000100012087812 */ /* 0x000fc600078ef81b */
[----:B------:R-:W3:Y:S04]  /*4d90*/  LDL.LU R3, [R1+0x1210] ;  /* 0x0012100001037983 */ /* 0x000ee80000300800 */
[----:B------:R-:W-:Y:S04]  /*4da0*/  STL [R1+0x11d8], R24 ;  /* 0x0011d81801007387 */ /* 0x000fe80000100800 */
[----:B------:R0:W-:Y:S04]  /*4db0*/  STL [R1+0x1110], R28 ;  /* 0x0011101c01007387 */ /* 0x0001e80000100800 */
[----:B------:R-:W4:Y:S04]  /*4dc0*/  LDL R18, [R1+0xafc] ;  /* 0x000afc0001127983 */ /* 0x000f280000100800 */
[----:B0-----:R-:W2:Y:S04]  /*4dd0*/  LDL R28, [R1+0xaf0] ;  /* 0x000af000011c7983 */ /* 0x001ea80000100800 */
[----:B------:R0:W-:Y:S04]  /*4de0*/  STL [R1+0xae8], R8 ;  /* 0x000ae80801007387 */ /* 0x0001e80000100800 */
[----:B------:R-:W-:Y:S04]  /*4df0*/  STL [R1+0x11dc], R25 ;  /* 0x0011dc1901007387 */ /* 0x000fe80000100800 */
[----:B------:R1:W-:Y:S04]  /*4e00*/  STL [R1+0x11e0], R4 ;  /* 0x0011e00401007387 */ /* 0x0003e80000100800 */
[----:B------:R1:W-:Y:S04]  /*4e10*/  STL [R1+0x11e4], R0 ;  /* 0x0011e40001007387 */ /* 0x0003e80000100800 */
[----:B------:R-:W-:Y:S04]  /*4e20*/  STL [R1+0x11e8], R10 ;  /* 0x0011e80a01007387 */ /* 0x000fe80000100800 */
[----:B------:R-:W2:Y:S04]  /*4e30*/  LDL.LU R29, [R1+0x6c] ;  /* 0x00006c00011d7983 */ /* 0x000ea80000300800 */
[----:B------:R-:W1:Y:S04]  /*4e40*/  LDL.LU R26, [R1+0x74] ;  /* 0x00007400011a7983 */ /* 0x000e680000300800 */
[----:B------:R-:W2:Y:S04]  /*4e50*/  LDL.LU R24, [R1+0x78] ;  /* 0x0000780001187983 */ /* 0x000ea80000300800 */
        /* <DEDUP_REMOVED lines=10> */
[----:B0-----:R-:W2:Y:S01]  /*4f00*/  LDL.LU R8, [R1+0xa4] ;  /* 0x0000a40001087983 */ /* 0x001ea20000300800 */
[----:B------:R-:W0:Y:S01]  /*4f10*/  S2R R27, SR_TID.X ;  /* 0x00000000001b7919 */ /* 0x000e220000002100 */
[----:B------:R-:W-:Y:S01]  /*4f20*/  @!P2 IMAD.MOV R11, RZ, RZ, -R11 ;  /* 0x000000ffff0ba224 */ /* 0x000fe200078e0a0b */
[----:B------:R-:W-:Y:S01]  /*4f30*/  ISETP.GE.AND P5, PT, R2, RZ, PT ;  /* 0x000000ff0200720c */ /* 0x000fe20003fa6270 */
[----:B------:R-:W-:Y:S01]  /*4f40*/  @!P1 IMAD.MOV R12, RZ, RZ, -R12 ;  /* 0x000000ffff0c9224 */ /* 0x000fe200078e0a0c */
[----:B------:R-:W-:Y:S01]  /*4f50*/  ISETP.GE.AND P4, PT, R6, RZ, PT ;  /* 0x000000ff0600720c */ /* 0x000fe20003f86270 */
[----:B------:R-:W2:Y:S01]  /*4f60*/  LDL.LU R2, [R1+0x94] ;  /* 0x0000940001027983 */ /* 0x000ea20000300800 */
[----:B------:R-:W-:-:S03]  /*4f70*/  @!P0 IMAD.MOV R13, RZ, RZ, -R13 ;  /* 0x000000ffff0d8224 */ /* 0x000fc600078e0a0d */
[----:B------:R-:W2:Y:S04]  /*4f80*/  LDL.LU R6, [R1+0x98] ;  /* 0x0000980001067983 */ /* 0x000ea80000300800 */
[----:B------:R-:W-:Y:S04]  /*4f90*/  STL [R1+0x11ec], R11 ;  /* 0x0011ec0b01007387 */ /* 0x000fe80000100800 */
[----:B------:R-:W-:Y:S01]  /*4fa0*/  STL [R1+0x11f0], R12 ;  /* 0x0011f00c01007387 */ /* 0x000fe20000100800 */
[----:B0-----:R-:W-:-:S05]  /*4fb0*/  LOP3.LUT R7, R27, 0x1f, RZ, 0xc0, !PT ;  /* 0x0000001f1b077812 */ /* 0x001fca00078ec0ff */
[----:B------:R-:W-:Y:S04]  /*4fc0*/  STL [R1+0x11f4], R7 ;  /* 0x0011f40701007387 */ /* 0x000fe80000100800 */
[----:B------:R-:W-:Y:S01]  /*4fd0*/  STL [R1+0x11f8], R13 ;  /* 0x0011f80d01007387 */ /* 0x000fe20000100800 */
[----:B---3--:R-:W-:Y:S02]  /*4fe0*/  ISETP.NE.AND P3, PT, R3, RZ, PT ;  /* 0x000000ff0300720c */ /* 0x008fe40003f65270 */
[----:B------:R-:W-:Y:S02]  /*4ff0*/  LOP3.LUT R3, RZ, R3, RZ, 0x33, !PT ;  /* 0x00000003ff037212 */ /* 0x000fe400078e33ff */
[----:B----4-:R-:W-:Y:S02]  /*5000*/  ISETP.GE.AND P2, PT, R18, RZ, PT ;  /* 0x000000ff1200720c */ /* 0x010fe40003f46270 */
[----:B--2---:R-:W-:-:S05]  /*5010*/  SEL R18, R3, R5, !P3 ;  /* 0x0000000503127207 */ /* 0x004fca0005800000 */
[----:B------:R-:W-:Y:S01]  /*5020*/  STL [R1+0x11fc], R18 ;  /* 0x0011fc1201007387 */ /* 0x000fe20000100800 */
[C---:B------:R-:W-:Y:S02]  /*5030*/  SEL R29, R3.reuse, R29, !P3 ;  /* 0x0000001d031d7207 */ /* 0x040fe40005800000 */
[----:B-1----:R-:W-:-:S03]  /*5040*/  SEL R4, R3, R26, !P3 ;  /* 0x0000001a03047207 */ /* 0x002fc60005800000 */
[----:B------:R-:W-:Y:S01]  /*5050*/  STL [R1+0x1200], R29 ;  /* 0x0012001d01007387 */ /* 0x000fe20000100800 */
[----:B------:R-:W-:-:S03]  /*5060*/  SEL R5, R3, R24, !P3 ;  /* 0x0000001803057207 */ /* 0x000fc60005800000 */
[----:B------:R0:W-:Y:S01]  /*5070*/  STL [R1+0x4], R4 ;  /* 0x0000040401007387 */ /* 0x0001e20000100800 */
[----:B------:R-:W-:-:S03]  /*5080*/  SEL R0, R3, R22, !P3 ;  /* 0x0000001603007207 */ /* 0x000fc60005800000 */
[----:B------:R1:W-:Y:S01]  /*5090*/  STL [R1+0x30], R5 ;  /* 0x0000300501007387 */ /* 0x0003e20000100800 */
[----:B0-----:R-:W-:-:S03]  /*50a0*/  SEL R4, R3, R17, !P3 ;  /* 0x0000001103047207 */ /* 0x001fc60005800000 */
[----:B------:R0:W-:Y:S01]  /*50b0*/  STL [R1+0x38], R0 ;  /* 0x0000380001007387 */ /* 0x0001e20000100800 */
[----:B-1----:R-:W-:-:S03]  /*50c0*/  SEL R5, R3, R16, !P3 ;  /* 0x0000001003057207 */ /* 0x002fc60005800000 */
[----:B------:R1:W-:Y:S01]  /*50d0*/  STL [R1+0x40], R4 ;  /* 0x0000400401007387 */ /* 0x0003e20000100800 */
[----:B0-----:R-:W-:-:S03]  /*50e0*/  SEL R0, R3, R14, !P3 ;  /* 0x0000000e03007207 */ /* 0x001fc60005800000 */
[----:B------:R0:W-:Y:S01]  /*50f0*/  STL [R1+0x54], R5 ;  /* 0x0000540501007387 */ /* 0x0001e20000100800 */
[----:B-1----:R-:W-:-:S03]  /*5100*/  SEL R4, R3, R15, !P3 ;  /* 0x0000000f03047207 */ /* 0x002fc60005800000 */
[----:B------:R1:W-:Y:S04]  /*5110*/  STL [R1+0x5c], R0 ;  /* 0x00005c0001007387 */ /* 0x0003e80000100800 */
[----:B------:R2:W-:Y:S01]  /*5120*/  STL [R1+0x60], R4 ;  /* 0x0000600401007387 */ /* 0x0005e20000100800 */
[C---:B0-----:R-:W-:Y:S02]  /*5130*/  SEL R5, R3.reuse, R23, !P3 ;  /* 0x0000001703057207 */ /* 0x041fe40005800000 */
[----:B-1----:R-:W-:-:S03]  /*5140*/  SEL R0, R3, R21, !P3 ;  /* 0x0000001503007207 */ /* 0x002fc60005800000 */
[----:B------:R0:W-:Y:S01]  /*5150*/  STL [R1+0x6c], R5 ;  /* 0x00006c0501007387 */ /* 0x0001e20000100800 */
[----:B--2---:R-:W-:-:S03]  /*5160*/  SEL R4, R3, R20, !P3 ;  /* 0x0000001403047207 */ /* 0x004fc60005800000 */
[----:B------:R1:W-:Y:S04]  /*5170*/  STL [R1+0x74], R0 ;  /* 0x0000740001007387 */ /* 0x0003e80000100800 */
[----:B------:R2:W-:Y:S01]  /*5180*/  STL [R1+0x78], R4 ;  /* 0x0000780401007387 */ /* 0x0005e20000100800 */
[C---:B0-----:R-:W-:Y:S02]  /*5190*/  SEL R5, R3.reuse, R19, !P3 ;  /* 0x0000001303057207 */ /* 0x041fe40005800000 */
[----:B-1----:R-:W-:-:S03]  /*51a0*/  SEL R0, R3, R9, !P3 ;  /* 0x0000000903007207 */ /* 0x002fc60005800000 */
[----:B------:R-:W-:Y:S01]  /*51b0*/  STL [R1+0x7c], R5 ;  /* 0x00007c0501007387 */ /* 0x000fe20000100800 */
[----:B--2---:R-:W-:-:S03]  /*51c0*/  SEL R4, R3, R8, !P3 ;  /* 0x0000000803047207 */ /* 0x004fc60005800000 */
[----:B------:R0:W-:Y:S04]  /*51d0*/  STL [R1+0x84], R0 ;  /* 0x0000840001007387 */ /* 0x0001e80000100800 */
[----:B------:R-:W-:Y:S04]  /*51e0*/  STL [R1+0x88], R4 ;  /* 0x0000880401007387 */ /* 0x000fe80000100800 */
[----:B------:R-:W2:Y:S01]  /*51f0*/  LDL.LU R29, [R1+0x80] ;  /* 0x00008000011d7983 */ /* 0x000ea20000300800 */
[C---:B------:R-:W-:Y:S02]  /*5200*/  SEL R2, R3.reuse, R2, !P3 ;  /* 0x0000000203027207 */ /* 0x040fe40005800000 */
[----:B0-----:R-:W-:-:S03]  /*5210*/  SEL R0, R3, R6, !P3 ;  /* 0x0000000603007207 */ /* 0x001fc60005800000 */
[----:B------:R-:W-:Y:S04]  /*5220*/  STL [R1+0x94], R2 ;  /* 0x0000940201007387 */ /* 0x000fe80000100800 */
[----:B--2---:R0:W-:Y:S04]  /*5230*/  STL [R1+0x1204], R29 ;  /* 0x0012041d01007387 */ /* 0x0041e80000100800 */
[----:B------:R-:W-:Y:S04]  /*5240*/  STL [R1+0xa8], R0 ;  /* 0x0000a80001007387 */ /* 0x000fe80000100800 */
[----:B0-----:R-:W2:Y:S04]  /*5250*/  LDL.LU R29, [R1+0x4c] ;  /* 0x00004c00011d7983 */ /* 0x001ea80000300800 */
[----:B--2---:R0:W-:Y:S04]  /*5260*/  STL [R1+0x1208], R29 ;  /* 0x0012081d01007387 */ /* 0x0041e80000100800 */
[----:B0-----:R-:W2:Y:S04]  /*5270*/  LDL.LU R29, [R1+0x50] ;  /* 0x00005000011d7983 */ /* 0x001ea80000300800 */
[----:B--2---:R0:W-:Y:S04]  /*5280*/  STL [R1+0x120c], R29 ;  /* 0x00120c1d01007387 */ /* 0x0041e80000100800 */
[----:B0-----:R-:W2:Y:S04]  /*5290*/  LDL.LU R29, [R1+0x58] ;  /* 0x00005800011d7983 */ /* 0x001ea80000300800 */
[----:B------:R-:W3:Y:S04]  /*52a0*/  LDL.LU R18, [R1+0x8c] ;  /* 0x00008c0001127983 */ /* 0x000ee80000300800 */
[----:B------:R-:W4:Y:S04]  /*52b0*/  LDL.LU R13, [R1+0x90] ;  /* 0x00009000010d7983 */ /* 0x000f280000300800 */
        /* <DEDUP_REMOVED lines=18> */
[----:B------:R-:W4:Y:S01]  /*53e0*/  LDL.LU R8, [R1+0x1c] ;  /* 0x00001c0001087983 */ /* 0x000f220000300800 */
[----:B------:R-:W-:-:S03]  /*53f0*/  ISETP.GE.AND P1, PT, R28, RZ, PT ;  /* 0x000000ff1c00720c */ /* 0x000fc60003f26270 */
[----:B------:R-:W4:Y:S04]  /*5400*/  LDL.LU R2, [R1+0x18] ;  /* 0x0000180001027983 */ /* 0x000f280000300800 */
[----:B------:R-:W4:Y:S04]  /*5410*/  LDL.LU R6, [R1+0x14] ;  /* 0x0000140001067983 */ /* 0x000f280000300800 */
[----:B------:R-:W4:Y:S04]  /*5420*/  LDL.LU R5, [R1+0x10] ;  /* 0x0000100001057983 */ /* 0x000f280000300800 */
[----:B------:R-:W4:Y:S04]  /*5430*/  LDL.LU R27, [R1+0xc] ;  /* 0x00000c00011b7983 */ /* 0x000f280000300800 */
[----:B------:R-:W4:Y:S04]  /*5440*/  LDL.LU R28, [R1+0x8] ;  /* 0x00000800011c7983 */ /* 0x000f280000300800 */
[----:B------:R-:W4:Y:S01]  /*5450*/  LDL.LU R26, [R1] ;  /* 0x00000000011a7983 */ /* 0x000f220000300800 */
[----:B--2---:R-:W-:-:S05]  /*5460*/  SEL R29, R3, R29, !P3 ;  /* 0x0000001d031d7207 */ /* 0x004fca0005800000 */
[----:B------:R0:W-:Y:S04]  /*5470*/  STL [R1+0xa4], R29 ;  /* 0x0000a41d01007387 */ /* 0x0001e80000100800 */
[----:B0-----:R-:W2:Y:S02]  /*5480*/  LDL.LU R29, [R1+0x120c] ;  /* 0x00120c00011d7983 */ /* 0x001ea40000300800 */
[----:B--2---:R-:W-:-:S05]  /*5490*/  SEL R29, R3, R29, !P3 ;  /* 0x0000001d031d7207 */ /* 0x004fca0005800000 */
[----:B------:R0:W-:Y:S04]  /*54a0*/  STL [R1+0xa0], R29 ;  /* 0x0000a01d01007387 */ /* 0x0001e80000100800 */
[----:B0-----:R-:W2:Y:S02]  /*54b0*/  LDL.LU R29, [R1+0x1208] ;  /* 0x00120800011d7983 */ /* 0x001ea40000300800 */
[----:B--2---:R-:W-:-:S05]  /*54c0*/  SEL R29, R3, R29, !P3 ;  /* 0x0000001d031d7207 */ /* 0x004fca0005800000 */
[----:B------:R0:W-:Y:S04]  /*54d0*/  STL [R1+0x98], R29 ;  /* 0x0000981d01007387 */ /* 0x0001e80000100800 */
[----:B0-----:R-:W2:Y:S01]  /*54e0*/  LDL.LU R29, [R1+0x1204] ;  /* 0x00120400011d7983 */ /* 0x001ea20000300800 */
[C---:B---3--:R-:W-:Y:S02]  /*54f0*/  SEL R18, R3.reuse, R18, !P3 ;  /* 0x0000001203127207 */ /* 0x048fe40005800000 */
[C---:B----4-:R-:W-:Y:S02]  /*5500*/  SEL R13, R3.reuse, R13, !P3 ;  /* 0x0000000d030d7207 */ /* 0x050fe40005800000 */
[C---:B------:R-:W-:Y:S02]  /*5510*/  SEL R7, R3.reuse, R7, !P3 ;  /* 0x0000000703077207 */ /* 0x040fe40005800000 */
[----:B------:R-:W-:-:S02]  /*5520*/  SEL R12, R3, R12, !P3 ;  /* 0x0000000c030c7207 */ /* 0x000fc40005800000 */
[C---:B------:R-:W-:Y:S02]  /*5530*/  SEL R11, R3.reuse, R11, !P3 ;  /* 0x0000000b030b7207 */ /* 0x040fe40005800000 */
[C---:B------:R-:W-:Y:S02]  /*5540*/  SEL R10, R3.reuse, R10, !P3 ;  /* 0x0000000a030a7207 */ /* 0x040fe40005800000 */
[C---:B------:R-:W-:Y:S02]  /*5550*/  SEL R0, R3.reuse, R0, !P3 ;  /* 0x0000000003007207 */ /* 0x040fe40005800000 */
[C---:B------:R-:W-:Y:S02]  /*5560*/  SEL R4, R3.reuse, R4, !P3 ;  /* 0x0000000403047207 */ /* 0x040fe40005800000 */
        /* <DEDUP_REMOVED lines=15> */
[----:B--2---:R-:W-:-:S05]  /*5660*/  SEL R29, R3, R29, !P3 ;  /* 0x0000001d031d7207 */ /* 0x004fca0005800000 */
[----:B------:R0:W-:Y:S04]  /*5670*/  STL [R1+0xb0], R29 ;  /* 0x0000b01d01007387 */ /* 0x0001e80000100800 */
[----:B0-----:R-:W2:Y:S04]  /*5680*/  LDL.LU R29, [R1+0x1200] ;  /* 0x00120000011d7983 */ /* 0x001ea80000300800 */
[----:B------:R0:W-:Y:S04]  /*5690*/  STL [R1+0xb4], R18 ;  /* 0x0000b41201007387 */ /* 0x0001e80000100800 */
[----:B0-----:R-:W3:Y:S04]  /*56a0*/  LDL.LU R18, [R1+0x11fc] ;  /* 0x0011fc0001127983 */ /* 0x001ee80000300800 */
[----:B------:R0:W-:Y:S04]  /*56b0*/  STL [R1+0xb8], R13 ;  /* 0x0000b80d01007387 */ /* 0x0001e80000100800 */
[----:B0-----:R-:W4:Y:S04]  /*56c0*/  LDL.LU R13, [R1+0x11f8] ;  /* 0x0011f800010d7983 */ /* 0x001f280000300800 */
        /* <DEDUP_REMOVED lines=41> */
[----:B0-----:R-:W4:Y:S01]  /*5960*/  LDL.LU R6, [R1+0x11a4] ;  /* 0x0011a40001067983 */ /* 0x001f220000300800 */
[----:B------:R-:W-:-:S05]  /*5970*/  SEL R5, R3, R5, !P3 ;  /* 0x0000000503057207 */ /* 0x000fca0005800000 */
[----:B------:R0:W-:Y:S01]  /*5980*/  STL [R1+0x4c], R5 ;  /* 0x00004c0501007387 */ /* 0x0001e20000100800 */
[C---:B------:R-:W-:Y:S02]  /*5990*/  SEL R26, R3.reuse, R26, !P3 ;  /* 0x0000001a031a7207 */ /* 0x040fe40005800000 */
[C---:B0-----:R-:W-:Y:S02]  /*59a0*/  SEL R5, R3.reuse, R27, !P3 ;  /* 0x0000001b03057207 */ /* 0x041fe40005800000 */
[----:B------:R-:W-:-:S03]  /*59b0*/  SEL R27, R3, R28, !P3 ;  /* 0x0000001c031b7207 */ /* 0x000fc60005800000 */
[----:B------:R-:W-:Y:S04]  /*59c0*/  STL [R1+0x48], R5 ;  /* 0x0000480501007387 */ /* 0x000fe80000100800 */
[----:B------:R2:W-:Y:S04]  /*59d0*/  STL [R1+0x44], R27 ;  /* 0x0000441b01007387 */ /* 0x0005e80000100800 */
[----:B------:R-:W-:Y:S01]  /*59e0*/  STL [R1+0x3c], R26 ;  /* 0x00003c1a01007387 */ /* 0x000fe20000100800 */
[C---:B--2---:R-:W-:Y:S02]  /*59f0*/  SEL R27, R3.reuse, R10, !P3 ;  /* 0x0000000a031b7207 */ /* 0x044fe40005800000 */
[----:B---3--:R-:W-:-:S02]  /*5a00*/  SEL R28, R3, R0, !P3 ;  /* 0x00000000031c7207 */ /* 0x008fc40005800000 */
[C---:B----4-:R-:W-:Y:S02]  /*5a10*/  SEL R4, R3.reuse, R4, !P3 ;  /* 0x0000000403047207 */ /* 0x050fe40005800000 */
[C---:B------:R-:W-:Y:S02]  /*5a20*/  SEL R8, R3.reuse, R8, !P3 ;  /* 0x0000000803087207 */ /* 0x040fe40005800000 */
[C---:B------:R-:W-:Y:S02]  /*5a30*/  SEL R5, R3.reuse, R6, !P3 ;  /* 0x0000000603057207 */ /* 0x040fe40005800000 */
[----:B------:R-:W-:-:S03]  /*5a40*/  SEL R6, R3, R9, !P3 ;  /* 0x0000000903067207 */ /* 0x000fc60005800000 */
[----:B------:R0:W-:Y:S04]  /*5a50*/  STL [R1+0x34], R5 ;  /* 0x0000340501007387 */ /* 0x0001e80000100800 */
        /* <DEDUP_REMOVED lines=12> */
[----:B------:R-:W-:Y:S01]  /*5b20*/  STL [R1+0x14], R8 ;  /* 0x0000140801007387 */ /* 0x000fe20000100800 */
[----:B--2---:R-:W-:-:S03]  /*5b30*/  SEL R5, R3, R17, !P3 ;  /* 0x0000001103057207 */ /* 0x004fc60005800000 */
[----:B------:R-:W-:Y:S04]  /*5b40*/  STL [R1+0x10], R6 ;  /* 0x0000100601007387 */ /* 0x000fe80000100800 */
[----:B------:R-:W2:Y:S04]  /*5b50*/  LDL.LU R21, [R1+0x4] ;  /* 0x0000040001157983 */ /* 0x000ea80000300800 */
[----:B------:R-:W-:Y:S04]  /*5b60*/  STL [R1+0xc], R5 ;  /* 0x00000c0501007387 */ /* 0x000fe80000100800 */
[----:B------:R-:W3:Y:S04]  /*5b70*/  LDL.LU R19, [R1+0x30] ;  /* 0x0000300001137983 */ /* 0x000ee80000300800 */
[----:B------:R-:W-:Y:S04]  /*5b80*/  STL [R1+0x8], R4 ;  /* 0x0000080401007387 */ /* 0x000fe80000100800 */
[----:B------:R-:W4:Y:S04]  /*5b90*/  LDL.LU R20, [R1+0x38] ;  /* 0x0000380001147983 */ /* 0x000f280000300800 */
[----:B------:R-:W4:Y:S04]  /*5ba0*/  LDL.LU R15, [R1+0x5c] ;  /* 0x00005c00010f7983 */ /* 0x000f280000300800 */
[----:B------:R0:W-:Y:S04]  /*5bb0*/  STL [R1+0x1128], R28 ;  /* 0x0011281c01007387 */ /* 0x0001e80000100800 */
[----:B0-----:R-:W4:Y:S04]  /*5bc0*/  LDL.LU R28, [R1+0x54] ;  /* 0x00005400011c7983 */ /* 0x001f280000300800 */
[----:B------:R0:W-:Y:S04]  /*5bd0*/  STL [R1+0x112c], R27 ;  /* 0x00112c1b01007387 */ /* 0x0001e80000100800 */
[----:B0-----:R-:W4:Y:S01]  /*5be0*/  LDL.LU R27, [R1+0x40] ;  /* 0x00004000011b7983 */ /* 0x001f220000300800 */
[----:B------:R-:W-:-:S02]  /*5bf0*/  IMAD.MOV.U32 R4, RZ, RZ, R14 ;  /* 0x000000ffff047224 */ /* 0x000fc400078e000e */
[----:B------:R-:W-:Y:S02]  /*5c00*/  IMAD.MOV.U32 R5, RZ, RZ, R22 ;  /* 0x000000ffff057224 */ /* 0x000fe400078e0016 */
[----:B------:R-:W-:Y:S02]  /*5c10*/  IMAD R8, R7, UR5, RZ ;  /* 0x0000000507087c24 */ /* 0x000fe4000f8e02ff */
[----:B------:R-:W-:Y:S01]  /*5c20*/  IMAD.MOV.U32 R6, RZ, RZ, R24 ;  /* 0x000000ffff067224 */ /* 0x000fe200078e0018 */
[----:B------:R-:W-:Y:S01]  /*5c30*/  ISETP.NE.AND P0, PT, R2, RZ, PT ;  /* 0x000000ff0200720c */ /* 0x000fe20003f05270 */
[----:B------:R-:W-:Y:S01]  /*5c40*/  IMAD.MOV.U32 R7, RZ, RZ, R25 ;  /* 0x000000ffff077224 */ /* 0x000fe200078e0019 */
[C---:B------:R-:W-:Y:S01]  /*5c50*/  SEL R26, R3.reuse, R11, !P3 ;  /* 0x0000000b031a7207 */ /* 0x040fe20005800000 */
[----:B------:R-:W-:Y:S01]  /*5c60*/  @!P5 IMAD.MOV R4, RZ, RZ, -R4 ;  /* 0x000000ffff04d224 */ /* 0x000fe200078e0a04 */
[----:B------:R-:W-:Y:S01]  /*5c70*/  LOP3.LUT R2, RZ, R2, RZ, 0x33, !PT ;  /* 0x00000002ff027212 */ /* 0x000fe200078e33ff */
[----:B------:R-:W-:Y:S01]  /*5c80*/  @!P4 IMAD.MOV R5, RZ, RZ, -R5 ;  /* 0x000000ffff05c224 */ /* 0x000fe200078e0a05 */
[C---:B------:R-:W-:Y:S01]  /*5c90*/  SEL R23, R3.reuse, R12, !P3 ;  /* 0x0000000c03177207 */ /* 0x040fe20005800000 */
[----:B------:R-:W-:Y:S01]  /*5ca0*/  @!P2 IMAD.MOV R6, RZ, RZ, -R6 ;  /* 0x000000ffff06a224 */ /* 0x000fe200078e0a06 */
[----:B------:R-:W-:Y:S01]  /*5cb0*/  SEL R3, R3, R13, !P3 ;  /* 0x0000000d03037207 */ /* 0x000fe20005800000 */
[----:B------:R-:W-:Y:S01]  /*5cc0*/  @!P1 IMAD.MOV R7, RZ, RZ, -R7 ;  /* 0x000000ffff079224 */ /* 0x000fe200078e0a07 */
[----:B------:R-:W-:Y:S01]  /*5cd0*/  LEA R0, P3, R8, UR6, 0x1 ;  /* 0x0000000608007c11 */ /* 0x000fe2000f8608ff */
[----:B------:R-:W-:Y:S01]  /*5ce0*/  STL [R1+0x1130], R26 ;  /* 0x0011301a01007387 */ /* 0x000fe20000100800 */
[C---:B------:R-:W-:Y:S01]  /*5cf0*/  SEL R4, R2.reuse, R4, !P0 ;  /* 0x0000000402047207 */ /* 0x040fe20004000000 */
[----:B------:R-:W-:Y:S01]  /*5d00*/  ULDC UR6, c[0x0][0x240] ;  /* 0x0000900000067ab9 */ /* 0x000fe20000000800 */
[C---:B------:R-:W-:Y:S01]  /*5d10*/  SEL R5, R2.reuse, R5, !P0 ;  /* 0x0000000502057207 */ /* 0x040fe20004000000 */
[----:B------:R-:W-:Y:S01]  /*5d20*/  STL [R1+0x1134], R23 ;  /* 0x0011341701007387 */ /* 0x000fe20000100800 */
[----:B------:R-:W-:-:S02]  /*5d30*/  SEL R6, R2, R6, !P0 ;  /* 0x0000000602067207 */ /* 0x000fc40004000000 */
[----:B------:R-:W-:Y:S01]  /*5d40*/  SEL R7, R2, R7, !P0 ;  /* 0x0000000702077207 */ /* 0x000fe20004000000 */
[----:B------:R-:W-:Y:S01]  /*5d50*/  STL [R1+0x1138], R3 ;  /* 0x0011380301007387 */ /* 0x000fe20000100800 */
[----:B------:R-:W-:Y:S01]  /*5d60*/  LEA.HI.X.SX32 R2, R8, UR7, 0x1, P3 ;  /* 0x0000000708027c11 */ /* 0x000fe200098f0eff */
[----:B------:R-:W-:Y:S01]  /*5d70*/  IMAD R8, R18, UR6, RZ ;  /* 0x0000000612087c24 */ /* 0x000fe2000f8e02ff */
[----:B------:R-:W-:Y:S01]  /*5d80*/  ULDC UR7, c[0x0][0x234] ;  /* 0x00008d0000077ab9 */ /* 0x000fe20000000800 */
[----:B------:R-:W-:Y:S01]  /*5d90*/  STL [R1+0x113c], R0 ;  /* 0x00113c0001007387 */ /* 0x000fe20000100800 */
[----:B------:R-:W-:-:S03]  /*5da0*/  IMAD R9, R29, UR6, RZ ;  /* 0x000000061d097c24 */ /* 0x000fc6000f8e02ff */
[----:B------:R-:W-:Y:S04]  /*5db0*/  STL [R1+0x1140], R4 ;  /* 0x0011400401007387 */ /* 0x000fe80000100800 */
[----:B------:R-:W-:Y:S04]  /*5dc0*/  STL [R1+0x1144], R5 ;  /* 0x0011440501007387 */ /* 0x000fe80000100800 */
[----:B------:R-:W-:Y:S04]  /*5dd0*/  STL [R1+0x1148], R6 ;  /* 0x0011480601007387 */ /* 0x000fe80000100800 */
[----:B------:R-:W-:Y:S04]  /*5de0*/  STL [R1+0x114c], R7 ;  /* 0x00114c0701007387 */ /* 0x000fe80000100800 */
[----:B------:R0:W-:Y:S04]  /*5df0*/  STL [R1+0x1150], R2 ;  /* 0x0011500201007387 */ /* 0x0001e80000100800 */
[----:B------:R-:W-:Y:S04]  /*5e00*/  STL [R1+0x1154], R8 ;  /* 0x0011540801007387 */ /* 0x000fe80000100800 */
[----:B------:R-:W-:Y:S04]  /*5e10*/  STL [R1+0x1158], R9 ;  /* 0x0011580901007387 */ /* 0x000fe80000100800 */
[----:B------:R-:W4:Y:S04]  /*5e20*/  LDL.LU R16, [R1+0x60] ;  /* 0x0000600001107983 */ /* 0x000f280000300800 */
[----:B------:R-:W4:Y:S01]  /*5e30*/  LDL.LU R17, [R1+0x6c] ;  /* 0x00006c0001117983 */ /* 0x000f220000300800 */
[----:B--2---:R-:W-:-:S05]  /*5e40*/  IMAD R10, R21, UR6, RZ ;  /* 0x00000006150a7c24 */ /* 0x004fca000f8e02ff */
[----:B------:R-:W-:Y:S01]  /*5e50*/  STL [R1+0x115c], R10 ;  /* 0x00115c0a01007387 */ /* 0x000fe20000100800 */
[----:B---3--:R-:W-:-:S03]  /*5e60*/  IMAD R11, R19, UR6, RZ ;  /* 0x00000006130b7c24 */ /* 0x008fc6000f8e02ff */
[----:B------:R-:W2:Y:S04]  /*5e70*/  LDL.LU R18, [R1+0x74] ;  /* 0x0000740001127983 */ /* 0x000ea80000300800 */
[----:B------:R-:W3:Y:S01]  /*5e80*/  LDL.LU R19, [R1+0x78] ;  /* 0x0000780001137983 */ /* 0x000ee20000300800 */
[----:B----4-:R-:W-:-:S03]  /*5e90*/  IMAD R12, R20, UR6, RZ ;  /* 0x00000006140c7c24 */ /* 0x010fc6000f8e02ff */
[----:B------:R-:W-:Y:S04]  /*5ea0*/  STL [R1+0x1160], R11 ;  /* 0x0011600b01007387 */ /* 0x000fe80000100800 */
[----:B------:R-:W4:Y:S04]  /*5eb0*/  LDL.LU R20, [R1+0x7c] ;  /* 0x00007c0001147983 */ /* 0x000f280000300800 */
[----:B------:R-:W4:Y:S04]  /*5ec0*/  LDL.LU R21, [R1+0x84] ;  /* 0x0000840001157983 */ /* 0x000f280000300800 */
[----:B------:R-:W-:Y:S04]  /*5ed0*/  STL [R1+0x1164], R12 ;  /* 0x0011640c01007387 */ /* 0x000fe80000100800 */
[----:B------:R-:W4:Y:S01]  /*5ee0*/  LDL.LU R22, [R1+0x88] ;  /* 0x0000880001167983 */ /* 0x000f220000300800 */
[----:B------:R-:W-:-:S03]  /*5ef0*/  IMAD R14, R28, UR6, RZ ;  /* 0x000000061c0e7c24 */ /* 0x000fc6000f8e02ff */
[----:B------:R-:W4:Y:S01]  /*5f00*/  LDL.LU R24, [R1+0x94] ;  /* 0x0000940001187983 */ /* 0x000f220000300800 */
[----:B------:R-:W-:-:S05]  /*5f10*/  IMAD R13, R27, UR6, RZ ;  /* 0x000000061b0d7c24 */ /* 0x000fca000f8e02ff */
[----:B------:R-:W-:Y:S04]  /*5f20*/  STL [R1+0x1168], R13 ;  /* 0x0011680d01007387 */ /* 0x000fe80000100800 */
[----:B------:R-:W4:Y:S04]  /*5f30*/  LDL.LU R25, [R1+0xa8] ;  /* 0x0000a80001197983 */ /* 0x000f280000300800 */
[----:B0-----:R-:W4:Y:S04]  /*5f40*/  LDL.LU R2, [R1+0xa4] ;  /* 0x0000a40001027983 */ /* 0x001f280000300800 */
[----:B------:R-:W-:Y:S04]  /*5f50*/  STL [R1+0x116c], R14 ;  /* 0x00116c0e01007387 */ /* 0x000fe80000100800 */
        /* <DEDUP_REMOVED lines=8> */
[----:B------:R-:W-:-:S03]  /*5fe0*/  IMAD R15, R15, UR6, RZ ;  /* 0x000000060f0f7c24 */ /* 0x000fc6000f8e02ff */
[----:B------:R-:W4:Y:S04]  /*5ff0*/  LDL.LU R27, [R1+0xd0] ;  /* 0x0000d000011b7983 */ /* 0x000f280000300800 */
[----:B------:R-:W4:Y:S01]  /*6000*/  LDL.LU R28, [R1+0xd8] ;  /* 0x0000d800011c7983 */ /* 0x000f220000300800 */
[----:B------:R-:W-:-:S03]  /*6010*/  IMAD R16, R16, UR6, RZ ;  /* 0x0000000610107c24 */ /* 0x000fc6000f8e02ff */
[----:B------:R-:W-:Y:S01]  /*6020*/  STL [R1+0x1170], R15 ;  /* 0x0011700f01007387 */ /* 0x000fe20000100800 */
[----:B------:R-:W-:-:S03]  /*6030*/  IMAD R17, R17, UR6, RZ ;  /* 0x0000000611117c24 */ /* 0x000fc6000f8e02ff */
[----:B------:R-:W-:Y:S04]  /*6040*/  STL [R1+0x1174], R16 ;  /* 0x0011741001007387 */ /* 0x000fe80000100800 */
[----:B------:R-:W-:Y:S01]  /*6050*/  STL [R1+0x1178], R17 ;  /* 0x0011781101007387 */ /* 0x000fe20000100800 */
[----:B--2---:R-:W-:Y:S02]  /*6060*/  IMAD R18, R18, UR6, RZ ;  /* 0x0000000612127c24 */ /* 0x004fe4000f8e02ff */
[----:B---3--:R-:W-:-:S03]  /*6070*/  IMAD R19, R19, UR6, RZ ;  /* 0x0000000613137c24 */ /* 0x008fc6000f8e02ff */
[----:B------:R-:W-:Y:S01]  /*6080*/  STL [R1+0x117c], R18 ;  /* 0x00117c1201007387 */ /* 0x000fe20000100800 */
[----:B----4-:R-:W-:-:S03]  /*6090*/  IMAD R20, R20, UR6, RZ ;  /* 0x0000000614147c24 */ /* 0x010fc6000f8e02ff */
[----:B------:R-:W-:Y:S01]  /*60a0*/  STL [R1+0x1180], R19 ;  /* 0x0011801301007387 */ /* 0x000fe20000100800 */
[----:B------:R-:W-:-:S03]  /*60b0*/  IMAD R21, R21, UR6, RZ ;  /* 0x0000000615157c24 */ /* 0x000fc6000f8e02ff */
[----:B------:R-:W-:Y:S01]  /*60c0*/  STL [R1+0x1184], R20 ;  /* 0x0011841401007387 */ /* 0x000fe20000100800 */
[----:B------:R-:W-:-:S03]  /*60d0*/  IMAD R22, R22, UR6, RZ ;  /* 0x0000000616167c24 */ /* 0x000fc6000f8e02ff */
[----:B------:R-:W-:Y:S01]  /*60e0*/  STL [R1+0x1188], R21 ;  /* 0x0011881501007387 */ /* 0x000fe20000100800 */
[----:B------:R-:W-:-:S03]  /*60f0*/  IMAD R24, R24, UR6, RZ ;  /* 0x0000000618187c24 */ /* 0x000fc6000f8e02ff */
[----:B------:R-:W-:Y:S04]  /*6100*/  STL [R1+0x118c], R22 ;  /* 0x00118c1601007387 */ /* 0x000fe80000100800 */
[----:B------:R-:W-:Y:S01]  /*6110*/  STL [R1+0x1190], R24 ;  /* 0x0011901801007387 */ /* 0x000fe20000100800 */
[----:B------:R-:W-:Y:S02]  /*6120*/  IMAD R25, R25, UR6, RZ ;  /* 0x0000000619197c24 */ /* 0x000fe4000f8e02ff */
[----:B------:R-:W-:-:S03]  /*6130*/  IMAD R29, R2, UR6, RZ ;  /* 0x00000006021d7c24 */ /* 0x000fc6000f8e02ff */
[----:B------:R-:W-:Y:S01]  /*6140*/  STL [R1+0x1194], R25 ;  /* 0x0011941901007387 */ /* 0x000fe20000100800 */
[----:B------:R-:W-:-:S03]  /*6150*/  IMAD R7, R7, UR6, RZ ;  /* 0x0000000607077c24 */ /* 0x000fc6000f8e02ff */
[----:B------:R-:W-:Y:S01]  /*6160*/  STL [R1+0x1198], R29 ;  /* 0x0011981d01007387 */ /* 0x000fe20000100800 */
[----:B------:R-:W-:-:S03]  /*6170*/  IMAD R6, R6, UR6, RZ ;  /* 0x0000000606067c24 */ /* 0x000fc6000f8e02ff */
[----:B------:R-:W-:Y:S01]  /*6180*/  STL [R1+0x4], R7 ;  /* 0x0000040701007387 */ /* 0x000fe20000100800 */
[----:B------:R-:W-:-:S03]  /*6190*/  IMAD R2, R5, UR6, RZ ;  /* 0x0000000605027c24 */ /* 0x000fc6000f8e02ff */
[----:B------:R-:W-:Y:S01]  /*61a0*/  STL [R1+0x30], R6 ;  /* 0x0000300601007387 */ /* 0x000fe20000100800 */
[----:B------:R-:W-:-:S03]  /*61b0*/  IMAD R5, R4, UR6, RZ ;  /* 0x0000000604057c24 */ /* 0x000fc6000f8e02ff */
[----:B------:R0:W-:Y:S01]  /*61c0*/  STL [R1+0x38], R2 ;  /* 0x0000380201007387 */ /* 0x0001e20000100800 */
[----:B------:R-:W-:-:S03]  /*61d0*/  IMAD R4, R0, UR6, RZ ;  /* 0x0000000600047c24 */ /* 0x000fc6000f8e02ff */
[----:B------:R-:W-:Y:S01]  /*61e0*/  STL [R1+0x40], R5 ;  /* 0x0000400501007387 */ /* 0x000fe20000100800 */
[----:B0-----:R-:W-:Y:S02]  /*61f0*/  IMAD R2, R3, UR6, RZ ;  /* 0x0000000603027c24 */ /* 0x001fe4000f8e02ff */
[----:B------:R-:W-:Y:S01]  /*6200*/  IMAD R0, R23, UR6, RZ ;  /* 0x0000000617007c24 */ /* 0x000fe2000f8e02ff */
[----:B------:R-:W-:Y:S01]  /*6210*/  STL [R1+0x54], R4 ;  /* 0x0000540401007387 */ /* 0x000fe20000100800 */
[----:B------:R-:W-:-:S03]  /*6220*/  IMAD R3, R26, UR6, RZ ;  /* 0x000000061a037c24 */ /* 0x000fc6000f8e02ff */
[----:B------:R0:W-:Y:S04]  /*6230*/  STL [R1+0x5c], R2 ;  /* 0x00005c0201007387 */ /* 0x0001e80000100800 */
[----:B------:R1:W-:Y:S04]  /*6240*/  STL [R1+0x60], R0 ;  /* 0x0000600001007387 */ /* 0x0003e80000100800 */
[----:B------:R-:W-:Y:S04]  /*6250*/  STL [R1+0x6c], R3 ;  /* 0x00006c0301007387 */ /* 0x000fe80000100800 */
[----:B------:R-:W2:Y:S01]  /*6260*/  LDL.LU R29, [R1+0xdc] ;  /* 0x0000dc00011d7983 */ /* 0x000ea20000300800 */
[----:B0-----:R-:W-:-:S02]  /*6270*/  IMAD R2, R27, UR6, RZ ;  /* 0x000000061b027c24 */ /* 0x001fc4000f8e02ff */
[----:B-1----:R-:W-:-:S03]  /*6280*/  IMAD R0, R28, UR6, RZ ;  /* 0x000000061c007c24 */ /* 0x002fc6000f8e02ff */
[----:B------:R-:W-:Y:S04]  /*6290*/  STL [R1+0x74], R2 ;  /* 0x0000740201007387 */ /* 0x000fe80000100800 */
[----:B--2---:R0:W-:Y:S04]  /*62a0*/  STL [R1+0x119c], R29 ;  /* 0x00119c1d01007387 */ /* 0x0041e80000100800 */
[----:B------:R-:W-:Y:S04]  /*62b0*/  STL [R1+0x78], R0 ;  /* 0x0000780001007387 */ /* 0x000fe80000100800 */
        /* <DEDUP_REMOVED lines=31> */
[----:B--2---:R-:W-:-:S05]  /*64b0*/  IMAD R29, R29, UR6, RZ ;  /* 0x000000061d1d7c24 */ /* 0x004fca000f8e02ff */
[----:B------:R0:W-:Y:S04]  /*64c0*/  STL [R1+0x7c], R29 ;  /* 0x00007c1d01007387 */ /* 0x0001e80000100800 */
[----:B0-----:R-:W2:Y:S02]  /*64d0*/  LDL.LU R29, [R1+0x11a0] ;  /* 0x0011a000011d7983 */ /* 0x001ea40000300800 */
[----:B--2---:R-:W-:-:S05]  /*64e0*/  IMAD R29, R29, UR6, RZ ;  /* 0x000000061d1d7c24 */ /* 0x004fca000f8e02ff */
[----:B------:R0:W-:Y:S04]  /*64f0*/  STL [R1+0x84], R29 ;  /* 0x0000841d01007387 */ /* 0x0001e80000100800 */
[----:B0-----:R-:W2:Y:S01]  /*6500*/  LDL.LU R29, [R1+0x119c] ;  /* 0x00119c00011d7983 */ /* 0x001ea20000300800 */
[----:B---3--:R-:W-:Y:S02]  /*6510*/  IMAD R25, R25, UR6, RZ ;  /* 0x0000000619197c24 */ /* 0x008fe4000f8e02ff */
[----:B----4-:R-:W-:Y:S02]  /*6520*/  IMAD R24, R24, UR6, RZ ;  /* 0x0000000618187c24 */ /* 0x010fe4000f8e02ff */
[----:B------:R-:W-:Y:S02]  /*6530*/  IMAD R22, R22, UR6, RZ ;  /* 0x0000000616167c24 */ /* 0x000fe4000f8e02ff */
[----:B------:R-:W-:-:S02]  /*6540*/  IMAD R21, R21, UR6, RZ ;  /* 0x0000000615157c24 */ /* 0x000fc4000f8e02ff */
[----:B------:R-:W-:Y:S02]  /*6550*/  IMAD R20, R20, UR6, RZ ;  /* 0x0000000614147c24 */ /* 0x000fe4000f8e02ff */
[----:B------:R-:W-:Y:S02]  /*6560*/  IMAD R19, R19, UR6, RZ ;  /* 0x0000000613137c24 */ /* 0x000fe4000f8e02ff */
[----:B------:R-:W-:Y:S02]  /*6570*/  IMAD R18, R18, UR6, RZ ;  /* 0x0000000612127c24 */ /* 0x000fe4000f8e02ff */
[----:B------:R-:W-:Y:S02]  /*6580*/  IMAD R17, R17, UR6, RZ ;  /* 0x0000000611117c24 */ /* 0x000fe4000f8e02ff */
        /* <DEDUP_REMOVED lines=20> */
[----:B--2---:R-:W-:-:S05]  /*66d0*/  IMAD R29, R29, UR6, RZ ;  /* 0x000000061d1d7c24 */ /* 0x004fca000f8e02ff */
        /* <DEDUP_REMOVED lines=58> */
[----:B---3--:R-:W-:-:S02]  /*6a80*/  IMAD R4, R4, UR7, RZ ;  /* 0x0000000704047c24 */ /* 0x008fc4000f8e02ff */
[----:B--2---:R-:W-:Y:S02]  /*6a90*/  IMAD R3, R3, UR6, RZ ;  /* 0x0000000603037c24 */ /* 0x004fe4000f8e02ff */
[----:B----4-:R-:W-:Y:S02]  /*6aa0*/  IMAD R23, R23, UR6, RZ ;  /* 0x0000000617177c24 */ /* 0x010fe4000f8e02ff */
[----:B------:R-:W-:Y:S02]  /*6ab0*/  IMAD R26, R26, UR6, RZ ;  /* 0x000000061a1a7c24 */ /* 0x000fe4000f8e02ff */
[----:B------:R-:W-:-:S05]  /*6ac0*/  IMAD R27, R27, UR6, RZ ;  /* 0x000000061b1b7c24 */ /* 0x000fca000f8e02ff */
[----:B------:R-:W-:Y:S01]  /*6ad0*/  STL [R1+0x1114], R27 ;  /* 0x0011141b01007387 */ /* 0x000fe20000100800 */
[----:B------:R-:W-:-:S05]  /*6ae0*/  IMAD R28, R28, UR6, RZ ;  /* 0x000000061c1c7c24 */ /* 0x000fca000f8e02ff */
[----:B------:R0:W-:Y:S04]  /*6af0*/  STL [R1], R28 ;  /* 0x0000001c01007387 */ /* 0x0001e80000100800 */
[----:B------:R-:W-:Y:S04]  /*6b00*/  STL [R1+0x1118], R26 ;  /* 0x0011181a01007387 */ /* 0x000fe80000100800 */
[----:B------:R-:W-:Y:S04]  /*6b10*/  STL [R1+0x111c], R23 ;  /* 0x00111c1701007387 */ /* 0x000fe80000100800 */
[----:B------:R1:W-:Y:S04]  /*6b20*/  STL [R1+0x1120], R3 ;  /* 0x0011200301007387 */ /* 0x0003e80000100800 */
[----:B------:R2:W-:Y:S01]  /*6b30*/  STL [R1+0x1124], R4 ;  /* 0x0011240401007387 */ /* 0x0005e20000100800 */
[----:B0-----:R-:W-:Y:S01]  /*6b40*/  IMAD R28, R5, UR7, RZ ;  /* 0x00000007051c7c24 */ /* 0x001fe2000f8e02ff */
[----:B------:R-:W-:-:S02]  /*6b50*/  LEA R5, P0, R10, R0, 0x1 ;  /* 0x000000000a057211 */ /* 0x000fc400078008ff */
[-C--:B-1----:R-:W-:Y:S02]  /*6b60*/  LEA R3, P6, R9, R0.reuse, 0x1 ;  /* 0x0000000009037211 */ /* 0x082fe400078c08ff */
[----:B--2---:R-:W-:-:S05]  /*6b70*/  LEA R4, P5, R8, R0, 0x1 ;  /* 0x0000000008047211 */ /* 0x004fca00078a08ff */
[----:B------:R0:W-:Y:S04]  /*6b80*/  STL [R1+0x10d0], R4 ;  /* 0x0010d00401007387 */ /* 0x0001e80000100800 */
[----:B------:R1:W-:Y:S01]  /*6b90*/  STL [R1+0x10d4], R3 ;  /* 0x0010d40301007387 */ /* 0x0003e20000100800 */
[----:B0-----:R-:W-:-:S03]  /*6ba0*/  LEA R4, P1, R11, R0, 0x1 ;  /* 0x000000000b047211 */ /* 0x001fc600078208ff */
[----:B------:R0:W-:Y:S01]  /*6bb0*/  STL [R1+0x10d8], R5 ;  /* 0x0010d80501007387 */ /* 0x0001e20000100800 */
[----:B-1----:R-:W-:-:S03]  /*6bc0*/  LEA R3, P2, R12, R0, 0x1 ;  /* 0x000000000c037211 */ /* 0x002fc600078408ff */
[----:B------:R1:W-:Y:S04]  /*6bd0*/  STL [R1+0x10dc], R4 ;  /* 0x0010dc0401007387 */ /* 0x0003e80000100800 */
[----:B------:R2:W-:Y:S01]  /*6be0*/  STL [R1+0x10e0], R3 ;  /* 0x0010e00301007387 */ /* 0x0005e20000100800 */
[-C--:B0-----:R-:W-:Y:S02]  /*6bf0*/  LEA R5, P3, R13, R0.reuse, 0x1 ;  /* 0x000000000d057211 */ /* 0x081fe400078608ff */
[----:B-1----:R-:W-:-:S03]  /*6c00*/  LEA R4, P4, R14, R0, 0x1 ;  /* 0x000000000e047211 */ /* 0x002fc600078808ff */
[----:B------:R0:W-:Y:S01]  /*6c10*/  STL [R1+0x10e4], R5 ;  /* 0x0010e40501007387 */ /* 0x0001e20000100800 */
[----:B--2---:R-:W-:-:S03]  /*6c20*/  LEA.HI.X.SX32 R3, R8, R2, 0x1, P5 ;  /* 0x0000000208037211 */ /* 0x004fc600028f0eff */
[----:B------:R1:W-:Y:S01]  /*6c30*/  STL [R1+0x10e8], R4 ;  /* 0x0010e80401007387 */ /* 0x0003e20000100800 */
[----:B0-----:R-:W-:-:S03]  /*6c40*/  LEA R5, P5, R15, R0, 0x1 ;  /* 0x000000000f057211 */ /* 0x001fc600078a08ff */
[----:B-1----:R-:W2:Y:S04]  /*6c50*/  LDL.LU R4, [R1+0x4] ;  /* 0x0000040001047983 */ /* 0x002ea80000300800 */
[----:B------:R0:W-:Y:S04]  /*6c60*/  STL [R1+0x10c8], R3 ;  /* 0x0010c80301007387 */ /* 0x0001e80000100800 */
[----:B------:R1:W-:Y:S01]  /*6c70*/  STL [R1+0x10cc], R5 ;  /* 0x0010cc0501007387 */ /* 0x0003e20000100800 */
[----:B0-----:R-:W-:Y:S02]  /*6c80*/  LEA.HI.X.SX32 R3, R9, R2, 0x1, P6 ;  /* 0x0000000209037211 */ /* 0x001fe400030f0eff */
[----:B------:R-:W-:-:S02]  /*6c90*/  LEA R8, P6, R16, R0, 0x1 ;  /* 0x0000000010087211 */ /* 0x000fc400078c08ff */
[----:B-1----:R-:W-:Y:S01]  /*6ca0*/  LEA.HI.X.SX32 R5, R10, R2, 0x1, P0 ;  /* 0x000000020a057211 */ /* 0x002fe200000f0eff */
[----:B------:R0:W-:Y:S04]  /*6cb0*/  STL [R1+0x10c0], R3 ;  /* 0x0010c00301007387 */ /* 0x0001e80000100800 */
[----:B0-----:R-:W3:Y:S04]  /*6cc0*/  LDL.LU R3, [R1+0x30] ;  /* 0x0000300001037983 */ /* 0x001ee80000300800 */
[----:B------:R0:W-:Y:S04]  /*6cd0*/  STL [R1+0x10c4], R8 ;  /* 0x0010c40801007387 */ /* 0x0001e80000100800 */
[----:B------:R1:W-:Y:S04]  /*6ce0*/  STL [R1+0x10b8], R5 ;  /* 0x0010b80501007387 */ /* 0x0003e80000100800 */
[----:B------:R-:W4:Y:S01]  /*6cf0*/  LDL.LU R23, [R1+0x38] ;  /* 0x0000380001177983 */ /* 0x000f220000300800 */
[----:B0-----:R-:W-:-:S02]  /*6d00*/  LEA R8, P0, R17, R0, 0x1 ;  /* 0x0000000011087211 */ /* 0x001fc400078008ff */
[----:B-1----:R-:W-:-:S03]  /*6d10*/  LEA.HI.X.SX32 R5, R11, R2, 0x1, P1 ;  /* 0x000000020b057211 */ /* 0x002fc600008f0eff */
[----:B------:R0:W-:Y:S04]  /*6d20*/  STL [R1+0x10bc], R8 ;  /* 0x0010bc0801007387 */ /* 0x0001e80000100800 */
[----:B------:R1:W-:Y:S01]  /*6d30*/  STL [R1+0x10b0], R5 ;  /* 0x0010b00501007387 */ /* 0x0003e20000100800 */
[----:B0-----:R-:W-:Y:S02]  /*6d40*/  LEA R8, P1, R18, R0, 0x1 ;  /* 0x0000000012087211 */ /* 0x001fe400078208ff */
[----:B-1----:R-:W-:-:S03]  /*6d50*/  LEA.HI.X.SX32 R5, R12, R2, 0x1, P2 ;  /* 0x000000020c057211 */ /* 0x002fc600010f0eff */
[----:B------:R0:W-:Y:S01]  /*6d60*/  STL [R1+0x10b4], R8 ;  /* 0x0010b40801007387 */ /* 0x0001e20000100800 */
[----:B------:R-:W-:-:S03]  /*6d70*/  LEA R9, P2, R19, R0, 0x1 ;  /* 0x0000000013097211 */ /* 0x000fc600078408ff */
[----:B------:R1:W-:Y:S01]  /*6d80*/  STL [R1+0x10a8], R5 ;  /* 0x0010a80501007387 */ /* 0x0003e20000100800 */
[----:B0-----:R-:W-:-:S03]  /*6d90*/  LEA.HI.X.SX32 R8, R13, R2, 0x1, P3 ;  /* 0x000000020d087211 */ /* 0x001fc600018f0eff */
[----:B------:R0:W-:Y:S01]  /*6da0*/  STL [R1+0x10ac], R9 ;  /* 0x0010ac0901007387 */ /* 0x0001e20000100800 */
[----:B-1----:R-:W-:-:S03]  /*6db0*/  LEA R5, P3, R20, R0, 0x1 ;  /* 0x0000000014057211 */ /* 0x002fc600078608ff */
[----:B------:R-:W4:Y:S04]  /*6dc0*/  LDL.LU R26, [R1+0x54] ;  /* 0x00005400011a7983 */ /* 0x000f280000300800 */
[----:B------:R1:W-:Y:S04]  /*6dd0*/  STL [R1+0x10a0], R8 ;  /* 0x0010a00801007387 */ /* 0x0003e80000100800 */
[----:B------:R1:W-:Y:S01]  /*6de0*/  STL [R1+0x10a4], R5 ;  /* 0x0010a40501007387 */ /* 0x0003e20000100800 */
[----:B0-----:R-:W-:-:S03]  /*6df0*/  LEA.HI.X.SX32 R9, R15, R2, 0x1, P5 ;  /* 0x000000020f097211 */ /* 0x001fc600028f0eff */
[----:B------:R-:W4:Y:S01]  /*6e00*/  LDL.LU R27, [R1+0x5c] ;  /* 0x00005c00011b7983 */ /* 0x000f220000300800 */
[----:B-1----:R-:W-:Y:S02]  /*6e10*/  LEA.HI.X.SX32 R8, R14, R2, 0x1, P4 ;  /* 0x000000020e087211 */ /* 0x002fe400020f0eff */
[----:B------:R-:W-:-:S03]  /*6e20*/  LEA R5, P4, R21, R0, 0x1 ;  /* 0x0000000015057211 */ /* 0x000fc600078808ff */
[----:B------:R0:W-:Y:S04]  /*6e30*/  STL [R1+0x1098], R8 ;  /* 0x0010980801007387 */ /* 0x0001e80000100800 */
[----:B------:R1:W-:Y:S04]  /*6e40*/  STL [R1+0x109c], R5 ;  /* 0x00109c0501007387 */ /* 0x0003e80000100800 */
[----:B------:R1:W-:Y:S01]  /*6e50*/  STL [R1+0x1090], R9 ;  /* 0x0010900901007387 */ /* 0x0003e20000100800 */
[----:B0-----:R-:W-:Y:S02]  /*6e60*/  LEA.HI.X.SX32 R8, R16, R2, 0x1, P6 ;  /* 0x0000000210087211 */ /* 0x001fe400030f0eff */
[----:B-1----:R-:W-:-:S02]  /*6e70*/  LEA R5, P5, R22, R0, 0x1 ;  /* 0x0000000016057211 */ /* 0x002fc400078a08ff */
[----:B------:R-:W-:-:S03]  /*6e80*/  LEA R9, P6, R24, R0, 0x1 ;  /* 0x0000000018097211 */ /* 0x000fc600078c08ff */
[----:B------:R0:W-:Y:S04]  /*6e90*/  STL [R1+0x1094], R5 ;  /* 0x0010940501007387 */ /* 0x0001e80000100800 */
[----:B------:R1:W-:Y:S01]  /*6ea0*/  STL [R1+0x1088], R8 ;  /* 0x0010880801007387 */ /* 0x0003e20000100800 */
[----:B0-----:R-:W-:-:S03]  /*6eb0*/  LEA.HI.X.SX32 R5, R17, R2, 0x1, P0 ;  /* 0x0000000211057211 */ /* 0x001fc600000f0eff */
[----:B------:R-:W-:Y:S01]  /*6ec0*/  STL [R1+0x108c], R9 ;  /* 0x00108c0901007387 */ /* 0x000fe20000100800 */
[----:B-1----:R-:W-:-:S03]  /*6ed0*/  LEA R8, P0, R25, R0, 0x1 ;  /* 0x0000000019087211 */ /* 0x002fc600078008ff */
[----:B------:R-:W4:Y:S04]  /*6ee0*/  LDL.LU R17, [R1+0x74] ;  /* 0x0000740001117983 */ /* 0x000f280000300800 */
[----:B------:R0:W-:Y:S04]  /*6ef0*/  STL [R1+0x1080], R5 ;  /* 0x0010800501007387 */ /* 0x0001e80000100800 */
[----:B------:R1:W-:Y:S01]  /*6f00*/  STL [R1+0x1084], R8 ;  /* 0x0010840801007387 */ /* 0x0003e20000100800 */
[----:B0-----:R-:W-:-:S03]  /*6f10*/  LEA.HI.X.SX32 R5, R18, R2, 0x1, P1 ;  /* 0x0000000212057211 */ /* 0x001fc600008f0eff */
[----:B------:R-:W4:Y:S01]  /*6f20*/  LDL.LU R18, [R1+0x6c] ;  /* 0x00006c0001127983 */ /* 0x000f220000300800 */
[----:B-1----:R-:W-:-:S03]  /*6f30*/  LEA R8, P1, R29, R0, 0x1 ;  /* 0x000000001d087211 */ /* 0x002fc600078208ff */
[----:B------:R-:W4:Y:S04]  /*6f40*/  LDL.LU R16, [R1+0x78] ;  /* 0x0000780001107983 */ /* 0x000f280000300800 */
[----:B------:R0:W-:Y:S02]  /*6f50*/  STL [R1+0x1078], R5 ;  /* 0x0010780501007387 */ /* 0x0001e40000100800 */
[-C--:B0-----:R-:W-:Y:S02]  /*6f60*/  LEA.HI.X.SX32 R5, R19, R2.reuse, 0x1, P2 ;  /* 0x0000000213057211 */ /* 0x081fe400010f0eff */
[----:B------:R-:W4:Y:S04]  /*6f70*/  LDL.LU R19, [R1+0x60] ;  /* 0x0000600001137983 */ /* 0x000f280000300800 */
[----:B------:R-:W-:Y:S04]  /*6f80*/  STL [R1+0x107c], R8 ;  /* 0x00107c0801007387 */ /* 0x000fe80000100800 */
[----:B------:R-:W4:Y:S04]  /*6f90*/  LDL.LU R15, [R1+0x7c] ;  /* 0x00007c00010f7983 */ /* 0x000f280000300800 */
[----:B------:R0:W-:Y:S02]  /*6fa0*/  STL [R1+0x1070], R5 ;  /* 0x0010700501007387 */ /* 0x0001e40000100800 */
[----:B0-----:R-:W-:-:S02]  /*6fb0*/  LEA.HI.X.SX32 R5, R20, R2, 0x1, P3 ;  /* 0x0000000214057211 */ /* 0x001fc400018f0eff */
[----:B------:R-:W4:Y:S01]  /*6fc0*/  LDL.LU R20, [R1+0x40] ;  /* 0x0000400001147983 */ /* 0x000f220000300800 */
[----:B--2---:R-:W-:-:S05]  /*6fd0*/  LEA R8, P2, R4, R0, 0x1 ;  /* 0x0000000004087211 */ /* 0x004fca00078408ff */
[----:B------:R-:W-:Y:S04]  /*6fe0*/  STL [R1+0x1074], R8 ;  /* 0x0010740801007387 */ /* 0x000fe80000100800 */
[----:B------:R-:W2:Y:S04]  /*6ff0*/  LDL.LU R14, [R1+0x84] ;  /* 0x00008400010e7983 */ /* 0x000ea80000300800 */
[----:B------:R0:W-:Y:S04]  /*7000*/  STL [R1+0x1068], R5 ;  /* 0x0010680501007387 */ /* 0x0001e80000100800 */
[----:B------:R-:W2:Y:S01]  /*7010*/  LDL.LU R13, [R1+0x88] ;  /* 0x00008800010d7983 */ /* 0x000ea20000300800 */
[----:B0-----:R-:W-:-:S02]  /*7020*/  LEA.HI.X.SX32 R5, R21, R2, 0x1, P4 ;  /* 0x0000000215057211 */ /* 0x001fc400020f0eff */
[----:B---3--:R-:W-:-:S05]  /*7030*/  LEA R8, P3, R3, R0, 0x1 ;  /* 0x0000000003087211 */ /* 0x008fca00078608ff */
[----:B------:R4:W-:Y:S04]  /*7040*/  STL [R1+0x106c], R8 ;  /* 0x00106c0801007387 */ /* 0x0009e80000100800 */
[----:B------:R-:W3:Y:S01]  /*7050*/  LDL.LU R12, [R1+0x94] ;  /* 0x00009400010c7983 */ /* 0x000ee20000300800 */
[----:B----4-:R-:W-:-:S03]  /*7060*/  LEA R8, P4, R23, R0, 0x1 ;  /* 0x0000000017087211 */ /* 0x010fc600078808ff */
[----:B------:R0:W-:Y:S04]  /*7070*/  STL [R1+0x1060], R5 ;  /* 0x0010600501007387 */ /* 0x0001e80000100800 */
[----:B------:R-:W-:Y:S04]  /*7080*/  STL [R1+0x1064], R8 ;  /* 0x0010640801007387 */ /* 0x000fe80000100800 */
[----:B------:R-:W4:Y:S01]  /*7090*/  LDL.LU R11, [R1+0x98] ;  /* 0x00009800010b7983 */ /* 0x000f220000300800 */
[----:B0-----:R-:W-:-:S05]  /*70a0*/  LEA.HI.X.SX32 R5, R22, R2, 0x1, P5 ;  /* 0x0000000216057211 */ /* 0x001fca00028f0eff */
[----:B------:R0:W-:Y:S02]  /*70b0*/  STL [R1+0xf08], R5 ;  /* 0x000f080501007387 */ /* 0x0001e40000100800 */
[-C--:B0-----:R-:W-:Y:S02]  /*70c0*/  LEA.HI.X.SX32 R5, R24, R2.reuse, 0x1, P6 ;  /* 0x0000000218057211 */ /* 0x081fe400030f0eff */
[----:B------:R-:W-:Y:S02]  /*70d0*/  LEA.HI.X.SX32 R24, R4, R2, 0x1, P2 ;  /* 0x0000000204187211 */ /* 0x000fe400010f0eff */
[----:B------:R-:W-:-:S05]  /*70e0*/  LEA R8, P5, R20, R0, 0x1 ;  /* 0x0000000014087211 */ /* 0x000fca00078a08ff */
[----:B------:R0:W-:Y:S04]  /*70f0*/  STL [R1+0xf28], R8 ;  /* 0x000f280801007387 */ /* 0x0001e80000100800 */
[----:B------:R-:W4:Y:S04]  /*7100*/  LDL.LU R10, [R1+0xa0] ;  /* 0x0000a000010a7983 */ /* 0x000f280000300800 */
[----:B------:R1:W-:Y:S01]  /*7110*/  STL [R1+0xf0c], R5 ;  /* 0x000f0c0501007387 */ /* 0x0003e20000100800 */
[----:B0-----:R-:W-:-:S03]  /*7120*/  LEA R8, P6, R26, R0, 0x1 ;  /* 0x000000001a087211 */ /* 0x001fc600078c08ff */
[----:B------:R-:W4:Y:S01]  /*7130*/  LDL.LU R9, [R1+0xa4] ;  /* 0x0000a40001097983 */ /* 0x000f220000300800 */
[----:B-1----:R-:W-:-:S03]  /*7140*/  LEA.HI.X.SX32 R5, R25, R2, 0x1, P0 ;  /* 0x0000000219057211 */ /* 0x002fc600000f0eff */
[----:B------:R0:W-:Y:S01]  /*7150*/  STL [R1+0xf30], R8 ;  /* 0x000f300801007387 */ /* 0x0001e20000100800 */
[----:B------:R-:W-:-:S03]  /*7160*/  LEA R21, P0, R27, R0, 0x1 ;  /* 0x000000001b157211 */ /* 0x000fc600078008ff */
[----:B------:R1:W-:Y:S04]  /*7170*/  STL [R1+0xf10], R5 ;  /* 0x000f100501007387 */ /* 0x0003e80000100800 */
[----:B0-----:R-:W4:Y:S01]  /*7180*/  LDL.LU R8, [R1+0x9c] ;  /* 0x00009c0001087983 */ /* 0x001f220000300800 */
[----:B-1----:R-:W-:-:S03]  /*7190*/  LEA.HI.X.SX32 R5, R29, R2, 0x1, P1 ;  /* 0x000000021d057211 */ /* 0x002fc600008f0eff */
[----:B------:R-:W-:Y:S04]  /*71a0*/  STL [R1+0xf38], R21 ;  /* 0x000f381501007387 */ /* 0x000fe80000100800 */
[----:B------:R0:W-:Y:S04]  /*71b0*/  STL [R1+0xf14], R5 ;  /* 0x000f140501007387 */ /* 0x0001e80000100800 */
[----:B0-----:R-:W4:Y:S01]  /*71c0*/  LDL.LU R5, [R1+0x90] ;  /* 0x0000900001057983 */ /* 0x001f220000300800 */
[----:B------:R-:W-:-:S05]  /*71d0*/  LEA R21, P1, R19, R0, 0x1 ;  /* 0x0000000013157211 */ /* 0x000fca00078208ff */
[----:B------:R0:W-:Y:S04]  /*71e0*/  STL [R1+0xf40], R21 ;  /* 0x000f401501007387 */ /* 0x0001e80000100800 */
[----:B------:R-:W4:Y:S04]  /*71f0*/  LDL.LU R4, [R1+0x1124] ;  /* 0x0011240001047983 */ /* 0x000f280000300800 */
[----:B------:R1:W-:Y:S01]  /*7200*/  STL [R1+0xf18], R24 ;  /* 0x000f181801007387 */ /* 0x0003e20000100800 */
[----:B0-----:R-:W-:-:S03]  /*7210*/  LEA.HI.X.SX32 R21, R3, R2, 0x1, P3 ;  /* 0x0000000203157211 */ /* 0x001fc600018f0eff */
[----:B------:R-:W4:Y:S01]  /*7220*/  LDL.LU R3, [R1+0x8c] ;  /* 0x00008c0001037983 */ /* 0x000f220000300800 */
[-C--:B------:R-:W-:Y:S02]  /*7230*/  LEA R22, P2, R18, R0.reuse, 0x1 ;  /* 0x0000000012167211 */ /* 0x080fe400078408ff */
[----:B-1----:R-:W-:-:S03]  /*7240*/  LEA R24, P3, R17, R0, 0x1 ;  /* 0x0000000011187211 */ /* 0x002fc600078608ff */
        /* <DEDUP_REMOVED lines=8> */
[-C--:B0-----:R-:W-:Y:S02]  /*72d0*/  LEA.HI.X.SX32 R22, R20, R2.reuse, 0x1, P5 ;  /* 0x0000000214167211 */ /* 0x081fe400028f0eff */
[----:B------:R-:W-:-:S02]  /*72e0*/  LEA.HI.X.SX32 R20, R26, R2, 0x1, P6 ;  /* 0x000000021a147211 */ /* 0x000fc400030f0eff */
[-C--:B-1----:R-:W-:Y:S01]  /*72f0*/  LEA R21, P5, R15, R0.reuse, 0x1 ;  /* 0x000000000f157211 */ /* 0x082fe200078a08ff */
[----:B------:R2:W-:Y:S04]  /*7300*/  STL [R1+0xf24], R22 ;  /* 0x000f241601007387 */ /* 0x0005e80000100800 */
[----:B------:R-:W4:Y:S04]  /*7310*/  LDL.LU R26, [R1+0x70] ;  /* 0x00007000011a7983 */ /* 0x000f280000300800 */
[----:B------:R-:W-:Y:S01]  /*7320*/  STL [R1+0xf60], R21 ;  /* 0x000f601501007387 */ /* 0x000fe20000100800 */
[----:B--2---:R-:W-:-:S03]  /*7330*/  LEA R22, P6, R14, R0, 0x1 ;  /* 0x000000000e167211 */ /* 0x004fc600078c08ff */
[----:B------:R0:W-:Y:S04]  /*7340*/  STL [R1+0xf2c], R20 ;  /* 0x000f2c1401007387 */ /* 0x0001e80000100800 */
[----:B------:R-:W-:Y:S01]  /*7350*/  STL [R1+0xf68], R22 ;  /* 0x000f681601007387 */ /* 0x000fe20000100800 */
[----:B0-----:R-:W-:-:S03]  /*7360*/  LEA.HI.X.SX32 R20, R27, R2, 0x1, P0 ;  /* 0x000000021b147211 */ /* 0x001fc600000f0eff */
[----:B------:R-:W2:Y:S01]  /*7370*/  LDL.LU R27, [R1+0x68] ;  /* 0x00006800011b7983 */ /* 0x000ea20000300800 */
[----:B------:R-:W-:-:S03]  /*7380*/  LEA R21, P0, R13, R0, 0x1 ;  /* 0x000000000d157211 */ /* 0x000fc600078008ff */
[----:B------:R0:W-:Y:S01]  /*7390*/  STL [R1+0xf34], R20 ;  /* 0x000f341401007387 */ /* 0x0001e20000100800 */
[----:B------:R-:W-:-:S03]  /*73a0*/  LEA.HI.X.SX32 R18, R18, R2, 0x1, P2 ;  /* 0x0000000212127211 */ /* 0x000fc600010f0eff */
[----:B------:R-:W-:Y:S01]  /*73b0*/  STL [R1+0xf70], R21 ;  /* 0x000f701501007387 */ /* 0x000fe20000100800 */
[----:B0-----:R-:W-:Y:S02]  /*73c0*/  LEA.HI.X.SX32 R20, R19, R2, 0x1, P1 ;  /* 0x0000000213147211 */ /* 0x001fe400008f0eff */
[----:B---3--:R-:W-:-:S03]  /*73d0*/  LEA R19, P1, R12, R0, 0x1 ;  /* 0x000000000c137211 */ /* 0x008fc600078208ff */
[----:B------:R-:W-:Y:S04]  /*73e0*/  STL [R1+0xf3c], R20 ;  /* 0x000f3c1401007387 */ /* 0x000fe80000100800 */
[----:B------:R-:W3:Y:S01]  /*73f0*/  LDL.LU R29, [R1+0x64] ;  /* 0x00006400011d7983 */ /* 0x000ee20000300800 */
[----:B------:R-:W-:-:S03]  /*7400*/  LEA.HI.X.SX32 R17, R17, R2, 0x1, P3 ;  /* 0x0000000211117211 */ /* 0x000fc600018f0eff */
[----:B------:R4:W-:Y:S04]  /*7410*/  STL [R1+0xf78], R19 ;  /* 0x000f781301007387 */ /* 0x0009e80000100800 */
[----:B------:R-:W-:Y:S01]  /*7420*/  STL [R1+0xf44], R18 ;  /* 0x000f441201007387 */ /* 0x000fe20000100800 */
[----:B----4-:R-:W-:-:S05]  /*7430*/  LEA R19, P2, R11, R0, 0x1 ;  /* 0x000000000b137211 */ /* 0x010fca00078408ff */
[----:B------:R-:W-:Y:S04]  /*7440*/  STL [R1+0xf80], R19 ;  /* 0x000f801301007387 */ /* 0x000fe80000100800 */
[----:B------:R-:W4:Y:S04]  /*7450*/  LDL.LU R25, [R1+0x58] ;  /* 0x0000580001197983 */ /* 0x000f280000300800 */
[----:B------:R0:W-:Y:S01]  /*7460*/  STL [R1+0xf4c], R17 ;  /* 0x000f4c1101007387 */ /* 0x0001e20000100800 */
[-C--:B------:R-:W-:Y:S02]  /*7470*/  LEA.HI.X.SX32 R15, R15, R2.reuse, 0x1, P5 ;  /* 0x000000020f0f7211 */ /* 0x080fe400028f0eff */
[----:B0-----:R-:W-:-:S02]  /*7480*/  LEA.HI.X.SX32 R17, R16, R2, 0x1, P4 ;  /* 0x0000000210117211 */ /* 0x001fc400020f0eff */
[----:B------:R-:W-:Y:S02]  /*7490*/  LEA.HI.X.SX32 R13, R13, R2, 0x1, P0 ;  /* 0x000000020d0d7211 */ /* 0x000fe400000f0eff */
[----:B------:R-:W-:-:S05]  /*74a0*/  LEA R18, P3, R10, R0, 0x1 ;  /* 0x000000000a127211 */ /* 0x000fca00078608ff */
[----:B------:R-:W-:Y:S01]  /*74b0*/  STL [R1+0xf88], R18 ;  /* 0x000f881201007387 */ /* 0x000fe20000100800 */
[----:B------:R-:W-:-:S03]  /*74c0*/  LEA R16, P4, R9, R0, 0x1 ;  /* 0x0000000009107211 */ /* 0x000fc600078808ff */
[----:B------:R-:W-:Y:S04]  /*74d0*/  STL [R1+0xf54], R17 ;  /* 0x000f541101007387 */ /* 0x000fe80000100800 */
[----:B------:R-:W4:Y:S04]  /*74e0*/  LDL.LU R24, [R1+0x50] ;  /* 0x0000500001187983 */ /* 0x000f280000300800 */
[----:B------:R0:W-:Y:S04]  /*74f0*/  STL [R1+0xf90], R16 ;  /* 0x000f901001007387 */ /* 0x0001e80000100800 */
[----:B------:R1:W-:Y:S01]  /*7500*/  STL [R1+0xf5c], R15 ;  /* 0x000f5c0f01007387 */ /* 0x0003e20000100800 */
[----:B0-----:R-:W-:-:S05]  /*7510*/  LEA R16, P5, R8, R0, 0x1 ;  /* 0x0000000008107211 */ /* 0x001fca00078a08ff */
[----:B------:R-:W-:Y:S01]  /*7520*/  STL [R1+0xf98], R16 ;  /* 0x000f981001007387 */ /* 0x000fe20000100800 */
[----:B-1----:R-:W-:-:S03]  /*7530*/  LEA.HI.X.SX32 R15, R14, R2, 0x1, P6 ;  /* 0x000000020e0f7211 */ /* 0x002fc600030f0eff */
[----:B------:R-:W4:Y:S04]  /*7540*/  LDL.LU R22, [R1+0x4c] ;  /* 0x00004c0001167983 */ /* 0x000f280000300800 */
[----:B------:R-:W-:Y:S01]  /*7550*/  STL [R1+0xf64], R15 ;  /* 0x000f640f01007387 */ /* 0x000fe20000100800 */
[----:B------:R-:W-:-:S05]  /*7560*/  LEA R14, P6, R5, R0, 0x1 ;  /* 0x00000000050e7211 */ /* 0x000fca00078c08ff */
[----:B------:R0:W-:Y:S04]  /*7570*/  STL [R1+0xfa0], R14 ;  /* 0x000fa00e01007387 */ /* 0x0001e80000100800 */
[----:B------:R-:W4:Y:S04]  /*7580*/  LDL.LU R21, [R1+0x48] ;  /* 0x0000480001157983 */ /* 0x000f280000300800 */
[----:B------:R1:W-:Y:S04]  /*7590*/  STL [R1+0xf6c], R13 ;  /* 0x000f6c0d01007387 */ /* 0x0003e80000100800 */
[----:B------:R-:W4:Y:S01]  /*75a0*/  LDL.LU R20, [R1+0x44] ;  /* 0x0000440001147983 */ /* 0x000f220000300800 */
[----:B0-----:R-:W-:-:S05]  /*75b0*/  LEA R14, P0, R3, R0, 0x1 ;  /* 0x00000000030e7211 */ /* 0x001fca00078008ff */
[----:B------:R-:W-:Y:S04]  /*75c0*/  STL [R1+0xfa8], R14 ;  /* 0x000fa80e01007387 */ /* 0x000fe80000100800 */
[----:B------:R-:W4:Y:S01]  /*75d0*/  LDL.LU R19, [R1+0x3c] ;  /* 0x00003c0001137983 */ /* 0x000f220000300800 */
[-C--:B-1----:R-:W-:Y:S02]  /*75e0*/  LEA.HI.X.SX32 R13, R12, R2.reuse, 0x1, P1 ;  /* 0x000000020c0d7211 */ /* 0x082fe400008f0eff */
[----:B------:R-:W-:-:S03]  /*75f0*/  LEA.HI.X.SX32 R11, R11, R2, 0x1, P2 ;  /* 0x000000020b0b7211 */ /* 0x000fc600010f0eff */
[----:B------:R-:W-:Y:S04]  /*7600*/  STL [R1+0xf74], R13 ;  /* 0x000f740d01007387 */ /* 0x000fe80000100800 */
[----:B------:R-:W4:Y:S01]  /*7610*/  LDL.LU R18, [R1+0x34] ;  /* 0x0000340001127983 */ /* 0x000f220000300800 */
[----:B------:R-:W-:-:S05]  /*7620*/  LEA R12, P1, R23, R0, 0x1 ;  /* 0x00000000170c7211 */ /* 0x000fca00078208ff */
[----:B------:R0:W-:Y:S04]  /*7630*/  STL [R1+0xfb0], R12 ;  /* 0x000fb00c01007387 */ /* 0x0001e80000100800 */
[----:B------:R-:W4:Y:S04]  /*7640*/  LDL.LU R17, [R1+0x2c] ;  /* 0x00002c0001117983 */ /* 0x000f280000300800 */
[----:B------:R1:W-:Y:S01]  /*7650*/  STL [R1+0xf7c], R11 ;  /* 0x000f7c0b01007387 */ /* 0x0003e20000100800 */
[----:B------:R-:W-:-:S03]  /*7660*/  LEA.HI.X.SX32 R9, R9, R2, 0x1, P4 ;  /* 0x0000000209097211 */ /* 0x000fc600020f0eff */
[----:B------:R-:W4:Y:S01]  /*7670*/  LDL.LU R16, [R1+0x28] ;  /* 0x0000280001107983 */ /* 0x000f220000300800 */
[----:B0-----:R-:W-:Y:S02]  /*7680*/  LEA R12, P2, R26, R0, 0x1 ;  /* 0x000000001a0c7211 */ /* 0x001fe400078408ff */
[----:B-1----:R-:W-:-:S03]  /*7690*/  LEA.HI.X.SX32 R11, R10, R2, 0x1, P3 ;  /* 0x000000020a0b7211 */ /* 0x002fc600018f0eff */
[----:B------:R0:W-:Y:S04]  /*76a0*/  STL [R1+0xfb8], R12 ;  /* 0x000fb80c01007387 */ /* 0x0001e80000100800 */
[----:B------:R-:W4:Y:S04]  /*76b0*/  LDL.LU R15, [R1+0x24] ;  /* 0x00002400010f7983 */ /* 0x000f280000300800 */
[----:B------:R-:W-:Y:S04]  /*76c0*/  STL [R1+0xf84], R11 ;  /* 0x000f840b01007387 */ /* 0x000fe80000100800 */
[----:B------:R-:W4:Y:S01]  /*76d0*/  LDL.LU R14, [R1+0x20] ;  /* 0x00002000010e7983 */ /* 0x000f220000300800 */
[----:B--2---:R-:W-:-:S05]  /*76e0*/  LEA R10, P3, R27, R0, 0x1 ;  /* 0x000000001b0a7211 */ /* 0x004fca00078608ff */
[----:B------:R3:W-:Y:S04]  /*76f0*/  STL [R1+0xfc0], R10 ;  /* 0x000fc00a01007387 */ /* 0x0007e80000100800 */
[----:B------:R-:W2:Y:S04]  /*7700*/  LDL.LU R13, [R1+0x1c] ;  /* 0x00001c00010d7983 */ /* 0x000ea80000300800 */
[----:B------:R1:W-:Y:S04]  /*7710*/  STL [R1+0xf8c], R9 ;  /* 0x000f8c0901007387 */ /* 0x0003e80000100800 */
[----:B0-----:R-:W2:Y:S01]  /*7720*/  LDL.LU R12, [R1+0x18] ;  /* 0x00001800010c7983 */ /* 0x001ea20000300800 */
[----:B---3--:R-:W-:-:S02]  /*7730*/  LEA R10, P4, R29, R0, 0x1 ;  /* 0x000000001d0a7211 */ /* 0x008fc400078808ff */
[----:B-1----:R-:W-:-:S03]  /*7740*/  LEA.HI.X.SX32 R9, R8, R2, 0x1, P5 ;  /* 0x0000000208097211 */ /* 0x002fc600028f0eff */
[----:B------:R0:W-:Y:S01]  /*7750*/  STL [R1+0xfc8], R10 ;  /* 0x000fc80a01007387 */ /* 0x0001e20000100800 */
[----:B------:R-:W-:-:S03]  /*7760*/  LEA.HI.X.SX32 R5, R5, R2, 0x1, P6 ;  /* 0x0000000205057211 */ /* 0x000fc600030f0eff */
[----:B------:R-:W3:Y:S04]  /*7770*/  LDL.LU R11, [R1+0x14] ;  /* 0x00001400010b7983 */ /* 0x000ee80000300800 */
[----:B------:R1:W-:Y:S04]  /*7780*/  STL [R1+0xf94], R9 ;  /* 0x000f940901007387 */ /* 0x0003e80000100800 */
[----:B0-----:R-:W3:Y:S01]  /*7790*/  LDL.LU R10, [R1+0x10] ;  /* 0x00001000010a7983 */ /* 0x001ee20000300800 */
[----:B----4-:R-:W-:Y:S02]  /*77a0*/  LEA R8, P5, R25, R0, 0x1 ;  /* 0x0000000019087211 */ /* 0x010fe400078a08ff */
[----:B------:R-:W-:-:S03]  /*77b0*/  LEA.HI.X.SX32 R3, R3, R2, 0x1, P0 ;  /* 0x0000000203037211 */ /* 0x000fc600000f0eff */
[----:B------:R-:W-:Y:S04]  /*77c0*/  STL [R1+0xfd0], R8 ;  /* 0x000fd00801007387 */ /* 0x000fe80000100800 */
[----:B-1----:R-:W4:Y:S04]  /*77d0*/  LDL.LU R9, [R1+0xc] ;  /* 0x00000c0001097983 */ /* 0x002f280000300800 */
[----:B------:R0:W-:Y:S01]  /*77e0*/  STL [R1+0xf9c], R5 ;  /* 0x000f9c0501007387 */ /* 0x0001e20000100800 */
[----:B------:R-:W-:-:S03]  /*77f0*/  LEA.HI.X.SX32 R23, R23, R2, 0x1, P1 ;  /* 0x0000000217177211 */ /* 0x000fc600008f0eff */
[----:B0-----:R-:W4:Y:S01]  /*7800*/  LDL.LU R5, [R1+0x8] ;  /* 0x0000080001057983 */ /* 0x001f220000300800 */
[-C--:B------:R-:W-:Y:S02]  /*7810*/  LEA.HI.X.SX32 R26, R26, R2.reuse, 0x1, P2 ;  /* 0x000000021a1a7211 */ /* 0x080fe400010f0eff */
[----:B------:R-:W-:Y:S02]  /*7820*/  LEA.HI.X.SX32 R27, R27, R2, 0x1, P3 ;  /* 0x000000021b1b7211 */ /* 0x000fe400018f0eff */
[----:B------:R-:W-:-:S05]  /*7830*/  LEA R8, P6, R24, R0, 0x1 ;  /* 0x0000000018087211 */ /* 0x000fca00078c08ff */
[----:B------:R0:W-:Y:S04]  /*7840*/  STL [R1+0xfd8], R8 ;  /* 0x000fd80801007387 */ /* 0x0001e80000100800 */
[----:B0-----:R-:W4:Y:S04]  /*7850*/  LDL.LU R8, [R1] ;  /* 0x0000000001087983 */ /* 0x001f280000300800 */
[----:B------:R0:W-:Y:S02]  /*7860*/  STL [R1+0xfa4], R3 ;  /* 0x000fa40301007387 */ /* 0x0001e40000100800 */
[----:B0-----:R-:W-:-:S05]  /*7870*/  LEA R3, P0, R22, R0, 0x1 ;  /* 0x0000000016037211 */ /* 0x001fca00078008ff */
[----:B------:R0:W-:Y:S04]  /*7880*/  STL [R1+0xfe0], R3 ;  /* 0x000fe00301007387 */ /* 0x0001e80000100800 */
[----:B0-----:R-:W4:Y:S04]  /*7890*/  LDL.LU R3, [R1+0x1120] ;  /* 0x0011200001037983 */ /* 0x001f280000300800 */
        /* <DEDUP_REMOVED lines=11> */
[----:B0-----:R-:W4:Y:S01]  /*7950*/  LDL.LU R27, [R1+0x1114] ;  /* 0x00111400011b7983 */ /* 0x001f220000300800 */
[----:B------:R-:W-:-:S05]  /*7960*/  LEA.HI.X.SX32 R29, R29, R2, 0x1, P4 ;  /* 0x000000021d1d7211 */ /* 0x000fca00020f0eff */
[----:B------:R0:W-:Y:S02]  /*7970*/  STL [R1+0xfc4], R29 ;  /* 0x000fc41d01007387 */ /* 0x0001e40000100800 */
[----:B0-----:R-:W-:-:S05]  /*7980*/  LEA R29, P4, R18, R0, 0x1 ;  /* 0x00000000121d7211 */ /* 0x001fca00078808ff */
[----:B------:R0:W-:Y:S02]  /*7990*/  STL [R1+0x1000], R29 ;  /* 0x0010001d01007387 */ /* 0x0001e40000100800 */
[----:B0-----:R-:W-:Y:S02]  /*79a0*/  LEA.HI.X.SX32 R29, R25, R2, 0x1, P5 ;  /* 0x00000002191d7211 */ /* 0x001fe400028f0eff */
[----:B------:R-:W-:-:S03]  /*79b0*/  LEA R25, P5, R17, R0, 0x1 ;  /* 0x0000000011197211 */ /* 0x000fc600078a08ff */
[----:B------:R0:W-:Y:S04]  /*79c0*/  STL [R1+0xfcc], R29 ;  /* 0x000fcc1d01007387 */ /* 0x0001e80000100800 */
[----:B------:R1:W-:Y:S01]  /*79d0*/  STL [R1+0x1008], R25 ;  /* 0x0010081901007387 */ /* 0x0003e20000100800 */
[-C--:B------:R-:W-:Y:S02]  /*79e0*/  LEA.HI.X.SX32 R21, R21, R2.reuse, 0x1, P1 ;  /* 0x0000000215157211 */ /* 0x080fe400008f0eff */
[-C--:B0-----:R-:W-:Y:S02]  /*79f0*/  LEA.HI.X.SX32 R29, R24, R2.reuse, 0x1, P6 ;  /* 0x00000002181d7211 */ /* 0x081fe400030f0eff */
[----:B------:R-:W-:Y:S02]  /*7a00*/  LEA.HI.X.SX32 R24, R22, R2, 0x1, P0 ;  /* 0x0000000216187211 */ /* 0x000fe400000f0eff */
[----:B-1----:R-:W-:-:S02]  /*7a10*/  LEA R25, P6, R16, R0, 0x1 ;  /* 0x0000000010197211 */ /* 0x002fc400078c08ff */
[-C--:B------:R-:W-:Y:S01]  /*7a20*/  LEA R22, P0, R15, R0.reuse, 0x1 ;  /* 0x000000000f167211 */ /* 0x080fe200078008ff */
[----:B------:R-:W-:Y:S04]  /*7a30*/  STL [R1+0xfd4], R29 ;  /* 0x000fd41d01007387 */ /* 0x000fe80000100800 */
[----:B------:R-:W-:Y:S04]  /*7a40*/  STL [R1+0x1010], R25 ;  /* 0x0010101901007387 */ /* 0x000fe80000100800 */
[----:B------:R0:W-:Y:S04]  /*7a50*/  STL [R1+0xfdc], R24 ;  /* 0x000fdc1801007387 */ /* 0x0001e80000100800 */
[----:B------:R1:W-:Y:S04]  /*7a60*/  STL [R1+0x1018], R22 ;  /* 0x0010181601007387 */ /* 0x0003e80000100800 */
[----:B------:R2:W-:Y:S01]  /*7a70*/  STL [R1+0xfe4], R21 ;  /* 0x000fe41501007387 */ /* 0x0005e20000100800 */
[----:B0-----:R-:W-:-:S02]  /*7a80*/  LEA R24, P1, R14, R0, 0x1 ;  /* 0x000000000e187211 */ /* 0x001fc400078208ff */
[-C--:B-1----:R-:W-:Y:S02]  /*7a90*/  LEA.HI.X.SX32 R22, R20, R2.reuse, 0x1, P2 ;  /* 0x0000000214167211 */ /* 0x082fe400010f0eff */
[----:B------:R-:W-:Y:S02]  /*7aa0*/  LEA.HI.X.SX32 R20, R19, R2, 0x1, P3 ;  /* 0x0000000213147211 */ /* 0x000fe400018f0eff */
[-C--:B--2---:R-:W-:Y:S01]  /*7ab0*/  LEA R21, P2, R13, R0.reuse, 0x1 ;  /* 0x000000000d157211 */ /* 0x084fe200078408ff */
[----:B------:R-:W-:Y:S01]  /*7ac0*/  STL [R1+0x1020], R24 ;  /* 0x0010201801007387 */ /* 0x000fe20000100800 */
[----:B------:R-:W-:Y:S02]  /*7ad0*/  LEA R19, P3, R12, R0, 0x1 ;  /* 0x000000000c137211 */ /* 0x000fe400078608ff */
[----:B------:R-:W-:Y:S01]  /*7ae0*/  LEA.HI.X.SX32 R18, R18, R2, 0x1, P4 ;  /* 0x0000000212127211 */ /* 0x000fe200020f0eff */
[----:B------:R-:W-:Y:S04]  /*7af0*/  STL [R1+0xfec], R22 ;  /* 0x000fec1601007387 */ /* 0x000fe80000100800 */
[----:B------:R-:W-:Y:S04]  /*7b00*/  STL [R1+0x1028], R21 ;  /* 0x0010281501007387 */ /* 0x000fe80000100800 */
[----:B------:R3:W-:Y:S04]  /*7b10*/  STL [R1+0xff4], R20 ;  /* 0x000ff41401007387 */ /* 0x0007e80000100800 */
[----:B------:R0:W-:Y:S04]  /*7b20*/  STL [R1+0x1030], R19 ;  /* 0x0010301301007387 */ /* 0x0001e80000100800 */
[----:B------:R1:W-:Y:S01]  /*7b30*/  STL [R1+0xffc], R18 ;  /* 0x000ffc1201007387 */ /* 0x0003e20000100800 */
[----:B---3--:R-:W-:-:S02]  /*7b40*/  LEA R20, P4, R11, R0, 0x1 ;  /* 0x000000000b147211 */ /* 0x008fc400078808ff */
[-C--:B0-----:R-:W-:Y:S02]  /*7b50*/  LEA.HI.X.SX32 R19, R17, R2.reuse, 0x1, P5 ;  /* 0x0000000211137211 */ /* 0x081fe400028f0eff */
[----:B------:R-:W-:Y:S02]  /*7b60*/  LEA.HI.X.SX32 R17, R16, R2, 0x1, P6 ;  /* 0x0000000210117211 */ /* 0x000fe400030f0eff */
[-C--:B-1----:R-:W-:Y:S01]  /*7b70*/  LEA R18, P5, R10, R0.reuse, 0x1 ;  /* 0x000000000a127211 */ /* 0x082fe200078a08ff */
[----:B------:R-:W-:Y:S01]  /*7b80*/  STL [R1+0x1038], R20 ;  /* 0x0010381401007387 */ /* 0x000fe20000100800 */
[----:B----4-:R-:W-:Y:S02]  /*7b90*/  LEA R16, P6, R9, R0, 0x1 ;  /* 0x0000000009107211 */ /* 0x010fe400078c08ff */
[----:B------:R-:W-:Y:S01]  /*7ba0*/  LEA.HI.X.SX32 R15, R15, R2, 0x1, P0 ;  /* 0x000000020f0f7211 */ /* 0x000fe200000f0eff */
[----:B------:R-:W-:Y:S04]  /*7bb0*/  STL [R1+0x1004], R19 ;  /* 0x0010041301007387 */ /* 0x000fe80000100800 */
[----:B------:R-:W-:Y:S04]  /*7bc0*/  STL [R1+0x1040], R18 ;  /* 0x0010401201007387 */ /* 0x000fe80000100800 */
[----:B------:R0:W-:Y:S04]  /*7bd0*/  STL [R1+0x100c], R17 ;  /* 0x00100c1101007387 */ /* 0x0001e80000100800 */
[----:B------:R1:W-:Y:S04]  /*7be0*/  STL [R1+0x1048], R16 ;  /* 0x0010481001007387 */ /* 0x0003e80000100800 */
[----:B------:R2:W-:Y:S01]  /*7bf0*/  STL [R1+0x1014], R15 ;  /* 0x0010140f01007387 */ /* 0x0005e20000100800 */
[----:B0-----:R-:W-:-:S02]  /*7c00*/  LEA R17, P0, R5, R0, 0x1 ;  /* 0x0000000005117211 */ /* 0x001fc400078008ff */
[-C--:B-1----:R-:W-:Y:S02]  /*7c10*/  LEA.HI.X.SX32 R16, R14, R2.reuse, 0x1, P1 ;  /* 0x000000020e107211 */ /* 0x082fe400008f0eff */
[-C--:B------:R-:W-:Y:S01]  /*7c20*/  LEA.HI.X.SX32 R14, R13, R2.reuse, 0x1, P2 ;  /* 0x000000020d0e7211 */ /* 0x080fe200010f0eff */
[----:B------:R-:W-:Y:S01]  /*7c30*/  STL [R1+0x104c], R17 ;  /* 0x00104c1101007387 */ /* 0x000fe20000100800 */
[----:B------:R-:W-:-:S03]  /*7c40*/  LEA.HI.X.SX32 R12, R12, R2, 0x1, P3 ;  /* 0x000000020c0c7211 */ /* 0x000fc600018f0eff */
[----:B------:R-:W-:Y:S01]  /*7c50*/  STL [R1+0x101c], R16 ;  /* 0x00101c1001007387 */ /* 0x000fe20000100800 */
[----:B------:R-:W-:Y:S02]  /*7c60*/  IMAD R6, R6, UR7, RZ ;  /* 0x0000000706067c24 */ /* 0x000fe4000f8e02ff */
[----:B------:R-:W-:Y:S01]  /*7c70*/  IMAD R7, R7, UR7, RZ ;  /* 0x0000000707077c24 */ /* 0x000fe2000f8e02ff */
[----:B--2---:R-:W-:-:S05]  /*7c80*/  LEA R15, P1, R8, R0, 0x1 ;  /* 0x00000000080f7211 */ /* 0x004fca00078208ff */
[----:B------:R-:W-:Y:S04]  /*7c90*/  STL [R1+0x1050], R15 ;  /* 0x0010500f01007387 */ /* 0x000fe80000100800 */
[----:B------:R0:W-:Y:S02]  /*7ca0*/  STL [R1+0x1024], R14 ;  /* 0x0010240e01007387 */ /* 0x0001e40000100800 */
[-C--:B0-----:R-:W-:Y:S02]  /*7cb0*/  LEA R14, P3, R26, R0.reuse, 0x1 ;  /* 0x000000001a0e7211 */ /* 0x081fe400078608ff */
[----:B------:R-:W-:-:S05]  /*7cc0*/  LEA R13, P2, R27, R0, 0x1 ;  /* 0x000000001b0d7211 */ /* 0x000fca00078408ff */
[----:B------:R0:W-:Y:S04]  /*7cd0*/  STL [R1+0x1054], R13 ;  /* 0x0010540d01007387 */ /* 0x0001e80000100800 */
[----:B------:R1:W-:Y:S01]  /*7ce0*/  STL [R1+0x102c], R12 ;  /* 0x00102c0c01007387 */ /* 0x0003e20000100800 */
[-C--:B0-----:R-:W-:Y:S02]  /*7cf0*/  LEA.HI.X.SX32 R13, R11, R2.reuse, 0x1, P4 ;  /* 0x000000020b0d7211 */ /* 0x081fe400020f0eff */
[-C--:B------:R-:W-:Y:S02]  /*7d00*/  LEA.HI.X.SX32 R11, R10, R2.reuse, 0x1, P5 ;  /* 0x000000020a0b7211 */ /* 0x080fe400028f0eff */
[----:B------:R-:W-:Y:S02]  /*7d10*/  LEA.HI.X.SX32 R10, R9, R2, 0x1, P6 ;  /* 0x00000002090a7211 */ /* 0x000fe400030f0eff */
[----:B-1----:R-:W-:-:S02]  /*7d20*/  LEA R12, P4, R23, R0, 0x1 ;  /* 0x00000000170c7211 */ /* 0x002fc400078808ff */
[----:B------:R-:W-:Y:S02]  /*7d30*/  LEA R9, P6, R3, R0, 0x1 ;  /* 0x0000000003097211 */ /* 0x000fe400078c08ff */
[----:B------:R-:W-:Y:S02]  /*7d40*/  LEA.HI.X.SX32 R0, R5, R2, 0x1, P0 ;  /* 0x0000000205007211 */ /* 0x000fe400000f0eff */
[----:B------:R-:W0:Y:S01]  /*7d50*/  LDC R5, c[0x0][0x238] ;  /* 0x00008e00ff057b82 */ /* 0x000e220000000800 */
[----:B------:R1:W-:Y:S04]  /*7d60*/  STL [R1+0x1058], R14 ;  /* 0x0010580e01007387 */ /* 0x0003e80000100800 */
[----:B------:R-:W-:Y:S04]  /*7d70*/  STL [R1+0x1034], R13 ;  /* 0x0010340d01007387 */ /* 0x000fe80000100800 */
[----:B------:R-:W-:Y:S01]  /*7d80*/  STL [R1+0x105c], R12 ;  /* 0x00105c0c01007387 */ /* 0x000fe20000100800 */
[C---:B------:R-:W-:Y:S01]  /*7d90*/  LEA R18, P5, R4.reuse, UR10, 0x1 ;  /* 0x0000000a04127c11 */ /* 0x040fe2000f8a08ff */
[----:B-1----:R-:W1:Y:S02]  /*7da0*/  LDC R14, c[0x0][0x238] ;  /* 0x00008e00ff0e7b82 */ /* 0x002e640000000800 */
[----:B------:R-:W-:Y:S04]  /*7db0*/  STL [R1+0x103c], R11 ;  /* 0x00103c0b01007387 */ /* 0x000fe80000100800 */
[----:B------:R-:W-:Y:S04]  /*7dc0*/  STL [R1+0x1044], R10 ;  /* 0x0010440a01007387 */ /* 0x000fe80000100800 */
[----:B------:R-:W-:Y:S04]  /*7dd0*/  STL [R1+0xf04], R9 ;  /* 0x000f040901007387 */ /* 0x000fe80000100800 */
[----:B------:R2:W-:Y:S01]  /*7de0*/  STL [R1+0xef0], R0 ;  /* 0x000ef00001007387 */ /* 0x0005e20000100800 */
[----:B------:R-:W-:-:S02]  /*7df0*/  LEA.HI.X.SX32 R19, R4, UR11, 0x1, P5 ;  /* 0x0000000b04137c11 */ /* 0x000fc4000a8f0eff */
[-C--:B------:R-:W-:Y:S02]  /*7e00*/  LEA.HI.X.SX32 R4, R27, R2.reuse, 0x1, P2 ;  /* 0x000000021b047211 */ /* 0x080fe400010f0eff */
[----:B--2---:R-:W-:-:S05]  /*7e10*/  LEA.HI.X.SX32 R0, R8, R2, 0x1, P1 ;  /* 0x0000000208007211 */ /* 0x004fca00008f0eff */
[----:B------:R2:W-:Y:S01]  /*7e20*/  STL [R1+0xef4], R0 ;  /* 0x000ef40001007387 */ /* 0x0005e20000100800 */
[-C--:B------:R-:W-:Y:S01]  /*7e30*/  LEA.HI.X.SX32 R9, R23, R2.reuse, 0x1, P4 ;  /* 0x0000000217097211 */ /* 0x080fe200020f0eff */
[----:B0-----:R-:W-:Y:S02]  /*7e40*/  IMAD R8, R5, 0x1f, RZ ;  /* 0x0000001f05087824 */ /* 0x001fe400078e02ff */
[----:B------:R0:W-:Y:S01]  /*7e50*/  STL [R1+0xef8], R4 ;  /* 0x000ef80401007387 */ /* 0x0001e20000100800 */
[----:B------:R-:W-:Y:S02]  /*7e60*/  LEA R16, P0, R28, UR10, 0x1 ;  /* 0x0000000a1c107c11 */ /* 0x000fe4000f8008ff */
[----:B--2---:R-:W-:Y:S01]  /*7e70*/  LEA.HI.X.SX32 R0, R26, R2, 0x1, P3 ;  /* 0x000000021a007211 */ /* 0x004fe200018f0eff */
[----:B------:R-:W-:Y:S01]  /*7e80*/  STL.64 [R1+0xad0], R18 ;  /* 0x000ad01201007387 */ /* 0x000fe20000100a00 */
[----:B------:R-:W-:-:S03]  /*7e90*/  LEA R12, P1, R6, UR10, 0x1 ;  /* 0x0000000a060c7c11 */ /* 0x000fc6000f8208ff */
[----:B------:R2:W-:Y:S01]  /*7ea0*/  STL [R1+0xefc], R0 ;  /* 0x000efc0001007387 */ /* 0x0005e20000100800 */
[----:B0-----:R-:W-:Y:S01]  /*7eb0*/  IMAD.WIDE R4, R8, 0x2, R18 ;  /* 0x0000000208047825 */ /* 0x001fe200078e0212 */
[----:B------:R-:W-:Y:S02]  /*7ec0*/  LEA.HI.X.SX32 R17, R28, UR11, 0x1, P0 ;  /* 0x0000000b1c117c11 */ /* 0x000fe400080f0eff */
[----:B------:R0:W-:Y:S01]  /*7ed0*/  STL [R1+0xf00], R9 ;  /* 0x000f000901007387 */ /* 0x0001e20000100800 */
[----:B--2---:R-:W-:Y:S02]  /*7ee0*/  LEA.HI.X.SX32 R0, R3, R2, 0x1, P6 ;  /* 0x0000000203007211 */ /* 0x004fe400030f0eff */
[----:B0-----:R-:W-:-:S03]  /*7ef0*/  LEA R9, P2, R7, UR10, 0x1 ;  /* 0x0000000a07097c11 */ /* 0x001fc6000f8408ff */
[----:B------:R1:W-:Y:S01]  /*7f00*/  STL [R1+0xb0c], R0 ;  /* 0x000b0c0001007387 */ /* 0x0003e20000100800 */
[----:B------:R-:W-:Y:S01]  /*7f10*/  LEA.HI.X.SX32 R13, R6, UR11, 0x1, P1 ;  /* 0x0000000b060d7c11 */ /* 0x000fe200088f0eff */
[----:B------:R-:W-:Y:S01]  /*7f20*/  IMAD.WIDE R2, R8, 0x2, R16 ;  /* 0x0000000208027825 */ /* 0x000fe200078e0210 */
[----:B------:R-:W-:Y:S01]  /*7f30*/  LEA.HI.X.SX32 R7, R7, UR11, 0x1, P2 ;  /* 0x0000000b07077c11 */ /* 0x000fe200090f0eff */
[----:B------:R0:W5:Y:S02]  /*7f40*/  LDL.LU R28, [R1+0x1110] ;  /* 0x00111000011c7983 */ /* 0x0001640000300800 */
[----:B------:R-:W-:Y:S02]  /*7f50*/  IMAD.MOV.U32 R6, RZ, RZ, R9 ;  /* 0x000000ffff067224 */ /* 0x000fe400078e0009 */
[----:B------:R-:W-:Y:S04]  /*7f60*/  STL [R1+0xb14], R4 ;  /* 0x000b140401007387 */ /* 0x000fe80000100800 */
[----:B------:R-:W-:Y:S01]  /*7f70*/  STL [R1+0xb08], R9 ;  /* 0x000b080901007387 */ /* 0x000fe20000100800 */
[----:B-1----:R-:W-:-:S03]  /*7f80*/  IMAD R0, R14, 0x1e, RZ ;  /* 0x0000001e0e007824 */ /* 0x002fc600078e02ff */
[----:B------:R1:W-:Y:S04]  /*7f90*/  STL [R1+0xb10], R5 ;  /* 0x000b100501007387 */ /* 0x0003e80000100800 */
[----:B------:R-:W-:Y:S04]  /*7fa0*/  STL.64 [R1+0xae0], R16 ;  /* 0x000ae01001007387 */ /* 0x000fe80000100a00 */
[----:B------:R-:W-:Y:S01]  /*7fb0*/  STL.64 [R1+0xad8], R12 ;  /* 0x000ad80c01007387 */ /* 0x000fe20000100a00 */
[----:B-1----:R-:W-:-:S03]  /*7fc0*/  IMAD.WIDE R4, R8, 0x2, R12 ;  /* 0x0000000208047825 */ /* 0x002fc600078e020c */
[----:B------:R-:W-:Y:S01]  /*7fd0*/  STL [R1+0xb04], R7 ;  /* 0x000b040701007387 */ /* 0x000fe20000100800 */
[----:B------:R-:W-:-:S03]  /*7fe0*/  IMAD.WIDE R8, R8, 0x2, R6 ;  /* 0x0000000208087825 */ /* 0x000fc600078e0206 */
[----:B------:R-:W-:Y:S04]  /*7ff0*/  STL [R1+0xb1c], R2 ;  /* 0x000b1c0201007387 */ /* 0x000fe80000100800 */
[----:B------:R1:W-:Y:S04]  /*8000*/  STL [R1+0xb18], R3 ;  /* 0x000b180301007387 */ /* 0x0003e80000100800 */
[----:B------:R-:W-:Y:S04]  /*8010*/  STL [R1+0xb24], R4 ;  /* 0x000b240401007387 */ /* 0x000fe80000100800 */
[----:B------:R2:W-:Y:S01]  /*8020*/  STL [R1+0xb20], R5 ;  /* 0x000b200501007387 */ /* 0x0005e20000100800 */
[----:B-1----:R-:W-:-:S03]  /*8030*/  IMAD.WIDE R2, R0, 0x2, R18 ;  /* 0x0000000200027825 */ /* 0x002fc600078e0212 */
[----:B------:R-:W-:Y:S04]  /*8040*/  STL [R1+0xb2c], R8 ;  /* 0x000b2c0801007387 */ /* 0x000fe80000100800 */
[----:B------:R1:W-:Y:S01]  /*8050*/  STL [R1+0xb28], R9 ;  /* 0x000b280901007387 */ /* 0x0003e20000100800 */
[----:B--2---:R-:W-:-:S03]  /*8060*/  IMAD.WIDE R4, R0, 0x2, R16 ;  /* 0x0000000200047825 */ /* 0x004fc600078e0210 */
[----:B------:R-:W-:Y:S01]  /*8070*/  STL [R1+0xb34], R2 ;  /* 0x000b340201007387 */ /* 0x000fe20000100800 */
[----:B------:R-:W-:-:S03]  /*8080*/  IMAD R10, R14, 0x1d, RZ ;  /* 0x0000001d0e0a7824 */ /* 0x000fc600078e02ff */
[----:B------:R2:W-:Y:S01]  /*8090*/  STL [R1+0xb30], R3 ;  /* 0x000b300301007387 */ /* 0x0005e20000100800 */
[----:B-1----:R-:W-:-:S03]  /*80a0*/  IMAD.WIDE R8, R0, 0x2, R6 ;  /* 0x0000000200087825 */ /* 0x002fc600078e0206 */
[----:B------:R-:W-:Y:S01]  /*80b0*/  STL [R1+0xb3c], R4 ;  /* 0x000b3c0401007387 */ /* 0x000fe20000100800 */
[----:B--2---:R-:W-:-:S03]  /*80c0*/  IMAD.WIDE R2, R0, 0x2, R12 ;  /* 0x0000000200027825 */ /* 0x004fc600078e020c */
        /* <DEDUP_REMOVED lines=164> */
[----:B------:R-:W-:-:S03]  /*8b10*/  IMAD.SHL.U32 R0, R14, 0x10, RZ ;  /* 0x000000100e007824 */ /* 0x000fc600078e00ff */
        /* <DEDUP_REMOVED lines=193> */
[----:B------:R-:W-:Y:S04]  /*9730*/  STL [R1+0xeb4], R2 ;  /* 0x000eb40201007387 */ /* 0x000fe80000100800 */
[----:B------:R2:W-:Y:S01]  /*9740*/  STL [R1+0xeb0], R3 ;  /* 0x000eb00301007387 */ /* 0x0005e20000100800 */
[----:B-1----:R-:W-:-:S03]  /*9750*/  IMAD.WIDE R8, R11, 0x2, R12 ;  /* 0x000000020b087825 */ /* 0x002fc600078e020c */
[----:B------:R-:W-:Y:S01]  /*9760*/  STL [R1+0xebc], R4 ;  /* 0x000ebc0401007387 */ /* 0x000fe20000100800 */
[----:B------:R-:W-:-:S03]  /*9770*/  IMAD.WIDE R10, R11, 0x2, R6 ;  /* 0x000000020b0a7825 */ /* 0x000fc600078e0206 */
[----:B------:R1:W-:Y:S01]  /*9780*/  STL [R1+0xeb8], R5 ;  /* 0x000eb80501007387 */ /* 0x0003e20000100800 */
[----:B--2---:R-:W-:-:S03]  /*9790*/  IMAD.WIDE R2, R14, 0x2, R18 ;  /* 0x000000020e027825 */ /* 0x004fc600078e0212 */
[----:B------:R-:W-:Y:S04]  /*97a0*/  STL [R1+0xec4], R8 ;  /* 0x000ec40801007387 */ /* 0x000fe80000100800 */
[----:B------:R2:W-:Y:S01]  /*97b0*/  STL [R1+0xec0], R9 ;  /* 0x000ec00901007387 */ /* 0x0005e20000100800 */
[----:B-1----:R-:W-:-:S03]  /*97c0*/  IMAD.WIDE R4, R14, 0x2, R16 ;  /* 0x000000020e047825 */ /* 0x002fc600078e0210 */
[----:B------:R-:W-:Y:S04]  /*97d0*/  STL [R1+0xecc], R10 ;  /* 0x000ecc0a01007387 */ /* 0x000fe80000100800 */
[----:B------:R-:W-:Y:S01]  /*97e0*/  STL [R1+0xec8], R11 ;  /* 0x000ec80b01007387 */ /* 0x000fe20000100800 */
[----:B--2---:R-:W-:-:S03]  /*97f0*/  IMAD.WIDE R8, R14, 0x2, R12 ;  /* 0x000000020e087825 */ /* 0x004fc600078e020c */
[----:B------:R-:W-:Y:S04]  /*9800*/  STL [R1+0xed4], R2 ;  /* 0x000ed40201007387 */ /* 0x000fe80000100800 */
[----:B------:R1:W-:Y:S04]  /*9810*/  STL [R1+0xed0], R3 ;  /* 0x000ed00301007387 */ /* 0x0003e80000100800 */
[----:B------:R-:W-:Y:S04]  /*9820*/  STL [R1+0xedc], R4 ;  /* 0x000edc0401007387 */ /* 0x000fe80000100800 */
[----:B------:R-:W-:Y:S01]  /*9830*/  STL [R1+0xed8], R5 ;  /* 0x000ed80501007387 */ /* 0x000fe20000100800 */
[----:B-1----:R-:W-:-:S03]  /*9840*/  IMAD.WIDE R2, R14, 0x2, R6 ;  /* 0x000000020e027825 */ /* 0x002fc600078e0206 */
[----:B------:R-:W-:Y:S04]  /*9850*/  STL [R1+0xee4], R8 ;  /* 0x000ee40801007387 */ /* 0x000fe80000100800 */
[----:B------:R-:W-:Y:S04]  /*9860*/  STL [R1+0xee0], R9 ;  /* 0x000ee00901007387 */ /* 0x000fe80000100800 */
[----:B------:R1:W-:Y:S04]  /*9870*/  STL [R1+0xeec], R2 ;  /* 0x000eec0201007387 */ /* 0x0003e80000100800 */
[----:B------:R2:W-:Y:S04]  /*9880*/  STL [R1+0xee8], R3 ;  /* 0x000ee80301007387 */ /* 0x0005e80000100800 */
        /* <DEDUP_REMOVED lines=441> */
[----:B------:R-:W2:Y:S01]  /*b420*/  LDL.LU R13, [R1+0x4e0] ;  /* 0x0004e000010d7983 */ /* 0x000ea20000300800 */
[----:B------:R-:W3:Y:S03]  /*b430*/  S2R R12, SR_TID.X ;  /* 0x00000000000c7919 */ /* 0x000ee60000002100 */
        /* <DEDUP_REMOVED lines=11> */
[----:B---3--:R-:W-:-:S03]  /*b4f0*/  LOP3.LUT R12, R12, 0x3f, RZ, 0xc0, !PT ;  /* 0x0000003f0c0c7812 */ /* 0x008fc600078ec0ff */
[----:B------:R-:W-:Y:S04]  /*b500*/  STL [R1+0x50c], RZ ;  /* 0x00050cff01007387 */ /* 0x000fe80000100800 */
[----:B------:R-:W-:Y:S04]  /*b510*/  STL [R1+0x4f0], RZ ;  /* 0x0004f0ff01007387 */ /* 0x000fe80000100800 */
[----:B------:R-:W-:Y:S04]  /*b520*/  STL [R1+0x4f4], RZ ;  /* 0x0004f4ff01007387 */ /* 0x000fe80000100800 */
[----:B------:R-:W-:Y:S04]  /*b530*/  STL [R1+0x4f8], RZ ;  /* 0x0004f8ff01007387 */ /* 0x000fe80000100800 */
[----:B------:R-:W-:Y:S01]  /*b540*/  STL [R1+0x4fc], RZ ;  /* 0x0004fcff01007387 */ /* 0x000fe20000100800 */
[----:B-1----:R-:W-:-:S03]  /*b550*/  IMAD.SHL.U32 R2, R12, 0x2, RZ ;  /* 0x000000020c027824 */ /* 0x002fc600078e00ff */
[----:B------:R-:W-:Y:S04]  /*b560*/  STL [R1+0x6a0], RZ ;  /* 0x0006a0ff01007387 */ /* 0x000fe80000100800 */
[----:B------:R-:W-:Y:S04]  /*b570*/  STL [R1+0x6a4], RZ ;  /* 0x0006a4ff01007387 */ /* 0x000fe80000100800 */
[----:B------:R-:W-:Y:S04]  /*b580*/  STL [R1+0x6a8], RZ ;  /* 0x0006a8ff01007387 */ /* 0x000fe80000100800 */
[----:B------:R-:W-:Y:S04]  /*b590*/  STL [R1+0x6ac], RZ ;  /* 0x0006acff01007387 */ /* 0x000fe80000100800 */
[----:B------:R-:W3:Y:S04]  /*b5a0*/  LDL R12, [R1+0xae8] ;  /* 0x000ae800010c7983 */ /* 0x000ee80000100800 */
[----:B------:R-:W-:Y:S04]  /*b5b0*/  STL [R1+0x690], RZ ;  /* 0x000690ff01007387 */ /* 0x000fe80000100800 */
[----:B------:R-:W-:Y:S04]  /*b5c0*/  STL [R1+0x694], RZ ;  /* 0x000694ff01007387 */ /* 0x000fe80000100800 */
[----:B------:R-:W-:Y:S04]  /*b5d0*/  STL [R1+0x698], RZ ;  /* 0x000698ff01007387 */ /* 0x000fe80000100800 */
[----:B------:R-:W-:Y:S04]  /*b5e0*/  STL [R1+0x69c], RZ ;  /* 0x00069cff01007387 */ /* 0x000fe80000100800 */
[----:B------:R-:W-:Y:S01]  /*b5f0*/  STL [R1+0x680], RZ ;  /* 0x000680ff01007387 */ /* 0x000fe20000100800 */
[----:B------:R-:W-:Y:S01]  /*b600*/  IMAD.SHL.U32 R29, R14, 0x20, RZ ;  /* 0x000000200e1d7824 */ /* 0x000fe200078e00ff */
[----:B------:R-:W-:Y:S01]  /*b610*/  USHF.L.U32 UR5, UR5, 0x5, URZ ;  /* 0x0000000505057899 */ /* 0x000fe2000800063f */
[----:B------:R-:W-:-:S03]  /*b620*/  LOP3.LUT R4, R2, 0x10, RZ, 0x3c, !PT ;  /* 0x0000001002047812 */ /* 0x000fc600078e3cff */
[----:B------:R-:W-:Y:S01]  /*b630*/  SHF.R.S32.HI R0, RZ, 0x1f, R29 ;  /* 0x0000001fff007819 */ /* 0x000fe2000001141d */
[----:B------:R-:W-:Y:S01]  /*b640*/  USHF.R.S32.HI UR6, URZ, 0x1f, UR5 ;  /* 0x0000001f3f067899 */ /* 0x000fe20008011405 */
[C---:B------:R-:W-:Y:S02]  /*b650*/  LOP3.LUT R5, R2.reuse, 0x30, RZ, 0x3c, !PT ;  /* 0x0000003002057812 */ /* 0x040fe400078e3cff */
[----:B------:R-:W-:Y:S02]  /*b660*/  CS2R R20, SRZ ;  /* 0x0000000000147805 */ /* 0x000fe4000001ff00 */
[C---:B------:R-:W-:Y:S02]  /*b670*/  SHF.L.U64.HI R0, R29.reuse, 0x1, R0 ;  /* 0x000000011d007819 */ /* 0x040fe40000010200 */
[----:B------:R-:W-:Y:S02]  /*b680*/  CS2R R22, SRZ ;  /* 0x0000000000167805 */ /* 0x000fe4000001ff00 */
[C---:B------:R-:W-:Y:S01]  /*b690*/  LOP3.LUT R4, R2.reuse, 0x40, RZ, 0x3c, !PT ;  /* 0x0000004002047812 */ /* 0x040fe200078e3cff */
[----:B------:R-:W-:Y:S01]  /*b6a0*/  IMAD.SHL.U32 R29, R29, 0x2, RZ ;  /* 0x000000021d1d7824 */ /* 0x000fe200078e00ff */
[----:B------:R-:W-:-:S02]  /*b6b0*/  LOP3.LUT R5, R2, 0x60, RZ, 0x3c, !PT ;  /* 0x0000006002057812 */ /* 0x000fc400078e3cff */
[----:B------:R-:W-:Y:S01]  /*b6c0*/  LOP3.LUT R4, R2, 0x70, RZ, 0x3c, !PT ;  /* 0x0000007002047812 */ /* 0x000fe200078e3cff */
[----:B------:R-:W-:Y:S02]  /*b6d0*/  USHF.L.U32 UR7, UR5, 0x1, URZ ;  /* 0x0000000105077899 */ /* 0x000fe4000800063f */
[----:B------:R-:W-:Y:S01]  /*b6e0*/  USHF.L.U64.HI UR6, UR5, 0x1, UR6 ;  /* 0x0000000105067899 */ /* 0x000fe20008010206 */
[----:B--2---:R-:W-:-:S05]  /*b6f0*/  SHF.R.S32.HI R3, RZ, 0x5, R13 ;  /* 0x00000005ff037819 */ /* 0x004fca000001140d */
[----:B------:R1:W-:Y:S04]  /*b700*/  STL [R1+0x10f8], R3 ;  /* 0x0010f80301007387 */ /* 0x0003e80000100800 */
[----:B------:R0:W-:Y:S04]  /*b710*/  STL [R1+0x684], RZ ;  /* 0x000684ff01007387 */ /* 0x0001e80000100800 */
        /* <DEDUP_REMOVED lines=31> */
[----:B------:R0:W-:Y:S01]  /*b910*/  STL [R1+0x604], RZ ;  /* 0x000604ff01007387 */ /* 0x0001e20000100800 */
[----:B-1----:R-:W-:-:S03]  /*b920*/  LOP3.LUT R3, R2, 0x20, RZ, 0x3c, !PT ;  /* 0x0000002002037812 */ /* 0x002fc600078e3cff */
[----:B------:R0:W-:Y:S01]  /*b930*/  STL [R1+0x608], RZ ;  /* 0x000608ff01007387 */ /* 0x0001e20000100800 */
[----:B------:R-:W-:-:S03]  /*b940*/  LOP3.LUT R3, R2, 0x50, RZ, 0x3c, !PT ;  /* 0x0000005002037812 */ /* 0x000fc600078e3cff */
[----:B------:R0:W-:Y:S01]  /*b950*/  STL [R1+0x60c], RZ ;  /* 0x00060cff01007387 */ /* 0x0001e20000100800 */
[----:B---3--:R-:W-:-:S03]  /*b960*/  LOP3.LUT R3, R12, 0x40, RZ, 0x3c, !PT ;  /* 0x000000400c037812 */ /* 0x008fc600078e3cff */
        /* <DEDUP_REMOVED lines=8> */
[----:B------:R0:W-:Y:S02]  /*b9f0*/  STL [R1+0x110c], R3 ;  /* 0x00110c0301007387 */ /* 0x0001e40000100800 */
.L_x_1:
[----:B-1----:R-:W2:Y:S01]  /*ba00*/  LDL R5, [R1+0xb04] ;  /* 0x000b040001057983 */ /* 0x002ea20000100800 */
[----:B0-----:R-:W0:Y:S03]  /*ba10*/  LDC R3, c[0x0][0x230] ;  /* 0x00008c00ff037b82 */ /* 0x001e260000000800 */
[----:B--2---:R1:W-:Y:S04]  /*ba20*/  STL [R1+0x2630], R5 ;  /* 0x0026300501007387 */ /* 0x0043e80000100800 */
[----:B------:R-:W2:Y:S04]  /*ba30*/  LDL R4, [R1+0xb08] ;  /* 0x000b080001047983 */ /* 0x000ea80000100800 */
[----:B-1----:R-:W0:Y:S04]  /*ba40*/  LDL R5, [R1+0xb00] ;  /* 0x000b000001057983 */ /* 0x002e280000100800 */
[----:B------:R-:W-:Y:S04]  /*ba50*/  STL [R1+0x25c0], R26 ;  /* 0x0025c01a01007387 */ /* 0x000fe80000100800 */
        /* <DEDUP_REMOVED lines=13> */
[----:B------:R1:W-:Y:S04]  /*bb30*/  STL [R1+0x262c], R26 ;  /* 0x00262c1a01007387 */ /* 0x0003e80000100800 */
        /* <DEDUP_REMOVED lines=35> */
[----:B-----5:R-:W-:Y:S04]  /*bd70*/  STL [R1+0x2564], R19 ;  /* 0x0025641301007387 */ /* 0x020fe80000100800 */
        /* <DEDUP_REMOVED lines=55> */
[----:B------:R-:W-:Y:S04]  /*c0f0*/  STL.64 [R1+0x1d98], R22 ;  /* 0x001d981601007387 */ /* 0x000fe80000100a00 */
[----:B------:R-:W-:Y:S04]  /*c100*/  STL [R1+0x2484], R22 ;  /* 0x0024841601007387 */ /* 0x000fe80000100800 */
[----:B------:R-:W-:Y:S04]  /*c110*/  STL [R1+0x2418], R23 ;  /* 0x0024181701007387 */ /* 0x000fe80000100800 */
[----:B------:R-:W-:Y:S04]  /*c120*/  STL.64 [R1+0x1d90], R20 ;  /* 0x001d901401007387 */ /* 0x000fe80000100a00 */
[----:B------:R-:W-:Y:S04]  /*c130*/  STL [R1+0x24b0], R21 ;  /* 0x0024b01501007387 */ /* 0x000fe80000100800 */
[----:B------:R-:W-:Y:S04]  /*c140*/  STL [R1+0x1300], R0 ;  /* 0x0013000001007387 */ /* 0x000fe80000100800 */
[----:B------:R-:W-:Y:S04]  /*c150*/  STL [R1+0x2428], R0 ;  /* 0x0024280001007387 */ /* 0x000fe80000100800 */
[----:B------:R-:W-:Y:S04]  /*c160*/  STL [R1+0x242c], R0 ;  /* 0x00242c0001007387 */ /* 0x000fe80000100800 */
[----:B------:R-:W-:Y:S04]  /*c170*/  STL [R1+0x2430], R0 ;  /* 0x0024300001007387 */ /* 0x000fe80000100800 */
[----:B------:R-:W-:Y:S01]  /*c180*/  STL [R1+0x2434], R0 ;  /* 0x0024340001007387 */ /* 0x000fe20000100800 */
[----:B0-----:R-:W-:-:S03]  /*c190*/  IMAD R3, R5, -0x20, R3 ;  /* 0xffffffe005037824 */ /* 0x001fc600078e0203 */
[----:B------:R-:W-:Y:S04]  /*c1a0*/  STL [R1+0x2438], R0 ;  /* 0x0024380001007387 */ /* 0x000fe80000100800 */
[----:B------:R-:W-:Y:S04]  /*c1b0*/  STL [R1+0x243c], R0 ;  /* 0x00243c0001007387 */ /* 0x000fe80000100800 */
[----:B------:R-:W-:Y:S04]  /*c1c0*/  STL [R1+0x2440], R0 ;  /* 0x0024400001007387 */ /* 0x000fe80000100800 */
[----:B------:R-:W-:Y:S04]  /*c1d0*/  STL [R1+0x2444], R0 ;  /* 0x0024440001007387 */ /* 0x000fe80000100800 */
[----:B------:R-:W2:Y:S01]  /*c1e0*/  LDL.LU R5, [R1+0x2630] ;  /* 0x0026300001057983 */ /* 0x000ea20000300800 */
[----:B------:R-:W-:-:S02]  /*c1f0*/  ISETP.GT.AND P0, PT, R3, RZ, PT ;  /* 0x000000ff0300720c */ /* 0x000fc40003f04270 */
[----:B-1----:R-:W-:-:S11]  /*c200*/  PRMT R26, RZ, 0x7610, R26 ;  /* 0x00007610ff1a7816 */ /* 0x002fd6000000001a */
[----:B--2---:R-:W2:Y:S01]  /*c210*/  @P0 LDG.E.U16 R26, desc[UR8][R4.64] ;  /* 0x00000008041a0981 */ /* 0x004ea2000c1e1500 */
[----:B---3--:R-:W-:-:S03]  /*c220*/  PRMT R27, RZ, 0x7610, R27 ;  /* 0x00007610ff1b7816 */ /* 0x008fc6000000001b */
[----:B--2---:R0:W-:Y:S04]  /*c230*/  STL [R1+0x18], R26 ;  /* 0x0000181a01007387 */ /* 0x0041e80000100800 */
[----:B0-----:R-:W2:Y:S04]  /*c240*/  LDL.LU R26, [R1+0x262c] ;  /* 0x00262c00011a7983 */ /* 0x001ea80000300800 */
[----:B------:R-:W3:Y:S04]  /*c250*/  LDL.64 R4, [R1+0xad8] ;  /* 0x000ad80001047983 */ /* 0x000ee80000100a00 */
[----:B---3--:R-:W3:Y:S01]  /*c260*/  @P0 LDG.E.U16 R27, desc[UR8][R4.64] ;  /* 0x00000008041b0981 */ /* 0x008ee2000c1e1500 */
[----:B--2---:R-:W-:-:S03]  /*c270*/  PRMT R26, RZ, 0x7610, R26 ;  /* 0x00007610ff1a7816 */ /* 0x004fc6000000001a */
[----:B---3--:R0:W-:Y:S04]  /*c280*/  STL [R1+0x1c], R27 ;  /* 0x00001c1b01007387 */ /* 0x0081e80000100800 */
        /* <DEDUP_REMOVED lines=8> */
[----:B------:R-:W-:-:S03]  /*c310*/  ISETP.GT.AND P1, PT, R3, 0x1, PT ;  /* 0x000000010300780c */ /* 0x000fc60003f24270 */
[----:B---3--:R0:W-:Y:S04]  /*c320*/  STL [R1+0x24], R27 ;  /* 0x0000241b01007387 */ /* 0x0081e80000100800 */
[----:B0-----:R-:W3:Y:S04]  /*c330*/  LDL.LU R27, [R1+0x2620] ;  /* 0x00262000011b7983 */ /* 0x001ee80000300800 */
[----:B------:R-:W4:Y:S04]  /*c340*/  LDL R4, [R1+0xee8] ;  /* 0x000ee80001047983 */ /* 0x000f280000100800 */
[----:B------:R-:W4:Y:S01]  /*c350*/  LDL R5, [R1+0xeec] ;  /* 0x000eec0001057983 */ /* 0x000f220000100800 */
[----:B--2---:R-:W-:-:S02]  /*c360*/  PRMT R26, RZ, 0x7610, R26 ;  /* 0x00007610ff1a7816 */ /* 0x004fc4000000001a */
[----:B----4-:R-:W-:-:S04]  /*c370*/  @P1 LOP3.LUT R5, R5, R4, RZ, 0x3c, !PT ;  /* 0x0000000405051212 */ /* 0x010fc800078e3cff */
[----:B------:R-:W-:-:S04]  /*c380*/  @P1 LOP3.LUT R4, R5, R4, RZ, 0x3c, !PT ;  /* 0x0000000405041212 */ /* 0x000fc800078e3cff */
[----:B------:R-:W-:-:S05]  /*c390*/  @P1 LOP3.LUT R5, R5, R4, RZ, 0x3c, !PT ;  /* 0x0000000405051212 */ /* 0x000fca00078e3cff */
[----:B------:R-:W2:Y:S04]  /*c3a0*/  @P1 LDG.E.U16 R26, desc[UR8][R4.64] ;  /* 0x00000008041a1981 */ /* 0x000ea8000c1e1500 */
[----:B--2---:R0:W-:Y:S04]  /*c3b0*/  STL [R1+0x28], R26 ;  /* 0x0000281a01007387 */ /* 0x0041e80000100800 */
[----:B0-----:R-:W2:Y:S04]  /*c3c0*/  LDL.LU R26, [R1+0x261c] ;  /* 0x00261c00011a7983 */ /* 0x001ea80000300800 */
[----:B------:R-:W4:Y:S04]  /*c3d0*/  LDL R4, [R1+0xee0] ;  /* 0x000ee00001047983 */ /* 0x000f280000100800 */
[----:B------:R-:W4:Y:S01]  /*c3e0*/  LDL R5, [R1+0xee4] ;  /* 0x000ee40001057983 */ /* 0x000f220000100800 */
[----:B---3--:R-:W-:-:S02]  /*c3f0*/  PRMT R27, RZ, 0x7610, R27 ;  /* 0x00007610ff1b7816 */ /* 0x008fc4000000001b */
[----:B----4-:R-:W-:-:S04]  /*c400*/  @P1 LOP3.LUT R5, R5, R4, RZ, 0x3c, !PT ;  /* 0x0000000405051212 */ /* 0x010fc800078e3cff */
[----:B------:R-:W-:-:S04]  /*c410*/  @P1 LOP3.LUT R4, R5, R4, RZ, 0x3c, !PT ;  /* 0x0000000405041212 */ /* 0x000fc800078e3cff */
[----:B------:R-:W-:-:S05]  /*c420*/  @P1 LOP3.LUT R5, R5, R4, RZ, 0x3c, !PT ;  /* 0x0000000405051212 */ /* 0x000fca00078e3cff */
[----:B------:R-:W3:Y:S04]  /*c430*/  @P1 LDG.E.U16 R27, desc[UR8][R4.64] ;  /* 0x00000008041b1981 */ /* 0x000ee8000c1e1500 */
        /* <DEDUP_REMOVED lines=17> */
[----:B------:R-:W3:Y:S01]  /*c550*/  @P1 LDG.E.U16 R27, desc[UR8][R4.64] ;  /* 0x00000008041b1981 */ /* 0x000ee2000c1e1500 */
        /* <DEDUP_REMOVED lines=14> */
[----:B------:R-:W-:-:S02]  /*c640*/  PRMT R28, RZ, 0x7610, R28 ;  /* 0x00007610ff1c7816 */ /* 0x000fc4000000001c */
[----:B----4-:R-:W-:-:S04]  /*c650*/  @P0 LOP3.LUT R5, R5, R4, RZ, 0x3c, !PT ;  /* 0x0000000405050212 */ /* 0x010fc800078e3cff */
[----:B------:R-:W-:-:S04]  /*c660*/  @P0 LOP3.LUT R4, R5, R4, RZ, 0x3c, !PT ;  /* 0x0000000405040212 */ /* 0x000fc800078e3cff */
[----:B------:R-:W-:-:S05]  /*c670*/  @P0 LOP3.LUT R5, R5, R4, RZ, 0x3c, !PT ;  /* 0x0000000405050212 */ /* 0x000fca00078e3cff */
[----:B------:R-:W4:Y:S04]  /*c680*/  @P0 LDG.E.U16 R28, desc[UR8][R4.64] ;  /* 0x00000008041c0981 */ /* 0x000f28000c1e1500 */
[----:B------:R-:W3:Y:S04]  /*c690*/  LDL R4, [R1+0xeb8] ;  /* 0x000eb80001047983 */ /* 0x000ee80000100800 */
[----:B------:R-:W3:Y:S01]  /*c6a0*/  LDL R5, [R1+0xebc] ;  /* 0x000ebc0001057983 */ /* 0x000ee20000100800 */
[----:B------:R-:W-:-:S03]  /*c6b0*/  PRMT R29, RZ, 0x7610, R29 ;  /* 0x00007610ff1d7816 */ /* 0x000fc6000000001d */
[----:B----4-:R-:W-:Y:S01]  /*c6c0*/  STL [R1+0x2448], R28 ;  /* 0x0024481c01007387 */ /* 0x010fe20000100800 */
[----:B---3--:R-:W-:-:S04]  /*c6d0*/  @P0 LOP3.LUT R5, R5, R4, RZ, 0x3c, !PT ;  /* 0x0000000405050212 */ /* 0x008fc800078e3cff */
[----:B------:R-:W-:-:S04]  /*c6e0*/  @P0 LOP3.LUT R4, R5, R4, RZ, 0x3c, !PT ;  /* 0x0000000405040212 */ /* 0x000fc800078e3cff */
[----:B------:R-:W-:Y:S01]  /*c6f0*/  @P0 LOP3.LUT R5, R5, R4, RZ, 0x3c, !PT ;  /* 0x0000000405050212 */ /* 0x000fe200078e3cff */
[----:B------:R-:W-:Y:S04]  /*c700*/  STL [R1+0x244c], R28 ;  /* 0x00244c1c01007387 */ /* 0x000fe80000100800 */
[----:B------:R-:W3:Y:S04]  /*c710*/  @P0 LDG.E.U16 R29, desc[UR8][R4.64] ;  /* 0x00000008041d0981 */ /* 0x000ee8000c1e1500 */
[----:B------:R-:W4:Y:S04]  /*c720*/  LDL R4, [R1+0xeb0] ;  /* 0x000eb00001047983 */ /* 0x000f280000100800 */
[----:B------:R-:W4:Y:S01]  /*c730*/  LDL R5, [R1+0xeb4] ;  /* 0x000eb40001057983 */ /* 0x000f220000100800 */
[----:B------:R-:W-:-:S03]  /*c740*/  PRMT R23, RZ, 0x7610, R23 ;  /* 0x00007610ff177816 */ /* 0x000fc60000000017 */
[----:B---3--:R-:W-:Y:S01]  /*c750*/  STL [R1+0x2450], R29 ;  /* 0x0024501d01007387 */ /* 0x008fe20000100800 */
[----:B----4-:R-:W-:-:S04]  /*c760*/  @P0 LOP3.LUT R5, R5, R4, RZ, 0x3c, !PT ;  /* 0x0000000405050212 */ /* 0x010fc800078e3cff */
[----:B------:R-:W-:-:S04]  /*c770*/  @P0 LOP3.LUT R4, R5, R4, RZ, 0x3c, !PT ;  /* 0x0000000405040212 */ /* 0x000fc800078e3cff */
[----:B------:R-:W-:Y:S01]  /*c780*/  @P0 LOP3.LUT R5, R5, R4, RZ, 0x3c, !PT ;  /* 0x0000000405050212 */ /* 0x000fe200078e3cff */
[----:B------:R-:W-:Y:S04]  /*c790*/  STL [R1+0x2454], R29 ;  /* 0x0024541d01007387 */ /* 0x000fe80000100800 */
[----:B------:R0:W3:Y:S04]  /*c7a0*/  @P0 LDG.E.U16 R23, desc[UR8][R4.64] ;  /* 0x0000000804170981 */ /* 0x0000e8000c1e1500 */
[----:B------:R-:W0:Y:S04]  /*c7b0*/  LDL R4, [R1+0xea8] ;  /* 0x000ea80001047983 */ /* 0x000e280000100800 */
[----:B------:R-:W0:Y:S01]  /*c7c0*/  LDL R5, [R1+0xeac] ;  /* 0x000eac0001057983 */ /* 0x000e220000100800 */
[----:B------:R-:W-:-:S02]  /*c7d0*/  ISETP.GT.AND P1, PT, R3, 0x3, PT ;  /* 0x000000030300780c */ /* 0x000fc40003f24270 */
[----:B--2---:R-:W-:-:S11]  /*c7e0*/  PRMT R26, RZ, 0x7610, R26 ;  /* 0x00007610ff1a7816 */ /* 0x004fd6000000001a */
[----:B0-----:R-:W-:-:S04]  /*c7f0*/  @P1 LOP3.LUT R5, R5, R4, RZ, 0x3c, !PT ;  /* 0x0000000405051212 */ /* 0x001fc800078e3cff */
[----:B------:R-:W-:-:S04]  /*c800*/  @P1 LOP3.LUT R4, R5, R4, RZ, 0x3c, !PT ;  /* 0x0000000405041212 */ /* 0x000fc800078e3cff */
[----:B------:R-:W-:-:S05]  /*c810*/  @P1 LOP3.LUT R5, R5, R4, RZ, 0x3c, !PT ;  /* 0x0000000405051212 */ /* 0x000fca00078e3cff */
[----:B------:R-:W2:Y:S04]  /*c820*/  @P1 LDG.E.U16 R26, desc[UR8][R4.64] ;  /* 0x00000008041a1981 */ /* 0x000ea8000c1e1500 */
[----:B---3--:R-:W-:Y:S04]  /*c830*/  STL [R1+0x2458], R23 ;  /* 0x0024581701007387 */ /* 0x008fe80000100800 */
[----:B------:R-:W-:Y:S04]  /*c840*/  STL [R1+0x245c], R23 ;  /* 0x00245c1701007387 */ /* 0x000fe80000100800 */
[----:B--2---:R0:W-:Y:S04]  /*c850*/  STL [R1+0x9f4], R26 ;  /* 0x0009f41a01007387 */ /* 0x0041e80000100800 */
[----:B0-----:R-:W2:Y:S04]  /*c860*/  LDL.LU R26, [R1+0x2608] ;  /* 0x00260800011a7983 */ /* 0x001ea80000300800 */
[----:B------:R-:W3:Y:S04]  /*c870*/  LDL R4, [R1+0xea0] ;  /* 0x000ea00001047983 */ /* 0x000ee80000100800 */
[----:B------:R-:W3:Y:S01]  /*c880*/  LDL R5, [R1+0xea4] ;  /* 0x000ea40001057983 */ /* 0x000ee20000100800 */
[----:B------:R-:W-:-:S02]  /*c890*/  PRMT R27, RZ, 0x7610, R27 ;  /* 0x00007610ff1b7816 */ /* 0x000fc4000000001b */
[----:B---3--:R-:W-:-:S04]  /*c8a0*/  @P1 LOP3.LUT R5, R5, R4, RZ, 0x3c, !PT ;  /* 0x0000000405051212 */ /* 0x008fc800078e3cff */
        /* <DEDUP_REMOVED lines=179> */
[----:B------:R-:W4:Y:S04]  /*d3e0*/  LDL R4, [R1+0xe00] ;  /* 0x000e000001047983 */ /* 0x000f280000100800 */
[----:B------:R-:W4:Y:S01]  /*d3f0*/  LDL R5, [R1+0xe04] ;  /* 0x000e040001057983 */ /* 0x000f220000100800 */
[----:B---3--:R-:W-:-:S03]  /*d400*/  PRMT R27, RZ, 0x7610, R27 ;  /* 0x00007610ff1b7816 */ /* 0x008fc6000000001b */
[----:B--2---:R-:W-:Y:S01]  /*d410*/  STL [R1+0x2488], R26 ;  /* 0x0024881a01007387 */ /* 0x004fe20000100800 */
[----:B----4-:R-:W-:-:S04]  /*d420*/  @P0 LOP3.LUT R5, R5, R4, RZ, 0x3c, !PT ;  /* 0x0000000405050212 */ /* 0x010fc800078e3cff */
[----:B------:R-:W-:-:S04]  /*d430*/  @P0 LOP3.LUT R4, R5, R4, RZ, 0x3c, !PT ;  /* 0x0000000405040212 */ /* 0x000fc800078e3cff */
[----:B------:R-:W-:-:S05]  /*d440*/  @P0 LOP3.LUT R5, R5, R4, RZ, 0x3c, !PT ;  /* 0x0000000405050212 */ /* 0x000fca00078e3cff */
[----:B------:R0:W2:Y:S04]  /*d450*/  @P0 LDG.E.U16 R27, desc[UR8][R4.64] ;  /* 0x00000008041b0981 */ /* 0x0000a8000c1e1500 */
[----:B------:R-:W0:Y:S04]  /*d460*/  LDL R4, [R1+0xdf8] ;  /* 0x000df80001047983 */ /* 0x000e280000100800 */
[----:B------:R-:W0:Y:S01]  /*d470*/  LDL R5, [R1+0xdfc] ;  /* 0x000dfc0001057983 */ /* 0x000e220000100800 */
[----:B------:R-:W-:Y:S02]  /*d480*/  PRMT R14, RZ, 0x7610, R14 ;  /* 0x00007610ff0e7816 */ /* 0x000fe4000000000e */
[----:B0-----:R-:W-:-:S04]  /*d490*/  @P0 LOP3.LUT R5, R5, R4, RZ, 0x3c, !PT ;  /* 0x0000000405050212 */ /* 0x001fc800078e3cff */
[----:B------:R-:W-:-:S04]  /*d4a0*/  @P0 LOP3.LUT R4, R5, R4, RZ, 0x3c, !PT ;  /* 0x0000000405040212 */ /* 0x000fc800078e3cff */
[----:B------:R-:W-:-:S05]  /*d4b0*/  @P0 LOP3.LUT R5, R5, R4, RZ, 0x3c, !PT ;  /* 0x0000000405050212 */ /* 0x000fca00078e3cff */
[----:B------:R-:W3:Y:S04]  /*d4c0*/  @P0 LDG.E.U16 R14, desc[UR8][R4.64] ;  /* 0x00000008040e0981 */ /* 0x000ee8000c1e1500 */
[----:B--2---:R-:W-:Y:S04]  /*d4d0*/  STL [R1+0x248c], R27 ;  /* 0x00248c1b01007387 */ /* 0x004fe80000100800 */
[----:B---3--:R0:W-:Y:S04]  /*d4e0*/  STL [R1], R14 ;  /* 0x0000000e01007387 */ /* 0x0081e80000100800 */
        /* <DEDUP_REMOVED lines=8> */
[----:B------:R-:W4:Y:S04]  /*d570*/  LDL R4, [R1+0xde8] ;  /* 0x000de80001047983 */ /* 0x000f280000100800 */
[----:B------:R-:W4:Y:S01]  /*d580*/  LDL R5, [R1+0xdec] ;  /* 0x000dec0001057983 */ /* 0x000f220000100800 */
[----:B------:R-:W-:Y:S02]  /*d590*/  ISETP.GT.AND P1, PT, R3, 0x9, PT ;  /* 0x000000090300780c */ /* 0x000fe40003f24270 */
[----:B------:R-:W-:Y:S01]  /*d5a0*/  PRMT R23, RZ, 0x7610, R23 ;  /* 0x00007610ff177816 */ /* 0x000fe20000000017 */
[----:B---3--:R-:W-:Y:S10]  /*d5b0*/  STL [R1+0x2490], R22 ;  /* 0x0024901601007387 */ /* 0x008ff40000100800 */
[----:B----4-:R-:W-:-:S04]  /*d5c0*/  @P1 LOP3.LUT R5, R5, R4, RZ, 0x3c, !PT ;  /* 0x0000000405051212 */ /* 0x010fc800078e3cff */
[----:B------:R-:W-:-:S04]  /*d5d0*/  @P1 LOP3.LUT R4, R5, R4, RZ, 0x3c, !PT ;  /* 0x0000000405041212 */ /* 0x000fc800078e3cff */
[----:B------:R-:W-:-:S05]  /*d5e0*/  @P1 LOP3.LUT R5, R5, R4, RZ, 0x3c, !PT ;  /* 0x0000000405051212 */ /* 0x000fca00078e3cff */
        /* <DEDUP_REMOVED lines=199> */
[----:B------:R-:W-:-:S02]  /*e260*/  PRMT R16, RZ, 0x7610, R16 ;  /* 0x00007610ff107816 */ /* 0x000fc40000000010 */
[----:B----4-:R-:W-:-:S04]  /*e270*/  @P0 LOP3.LUT R5, R5, R4, RZ, 0x3c, !PT ;  /* 0x0000000405050212 */ /* 0x010fc800078e3cff */
[----:B------:R-:W-:-:S04]  /*e280*/  @P0 LOP3.LUT R4, R5, R4, RZ, 0x3c, !PT ;  /* 0x0000000405040212 */ /* 0x000fc800078e3cff */
[----:B------:R-:W-:-:S05]  /*e290*/  @P0 LOP3.LUT R5, R5, R4, RZ, 0x3c, !PT ;  /* 0x0000000405050212 */ /* 0x000fca00078e3cff */
[----:B------:R-:W4:Y:S04]  /*e2a0*/  @P0 LDG.E.U16 R16, desc[UR8][R4.64] ;  /* 0x0000000804100981 */ /* 0x000f28000c1e1500 */
[----:B----4-:R0:W-:Y:S04]  /*e2b0*/  STL [R1+0x988], R16 ;  /* 0x0009881001007387 */ /* 0x0101e80000100800 */
[----:B0-----:R-:W4:Y:S04]  /*e2c0*/  LDL.LU R16, [R1+0x256c] ;  /* 0x00256c0001107983 */ /* 0x001f280000300800 */
[----:B------:R-:W2:Y:S04]  /*e2d0*/  LDL R4, [R1+0xd30] ;  /* 0x000d300001047983 */ /* 0x000ea80000100800 */
[----:B------:R-:W2:Y:S01]  /*e2e0*/  LDL R5, [R1+0xd34] ;  /* 0x000d340001057983 */ /* 0x000ea20000100800 */
[----:B------:R-:W-:-:S02]  /*e2f0*/  PRMT R17, RZ, 0x7610, R17 ;  /* 0x00007610ff117816 */ /* 0x000fc40000000011 */
[----:B--2---:R-:W-:-:S04]  /*e300*/  @P0 LOP3.LUT R5, R5, R4, RZ, 0x3c, !PT ;  /* 0x0000000405050212 */ /* 0x004fc800078e3cff */
[----:B------:R-:W-:-:S04]  /*e310*/  @P0 LOP3.LUT R4, R5, R4, RZ, 0x3c, !PT ;  /* 0x0000000405040212 */ /* 0x000fc800078e3cff */
[----:B------:R-:W-:-:S05]  /*e320*/  @P0 LOP3.LUT R5, R5, R4, RZ, 0x3c, !PT ;  /* 0x0000000405050212 */ /* 0x000fca00078e3cff */
[----:B------:R-:W2:Y:S01]  /*e330*/  @P0 LDG.E.U16 R17, desc[UR8][R4.64] ;  /* 0x0000000804110981 */ /* 0x000ea2000c1e1500 */
[----:B------:R-:W-:-:S03]  /*e340*/  ISETP.GT.AND P1, PT, R3, 0xf, PT ;  /* 0x0000000f0300780c */ /* 0x000fc60003f24270 */
        /* <DEDUP_REMOVED lines=26> */
[----:B------:R-:W2:Y:S04]  /*e4f0*/  @P1 LDG.E.U16 R18, desc[UR8][R4.64] ;  /* 0x0000000804121981 */ /* 0x000ea8000c1e1500 */
        /* <DEDUP_REMOVED lines=18> */
[----:B------:R0:W4:Y:S04]  /*e620*/  @P0 LDG.E.U16 R14, desc[UR8][R4.64] ;  /* 0x00000008040e0981 */ /* 0x000128000c1e1500 */
[----:B------:R-:W0:Y:S04]  /*e630*/  LDL R4, [R1+0xd00] ;  /* 0x000d000001047983 */ /* 0x000e280000100800 */
[----:B------:R-:W0:Y:S01]  /*e640*/  LDL R5, [R1+0xd04] ;  /* 0x000d040001057983 */ /* 0x000e220000100800 */
[----:B------:R-:W-:Y:S02]  /*e650*/  PRMT R15, RZ, 0x7610, R15 ;  /* 0x00007610ff0f7816 */ /* 0x000fe4000000000f */
[----:B0-----:R-:W-:-:S04]  /*e660*/  @P0 LOP3.LUT R5, R5, R4, RZ, 0x3c, !PT ;  /* 0x0000000405050212 */ /* 0x001fc800078e3cff */
        /* <DEDUP_REMOVED lines=19> */
[----:B------:R-:W-:Y:S02]  /*e7a0*/  ISETP.GT.AND P1, PT, R3, 0x11, PT ;  /* 0x000000110300780c */ /* 0x000fe40003f24270 */
[----:B------:R-:W-:-:S11]  /*e7b0*/  PRMT R19, RZ, 0x7610, R19 ;  /* 0x00007610ff137816 */ /* 0x000fd60000000013 */
[----:B0-----:R-:W-:-:S04]  /*e7c0*/  @P1 LOP3.LUT R5, R5, R4, RZ, 0x3c, !PT ;  /* 0x0000000405051212 */ /* 0x001fc800078e3cff */
[----:B------:R-:W-:-:S04]  /*e7d0*/  @P1 LOP3.LUT R4, R5, R4, RZ, 0x3c, !PT ;  /* 0x0000000405041212 */ /* 0x000fc800078e3cff */
[----:B------:R-:W-:-:S05]  /*e7e0*/  @P1 LOP3.LUT R5, R5, R4, RZ, 0x3c, !PT ;  /* 0x0000000405051212 */ /* 0x000fca00078e3cff */
[----:B------:R-:W2:Y:S04]  /*e7f0*/  @P1 LDG.E.U16 R19, desc[UR8][R4.64] ;  /* 0x0000000804131981 */ /* 0x000ea8000c1e1500 */
[----:B------:R-:W3:Y:S04]  /*e800*/  LDL R4, [R1+0xce0] ;  /* 0x000ce00001047983 */ /* 0x000ee80000100800 */
[----:B------:R-:W3:Y:S01]  /*e810*/  LDL R5, [R1+0xce4] ;  /* 0x000ce40001057983 */ /* 0x000ee20000100800 */
[----:B------:R-:W-:-:S03]  /*e820*/  PRMT R25, RZ, 0x7610, R25 ;  /* 0x00007610ff197816 */ /* 0x000fc60000000019 */
[----:B--2---:R-:W-:Y:S01]  /*e830*/  STL [R1+0x2480], R19 ;  /* 0x0024801301007387 */ /* 0x004fe20000100800 */
[----:B---3--:R-:W-:-:S04]  /*e840*/  @P1 LOP3.LUT R5, R5, R4, RZ, 0x3c, !PT ;  /* 0x0000000405051212 */ /* 0x008fc800078e3cff */
        /* <DEDUP_REMOVED lines=9> */
[----:B------:R0:W3:Y:S04]  /*e8e0*/  @P1 LDG.E.U16 R18, desc[UR8][R4.64] ;  /* 0x0000000804121981 */ /* 0x0000e8000c1e1500 */
        /* <DEDUP_REMOVED lines=9> */
[----:B------:R-:W-:Y:S02]  /*e980*/  ISETP.GT.AND P0, PT, R3, 0x12, PT ;  /* 0x000000120300780c */ /* 0x000fe40003f04270 */
[----:B------:R-:W-:-:S11]  /*e990*/  PRMT R9, RZ, 0x7610, R9 ;  /* 0x00007610ff097816 */ /* 0x000fd60000000009 */
[----:B0-----:R-:W-:-:S04]  /*e9a0*/  @P0 LOP3.LUT R5, R5, R4, RZ, 0x3c, !PT ;  /* 0x0000000405050212 */ /* 0x001fc800078e3cff */
[----:B------:R-:W-:-:S04]  /*e9b0*/  @P0 LOP3.LUT R4, R5, R4, RZ, 0x3c, !PT ;  /* 0x0000000405040212 */ /* 0x000fc800078e3cff */
[----:B------:R-:W-:-:S05]  /*e9c0*/  @P0 LOP3.LUT R5, R5, R4, RZ, 0x3c, !PT ;  /* 0x0000000405050212 */ /* 0x000fca00078e3cff */
[----:B------:R-:W4:Y:S04]  /*e9d0*/  @P0 LDG.E.U16 R9, desc[UR8][R4.64] ;  /* 0x0000000804090981 */ /* 0x000f28000c1e1500 */
[----:B----4-:R0:W-:Y:S04]  /*e9e0*/  STL [R1+0x904], R9 ;  /* 0x0009040901007387 */ /* 0x0101e80000100800 */
[----:B0-----:R-:W4:Y:S04]  /*e9f0*/  LDL.LU R9, [R1+0x2554] ;  /* 0x0025540001097983 */ /* 0x001f280000300800 */
[----:B------:R-:W2:Y:S04]  /*ea00*/  LDL R4, [R1+0xcc0] ;  /* 0x000cc00001047983 */ /* 0x000ea80000100800 */
[----:B------:R-:W2:Y:S01]  /*ea10*/  LDL R5, [R1+0xcc4] ;  /* 0x000cc40001057983 */ /* 0x000ea20000100800 */
[----:B----4-:R-:W-:-:S02]  /*ea20*/  PRMT R9, RZ, 0x7610, R9 ;  /* 0x00007610ff097816 */ /* 0x010fc40000000009 */
[----:B--2---:R-:W-:-:S04]  /*ea30*/  @P0 LOP3.LUT R5, R5, R4, RZ, 0x3c, !PT ;  /* 0x0000000405050212 */ /* 0x004fc800078e3cff */
[----:B------:R-:W-:-:S04]  /*ea40*/  @P0 LOP3.LUT R4, R5, R4, RZ, 0x3c, !PT ;  /* 0x0000000405040212 */ /* 0x000fc800078e3cff */
[----:B------:R-:W-:-:S05]  /*ea50*/  @P0 LOP3.LUT R5, R5, R4, RZ, 0x3c, !PT ;  /* 0x0000000405050212 */ /* 0x000fca00078e3cff */
[----:B------:R-:W2:Y:S04]  /*ea60*/  @P0 LDG.E.U16 R9, desc[UR8][R4.64] ;  /* 0x0000000804090981 */ /* 0x000ea8000c1e1500 */
[----:B--2---:R0:W-:Y:S04]  /*ea70*/  STL [R1+0x908], R9 ;  /* 0x0009080901007387 */ /* 0x0041e80000100800 */
[----:B0-----:R-:W2:Y:S04]  /*ea80*/  LDL.LU R9, [R1+0x2550] ;  /* 0x0025500001097983 */ /* 0x001ea80000300800 */
        /* <DEDUP_REMOVED lines=15> */
[----:B------:R-:W2:Y:S01]  /*eb80*/  @P0 LDG.E.U16 R9, desc[UR8][R4.64] ;  /* 0x0000000804090981 */ /* 0x000ea2000c1e1500 */
[----:B------:R-:W-:-:S03]  /*eb90*/  ISETP.GT.AND P1, PT, R3, 0x13, PT ;  /* 0x000000130300780c */ /* 0x000fc60003f24270 */
        /* <DEDUP_REMOVED lines=183> */
[----:B------:R-:W4:Y:S01]  /*f710*/  @P1 LDG.E.U16 R13, desc[UR8][R4.64] ;  /* 0x00000008040d1981 */ /* 0x000f22000c1e1500 */
[----:B------:R-:W-:-:S03]  /*f720*/  ISETP.GT.AND P0, PT, R3, 0x18, PT ;  /* 0x000000180300780c */ /* 0x000fc60003f04270 */
        /* <DEDUP_REMOVED lines=47> */
[----:B--2---:R-:W-:Y:S02]  /*fa20*/  PRMT R12, RZ, 0x7610, R12 ;  /* 0x00007610ff0c7816 */ /* 0x004fe4000000000c */
[----:B0-----:R-:W-:-:S04]  /*fa30*/  @P1 LOP3.LUT R5, R5, R4, RZ, 0x3c, !PT ;  /* 0x0000000405051212 */ /* 0x001fc800078e3cff */
[----:B------:R-:W-:-:S04]  /*fa40*/  @P1 LOP3.LUT R4, R5, R4, RZ, 0x3c, !PT ;  /* 0x0000000405041212 */ /* 0x000fc800078e3cff */
[----:B------:R-:W-:-:S05]  /*fa50*/  @P1 LOP3.LUT R5, R5, R4, RZ, 0x3c, !PT ;  /* 0x0000000405051212 */ /* 0x000fca00078e3cff */
[----:B------:R0:W2:Y:S04]  /*fa60*/  @P1 LDG.E.U16 R12, desc[UR8][R4.64] ;  /* 0x00000008040c1981 */ /* 0x0000a8000c1e1500 */
[----:B------:R-:W0:Y:S04]  /*fa70*/  LDL R4, [R1+0xbd0] ;  /* 0x000bd00001047983 */ /* 0x000e280000100800 */
[----:B------:R-:W0:Y:S01]  /*fa80*/  LDL R5, [R1+0xbd4] ;  /* 0x000bd40001057983 */ /* 0x000e220000100800 */
[----:B----4-:R-:W-:Y:S02]  /*fa90*/  PRMT R13, RZ, 0x7610, R13 ;  /* 0x00007610ff0d7816 */ /* 0x010fe4000000000d */
        /* <DEDUP_REMOVED lines=11> */
[----:B------:R-:W3:Y:S04]  /*fb50*/  @P0 LDG.E.U16 R2, desc[UR8][R4.64] ;  /* 0x0000000804020981 */ /* 0x000ee8000c1e1500 */
[----:B---3--:R0:W-:Y:S04]  /*fb60*/  STL [R1+0xcc], R2 ;  /* 0x0000cc0201007387 */ /* 0x0081e80000100800 */
[----:B0-----:R-:W3:Y:S04]  /*fb70*/  LDL.LU R2, [R1+0x24f4] ;  /* 0x0024f40001027983 */ /* 0x001ee80000300800 */
[----:B------:R-:W2:Y:S04]  /*fb80*/  LDL R4, [R1+0xbc0] ;  /* 0x000bc00001047983 */ /* 0x000ea80000100800 */
[----:B------:R-:W2:Y:S01]  /*fb90*/  LDL R5, [R1+0xbc4] ;  /* 0x000bc40001057983 */ /* 0x000ea20000100800 */
[----:B---3--:R-:W-:-:S02]  /*fba0*/  PRMT R2, RZ, 0x7610, R2 ;  /* 0x00007610ff027816 */ /* 0x008fc40000000002 */
        /* <DEDUP_REMOVED lines=8> */
[----:B--2---:R-:W-:-:S02]  /*fc30*/  PRMT R2, RZ, 0x7610, R2 ;  /* 0x00007610ff027816 */ /* 0x004fc40000000002 */
[----:B---3--:R-:W-:-:S04]  /*fc40*/  @P0 LOP3.LUT R5, R5, R4, RZ, 0x3c, !PT ;  /* 0x0000000405050212 */ /* 0x008fc800078e3cff */
        /* <DEDUP_REMOVED lines=14> */
[----:B------:R-:W-:Y:S02]  /*fd30*/  ISETP.GT.AND P1, PT, R3, 0x1b, PT ;  /* 0x0000001b0300780c */ /* 0x000fe40003f24270 */
[----:B--2---:R-:W-:-:S11]  /*fd40*/  PRMT R2, RZ, 0x7610, R2 ;  /* 0x00007610ff027816 */ /* 0x004fd60000000002 */
[----:B0-----:R-:W-:-:S04]  /*fd50*/  @P1 LOP3.LUT R5, R5, R4, RZ, 0x3c, !PT ;  /* 0x0000000405051212 */ /* 0x001fc800078e3cff */
        /* <DEDUP_REMOVED lines=116> */
[----:B--2---:R-:W-:Y:S02]  /*104a0*/  PRMT R2, RZ, 0x7610, R2 ;  /* 0x00007610ff027816 */ /* 0x004fe40000000002 */
[----:B0-----:R-:W-:-:S04]  /*104b0*/  @P0 LOP3.LUT R5, R5, R4, RZ, 0x3c, !PT ;  /* 0x0000000405050212 */ /* 0x001fc800078e3cff */
[----:B------:R-:W-:-:S04]  /*104c0*/  @P0 LOP3.LUT R4, R5, R4, RZ, 0x3c, !PT ;  /* 0x0000000405040212 */ /* 0x000fc800078e3cff */
[----:B------:R-:W-:-:S05]  /*104d0*/  @P0 LOP3.LUT R5, R5, R4, RZ, 0x3c, !PT ;  /* 0x0000000405050212 */ /* 0x000fca00078e3cff */
[----:B------:R-:W2:Y:S04]  /*104e0*/  @P0 LDG.E.U16 R2, desc[UR8][R4.64] ;  /* 0x0000000804020981 */ /* 0x000ea8000c1e1500 */
[----:B----4-:R0:W-:Y:S04]  /*104f0*/  STL [R1+0x8d0], R28 ;  /* 0x0008d01c01007387 */ /* 0x0101e80000100800 */
[----:B0-----:R-:W4:Y:S04]  /*10500*/  LDL R28, [R1+0xb24] ;  /* 0x000b2400011c7983 */ /* 0x001f280000100800 */
        /* <DEDUP_REMOVED lines=21> */
[----:B--2---:R-:W-:Y:S01]  /*10660*/  PRMT R2, RZ, 0x7610, R2 ;  /* 0x00007610ff027816 */ /* 0x004fe20000000002 */
[----:B---3--:R0:W-:Y:S01]  /*10670*/  STL [R1+0xc4], R27 ;  /* 0x0000c41b01007387 */ /* 0x0081e20000100800 */
[----:B------:R-:W-:-:S03]  /*10680*/  PRMT R21, RZ, 0x7610, R21 ;  /* 0x00007610ff157816 */ /* 0x000fc60000000015 */
[----:B0-----:R-:W2:Y:S06]  /*10690*/  LDL R27, [R1+0x10d0] ;  /* 0x0010d000011b7983 */ /* 0x001eac0000100800 */
[----:B----4-:R-:W-:-:S04]  /*106a0*/  @P1 LOP3.LUT R5, R5, R4, RZ, 0x3c, !PT ;  /* 0x0000000405051212 */ /* 0x010fc800078e3cff */
[----:B------:R-:W-:-:S04]  /*106b0*/  @P1 LOP3.LUT R4, R5, R4, RZ, 0x3c, !PT ;  /* 0x0000000405041212 */ /* 0x000fc800078e3cff */
[----:B------:R-:W-:-:S05]  /*106c0*/  @P1 LOP3.LUT R5, R5, R4, RZ, 0x3c, !PT ;  /* 0x0000000405051212 */ /* 0x000fca00078e3cff */
[----:B------:R0:W3:Y:S04]  /*106d0*/  @P1 LDG.E.U16 R2, desc[UR8][R4.64] ;  /* 0x0000000804021981 */ /* 0x0000e8000c1e1500 */
[----:B------:R-:W4:Y:S01]  /*106e0*/  LDL R5, [R1+0xb20] ;  /* 0x000b200001057983 */ /* 0x000f220000100800 */
[----:B0-----:R-:W-:-:S05]  /*106f0*/  @P1 IMAD.MOV.U32 R4, RZ, RZ, R28 ;  /* 0x000000ffff041224 */ /* 0x001fca00078e001c */
[----:B----4-:R-:W4:Y:S04]  /*10700*/  @P1 LDG.E.U16 R21, desc[UR8][R4.64] ;  /* 0x0000000804151981 */ /* 0x010f28000c1e1500 */
[----:B---3--:R0:W-:Y:S04]  /*10710*/  STL [R1+0xc0], R2 ;  /* 0x0000c00201007387 */ /* 0x0081e80000100800 */
[----:B------:R-:W3:Y:S01]  /*10720*/  LDL R28, [R1+0xf04] ;  /* 0x000f0400011c7983 */ /* 0x000ee20000100800 */
[----:B0-----:R-:W0:Y:S02]  /*10730*/  S2R R2, SR_TID.X ;  /* 0x0000000000027919 */ /* 0x001e240000002100 */
[----:B0-----:R-:W-:-:S04]  /*10740*/  LOP3.LUT R2, R2, 0x1f, RZ, 0xc0, !PT ;  /* 0x0000001f02027812 */ /* 0x001fc800078ec0ff */
[----:B------:R-:W-:Y:S01]  /*10750*/  ISETP.GE.AND P0, PT, R2, R3, PT ;  /* 0x000000030200720c */ /* 0x000fe20003f06270 */
[----:B----4-:R0:W-:Y:S04]  /*10760*/  STL [R1+0xbc], R21 ;  /* 0x0000bc1501007387 */ /* 0x0101e80000100800 */
[----:B0-----:R-:W4:Y:S04]  /*10770*/  LDL.LU R21, [R1+0x24b0] ;  /* 0x0024b00001157983 */ /* 0x001f280000300800 */
[----:B------:R-:W2:Y:S04]  /*10780*/  LDL R4, [R1+0xb18] ;  /* 0x000b180001047983 */ /* 0x000ea80000100800 */
[----:B------:R-:W2:Y:S04]  /*10790*/  LDL R5, [R1+0xb1c] ;  /* 0x000b1c0001057983 */ /* 0x000ea80000100800 */
[----:B------:R-:W3:Y:S01]  /*107a0*/  LDL.LU R2, [R1+0x24ac] ;  /* 0x0024ac0001027983 */ /* 0x000ee20000300800 */
[----:B--2---:R-:W-:-:S04]  /*107b0*/  @P1 LOP3.LUT R5, R5, R4, RZ, 0x3c, !PT ;  /* 0x0000000405051212 */ /* 0x004fc800078e3cff */
[C---:B------:R-:W-:Y:S02]  /*107c0*/  @P1 LOP3.LUT R4, R5.reuse, R4, RZ, 0x3c, !PT ;  /* 0x0000000405041212 */ /* 0x040fe400078e3cff */
[----:B---3--:R-:W-:Y:S02]  /*107d0*/  PRMT R2, RZ, 0x7610, R2 ;  /* 0x00007610ff027816 */ /* 0x008fe40000000002 */
        /* <DEDUP_REMOVED lines=11> */
[----:B------:R-:W2:Y:S01]  /*10890*/  LDL R5, [R1+0x10c8] ;  /* 0x0010c80001057983 */ /* 0x000ea20000100800 */
[----:B----4-:R-:W-:Y:S01]  /*108a0*/  PRMT R21, RZ, 0x7610, R21 ;  /* 0x00007610ff157816 */ /* 0x010fe20000000015 */
[----:B0-----:R-:W-:Y:S01]  /*108b0*/  @!P0 IMAD.MOV.U32 R4, RZ, RZ, R27 ;  /* 0x000000ffff048224 */ /* 0x001fe200078e001b */
[----:B------:R-:W-:Y:S06]  /*108c0*/  BAR.SYNC.DEFER_BLOCKING 0x0 ;  /* 0x0000000000007b1d */ /* 0x000fec0000010000 */
[----:B---3--:R0:W-:Y:S04]  /*108d0*/  STL [R1+0xb4], R22 ;  /* 0x0000b41601007387 */ /* 0x0081e80000100800 */
[----:B0-----:R-:W3:Y:S04]  /*108e0*/  LDL.LU R22, [R1+0x18] ;  /* 0x0000180001167983 */ /* 0x001ee80000300800 */
[----:B------:R-:W4:Y:S04]  /*108f0*/  LDL.LU R27, [R1+0x1c] ;  /* 0x00001c00011b7983 */ /* 0x000f280000300800 */
[----:B--2---:R0:W2:Y:S04]  /*10900*/  @!P0 LDG.E.U16 R21, desc[UR8][R4.64] ;  /* 0x0000000804158981 */ /* 0x0040a8000c1e1500 */
[----:B------:R-:W3:Y:S01]  /*10910*/  LDL R5, [R1+0xb0c] ;  /* 0x000b0c0001057983 */ /* 0x000ee20000100800 */
[----:B------:R-:W-:Y:S01]  /*10920*/  PRMT R2, RZ, 0x7610, R2 ;  /* 0x00007610ff027816 */ /* 0x000fe20000000002 */
[----:B0-----:R-:W-:-:S05]  /*10930*/  @!P0 IMAD.MOV.U32 R4, RZ, RZ, R28 ;  /* 0x000000ffff048224 */ /* 0x001fca00078e001c */
[----:B---3--:R-:W3:Y:S04]  /*10940*/  @!P0 LDG.E.U16 R2, desc[UR8][R4.64] ;  /* 0x0000000804028981 */ /* 0x008ee8000c1e1500 */
[----:B--2---:R-:W-:Y:S04]  /*10950*/  STL [R1+0x23a4], R21 ;  /* 0x0023a41501007387 */ /* 0x004fe80000100800 */
[----:B------:R-:W2:Y:S04]  /*10960*/  LDL.LU R28, [R1+0x20] ;  /* 0x00002000011c7983 */ /* 0x000ea80000300800 */
[----:B---3--:R0:W-:Y:S04]  /*10970*/  STL [R1+0xac], R2 ;  /* 0x0000ac0201007387 */ /* 0x0081e80000100800 */
[----:B0-----:R-:W3:Y:S04]  /*10980*/  LDL.LU R2, [R1+0x24a4] ;  /* 0x0024a40001027983 */ /* 0x001ee80000300800 */
[----:B------:R-:W4:Y:S04]  /*10990*/  LDL R4, [R1+0xef4] ;  /* 0x000ef40001047983 */ /* 0x000f280000100800 */
[----:B------:R-:W4:Y:S01]  /*109a0*/  LDL R5, [R1+0x1050] ;  /* 0x0010500001057983 */ /* 0x000f220000100800 */
[----:B------:R-:W-:-:S02]  /*109b0*/  PRMT R26, RZ, 0x7610, R26 ;  /* 0x00007610ff1a7816 */ /* 0x000fc4000000001a */
[----:B----4-:R-:W-:-:S04]  /*109c0*/  @!P0 LOP3.LUT R5, R5, R4, RZ, 0x3c, !PT ;  /* 0x0000000405058212 */ /* 0x010fc800078e3cff */
[----:B------:R-:W-:-:S04]  /*109d0*/  @!P0 LOP3.LUT R4, R5, R4, RZ, 0x3c, !PT ;  /* 0x0000000405048212 */ /* 0x000fc800078e3cff */
[----:B------:R-:W-:-:S05]  /*109e0*/  @!P0 LOP3.LUT R5, R5, R4, RZ, 0x3c, !PT ;  /* 0x0000000405058212 */ /* 0x000fca00078e3cff */
[----:B------:R0:W4:Y:S04]  /*109f0*/  @!P0 LDG.E.U16 R26, desc[UR8][R4.64] ;  /* 0x00000008041a8981 */ /* 0x000128000c1e1500 */
[----:B------:R-:W0:Y:S04]  /*10a00*/  LDL R4, [R1+0x1034] ;  /* 0x0010340001047983 */ /* 0x000e280000100800 */
[----:B------:R-:W0:Y:S01]  /*10a10*/  LDL R5, [R1+0x1038] ;  /* 0x0010380001057983 */ /* 0x000e220000100800 */
[----:B---3--:R-:W-:Y:S02]  /*10a20*/  PRMT R2, RZ, 0x7610, R2 ;  /* 0x00007610ff027816 */ /* 0x008fe40000000002 */
[----:B0-----:R-:W-:-:S04]  /*10a30*/  @!P0 LOP3.LUT R5, R5, R4, RZ, 0x3c, !PT ;  /* 0x0000000405058212 */ /* 0x001fc800078e3cff */
[----:B------:R-:W-:-:S04]  /*10a40*/  @!P0 LOP3.LUT R4, R5, R4, RZ, 0x3c, !PT ;  /* 0x0000000405048212 */ /* 0x000fc800078e3cff */
[----:B------:R-:W-:-:S05]  /*10a50*/  @!P0 LOP3.LUT R5, R5, R4, RZ, 0x3c, !PT ;  /* 0x0000000405058212 */ /* 0x000fca00078e3cff */
[----:B------:R-:W3:Y:S04]  /*10a60*/  @!P0 LDG.E.U16 R2, desc[UR8][R4.64] ;  /* 0x0000000804028981 */ /* 0x000ee8000c1e1500 */
[----:B----4-:R0:W-:Y:S04]  /*10a70*/  STL [R1+0xa8], R26 ;  /* 0x0000a81a01007387 */ /* 0x0101e80000100800 */
[----:B0-----:R-:W4:Y:S04]  /*10a80*/  LDL.LU R26, [R1+0x24] ;  /* 0x00002400011a7983 */ /* 0x001f280000300800 */
[----:B---3--:R0:W-:Y:S04]  /*10a90*/  STL [R1+0xa4], R2 ;  /* 0x0000a40201007387 */ /* 0x0081e80000100800 */
[----:B0-----:R-:W3:Y:S04]  /*10aa0*/  LDL.LU R2, [R1+0x24a0] ;  /* 0x0024a00001027983 */ /* 0x001ee80000300800 */
[----:B------:R-:W2:Y:S04]  /*10ab0*/  LDL R4, [R1+0x1014] ;  /* 0x0010140001047983 */ /* 0x000ea80000100800 */
[----:B------:R-:W2:Y:S01]  /*10ac0*/  LDL R5, [R1+0x1018] ;  /* 0x0010180001057983 */ /* 0x000ea20000100800 */
[----:B---3--:R-:W-:-:S02]  /*10ad0*/  PRMT R2, RZ, 0x7610, R2 ;  /* 0x00007610ff027816 */ /* 0x008fc40000000002 */
[----:B--2---:R-:W-:-:S04]  /*10ae0*/  @!P0 LOP3.LUT R5, R5, R4, RZ, 0x3c, !PT ;  /* 0x0000000405058212 */ /* 0x004fc800078e3cff */
[----:B------:R-:W-:-:S04]  /*10af0*/  @!P0 LOP3.LUT R4, R5, R4, RZ, 0x3c, !PT ;  /* 0x0000000405048212 */ /* 0x000fc800078e3cff */
[----:B------:R-:W-:-:S05]  /*10b00*/  @!P0 LOP3.LUT R5, R5, R4, RZ, 0x3c, !PT ;  /* 0x0000000405058212 */ /* 0x000fca00078e3cff */
[----:B------:R-:W2:Y:S04]  /*10b10*/  @!P0 LDG.E.U16 R2, desc[UR8][R4.64] ;  /* 0x0000000804028981 */ /* 0x000ea8000c1e1500 */
[----:B--2---:R0:W-:Y:S04]  /*10b20*/  STL [R1+0xa0], R2 ;  /* 0x0000a00201007387 */ /* 0x0041e80000100800 */
[----:B0-----:R-:W2:Y:S04]  /*10b30*/  LDL.LU R2, [R1+0x249c] ;  /* 0x00249c0001027983 */ /* 0x001ea80000300800 */
[----:B------:R-:W3:Y:S04]  /*10b40*/  LDL R4, [R1+0xff4] ;  /* 0x000ff40001047983 */ /* 0x000ee80000100800 */
[----:B------:R-:W3:Y:S01]  /*10b50*/  LDL R5, [R1+0xff8] ;  /* 0x000ff80001057983 */ /* 0x000ee20000100800 */
[----:B--2---:R-:W-:-:S02]  /*10b60*/  PRMT R2, RZ, 0x7610, R2 ;  /* 0x00007610ff027816 */ /* 0x004fc40000000002 */
[----:B---3--:R-:W-:-:S04]  /*10b70*/  @!P0 LOP3.LUT R5, R5, R4, RZ, 0x3c, !PT ;  /* 0x0000000405058212 */ /* 0x008fc800078e3cff */
        /* <DEDUP_REMOVED lines=22> */
[----:B------:R-:W2:Y:S04]  /*10ce0*/  LDL R4, [R1+0xf94] ;  /* 0x000f940001047983 */ /* 0x000ea80000100800 */
[----:B------:R-:W2:Y:S01]  /*10cf0*/  LDL R5, [R1+0xf98] ;  /* 0x000f980001057983 */ /* 0x000ea20000100800 */
[----:B0-----:R-:W0:Y:S02]  /*10d00*/  S2R R2, SR_TID.X ;  /* 0x0000000000027919 */ /* 0x001e240000002100 */
[----:B0-----:R-:W-:-:S05]  /*10d10*/  LOP3.LUT R2, R2, 0x3f, RZ, 0xc0, !PT ;  /* 0x0000003f02027812 */ /* 0x001fca00078ec0ff */
[----:B------:R-:W-:-:S05]  /*10d20*/  IMAD.SHL.U32 R2, R2, 0x2, RZ ;  /* 0x0000000202027824 */ /* 0x000fca00078e00ff */
[----:B------:R0:W-:Y:S02]  /*10d30*/  STS.U16 [R2+UR4], R22 ;  /* 0x0000001602007988 */ /* 0x0001e40008000404 */
[----:B0-----:R-:W-:Y:S02]  /*10d40*/  PRMT R2, RZ, 0x7610, R2 ;  /* 0x00007610ff027816 */ /* 0x001fe40000000002 */
[----:B------:R-:W3:Y:S01]  /*10d50*/  LDL.LU R22, [R1+0x2490] ;  /* 0x0024900001167983 */ /* 0x000ee20000300800 */
[----:B--2---:R-:W-:-:S04]  /*10d60*/  @!P0 LOP3.LUT R5, R5, R4, RZ, 0x3c, !PT ;  /* 0x0000000405058212 */ /* 0x004fc800078e3cff */
        /* <DEDUP_REMOVED lines=9> */
[----:B------:R0:W-:Y:S02]  /*10e00*/  STS.U16 [R2+UR4+0x80], R27 ;  /* 0x0000801b02007988 */ /* 0x0001e40008000404 */
        /* <DEDUP_REMOVED lines=14> */
[----:B------:R-:W3:Y:S01]  /*10ef0*/  LDL R28, [R1+0x10ac] ;  /* 0x0010ac00011c7983 */ /* 0x000ee20000100800 */
        /* <DEDUP_REMOVED lines=10> */
[----:B----4-:R0:W-:Y:S02]  /*10fa0*/  STS.U16 [R2+UR4+0x180], R26 ;  /* 0x0001801a02007988 */ /* 0x0101e40008000404 */
[----:B0-----:R-:W-:Y:S02]  /*10fb0*/  PRMT R2, RZ, 0x7610, R2 ;  /* 0x00007610ff027816 */ /* 0x001fe40000000002 */
[----:B------:R-:W4:Y:S01]  /*10fc0*/  LDL.LU R26, [R1+0x2488] ;  /* 0x00248800011a7983 */ /* 0x000f220000300800 */
        /* <DEDUP_REMOVED lines=22> */
[----:B---3--:R0:W-:Y:S02]  /*11130*/  STS.U16 [R2+UR4+0x1080], R27 ;  /* 0x0010801b02007988 */ /* 0x0081e40008000404 */
[----:B0-----:R-:W-:Y:S02]  /*11140*/  PRMT R2, RZ, 0x7610, R2 ;  /* 0x00007610ff027816 */ /* 0x001fe40000000002 */
[----:B--2---:R-:W-:-:S04]  /*11150*/  @!P0 LOP3.LUT R5, R5, R4, RZ, 0x3c, !PT ;  /* 0x0000000405058212 */ /* 0x004fc800078e3cff */
[----:B------:R-:W-:-:S04]  /*11160*/  @!P0 LOP3.LUT R4, R5, R4, RZ, 0x3c, !PT ;  /* 0x0000000405048212 */ /* 0x000fc800078e3cff */
[----:B------:R-:W-:-:S05]  /*11170*/  @!P0 LOP3.LUT R5, R5, R4, RZ, 0x3c, !PT ;  /* 0x0000000405058212 */ /* 0x000fca00078e3cff */
[----:B------:R-:W2:Y:S04]  /*11180*/  @!P0 LDG.E.U16 R2, desc[UR8][R4.64] ;  /* 0x0000000804028981 */ /* 0x000ea8000c1e1500 */
[----:B--2---:R0:W-:Y:S04]  /*11190*/  STL [R1+0x7c], R2 ;  /* 0x00007c0201007387 */ /* 0x0041e80000100800 */
[----:B------:R-:W2:Y:S04]  /*111a0*/  LDL.LU R4, [R1] ;  /* 0x0000000001047983 */ /* 0x000ea80000300800 */
[----:B------:R-:W3:Y:S01]  /*111b0*/  LDL R5, [R1+0x1070] ;  /* 0x0010700001057983 */ /* 0x000ee20000100800 */
[----:B0-----:R-:W0:Y:S02]  /*111c0*/  S2R R2, SR_TID.X ;  /* 0x0000000000027919 */ /* 0x001e240000002100 */
[----:B0-----:R-:W-:-:S05]  /*111d0*/  LOP3.LUT R2, R2, 0x3f, RZ, 0xc0, !PT ;  /* 0x0000003f02027812 */ /* 0x001fca00078ec0ff */
[----:B------:R-:W-:-:S05]  /*111e0*/  IMAD.SHL.U32 R2, R2, 0x2, RZ ;  /* 0x0000000202027824 */ /* 0x000fca00078e00ff */
[----:B--2---:R0:W-:Y:S02]  /*111f0*/  STS.U16 [R2+UR4+0x1100], R4 ;  /* 0x0011000402007988 */ /* 0x0041e40008000404 */
[----:B0-----:R-:W-:Y:S01]  /*11200*/  PRMT R2, RZ, 0x7610, R2 ;  /* 0x00007610ff027816 */ /* 0x001fe20000000002 */
[----:B------:R-:W-:Y:S02]  /*11210*/  @!P0 IMAD.MOV.U32 R4, RZ, RZ, R28 ;  /* 0x000000ffff048224 */ /* 0x000fe400078e001c */
[----:B------:R-:W2:Y:S04]  /*11220*/  LDL R28, [R1+0x104c] ;  /* 0x00104c00011c7983 */ /* 0x000ea80000100800 */
[----:B---3--:R-:W3:Y:S04]  /*11230*/  @!P0 LDG.E.U16 R2, desc[UR8][R4.64] ;  /* 0x0000000804028981 */ /* 0x008ee8000c1e1500 */
[----:B---3--:R0:W-:Y:S04]  /*11240*/  STL [R1+0x78], R2 ;  /* 0x0000780201007387 */ /* 0x0081e80000100800 */
[----:B------:R-:W3:Y:S04]  /*11250*/  LDL R4, [R1+0x1090] ;  /* 0x0010900001047983 */ /* 0x000ee80000100800 */
[----:B------:R-:W3:Y:S01]  /*11260*/  LDL R5, [R1+0x10cc] ;  /* 0x0010cc0001057983 */ /* 0x000ee20000100800 */
[----:B0-----:R-:W0:Y:S02]  /*11270*/  S2R R2, SR_TID.X ;  /* 0x0000000000027919 */ /* 0x001e240000002100 */
[----:B0-----:R-:W-:-:S05]  /*11280*/  LOP3.LUT R2, R2, 0x3f, RZ, 0xc0, !PT ;  /* 0x0000003f02027812 */ /* 0x001fca00078ec0ff */
[----:B------:R-:W-:-:S05]  /*11290*/  IMAD.SHL.U32 R2, R2, 0x2, RZ ;  /* 0x0000000202027824 */ /* 0x000fca00078e00ff */
[----:B------:R0:W-:Y:S02]  /*112a0*/  STS.U16 [R2+UR4+0x1180], R22 ;  /* 0x0011801602007988 */ /* 0x0001e40008000404 */
[----:B0-----:R-:W-:Y:S02]  /*112b0*/  PRMT R2, RZ, 0x7610, R2 ;  /* 0x00007610ff027816 */ /* 0x001fe40000000002 */
[----:B------:R-:W4:Y:S01]  /*112c0*/  LDL.LU R22, [R1+0x2484] ;  /* 0x0024840001167983 */ /* 0x000f220000300800 */
[----:B---3--:R-:W-:-:S04]  /*112d0*/  @!P0 LOP3.LUT R5, R5, R4, RZ, 0x3c, !PT ;  /* 0x0000000405058212 */ /* 0x008fc800078e3cff */
[----:B------:R-:W-:-:S04]  /*112e0*/  @!P0 LOP3.LUT R4, R5, R4, RZ, 0x3c, !PT ;  /* 0x0000000405048212 */ /* 0x000fc800078e3cff */
[----:B------:R-:W-:-:S05]  /*112f0*/  @!P0 LOP3.LUT R5, R5, R4, RZ, 0x3c, !PT ;  /* 0x0000000405058212 */ /* 0x000fca00078e3cff */
[----:B------:R-:W3:Y:S04]  /*11300*/  @!P0 LDG.E.U16 R2, desc[UR8][R4.64] ;  /* 0x0000000804028981 */ /* 0x000ee8000c1e1500 */
        /* <DEDUP_REMOVED lines=8> */
[----:B---3--:R-:W-:-:S04]  /*11390*/  @!P0 LOP3.LUT R5, R5, R4, RZ, 0x3c, !PT ;  /* 0x0000000405058212 */ /* 0x008fc800078e3cff */
[----:B------:R-:W-:-:S04]  /*113a0*/  @!P0 LOP3.LUT R4, R5, R4, RZ, 0x3c, !PT ;  /* 0x0000000405048212 */ /* 0x000fc800078e3cff */
[----:B------:R-:W-:-:S05]  /*113b0*/  @!P0 LOP3.LUT R5, R5, R4, RZ, 0x3c, !PT ;  /* 0x0000000405058212 */ /* 0x000fca00078e3cff */
[----:B------:R-:W3:Y:S04]  /*113c0*/  @!P0 LDG.E.U16 R2, desc[UR8][R4.64] ;  /* 0x0000000804028981 */ /* 0x000ee8000c1e1500 */
[----:B---3--:R-:W-:Y:S04]  /*113d0*/  STL [R1+0x70], R2 ;  /* 0x0000700201007387 */ /* 0x008fe80000100800 */
[----:B------:R-:W3:Y:S04]  /*113e0*/  LDL R4, [R1+0xf00] ;  /* 0x000f000001047983 */ /* 0x000ee80000100800 */
[----:B------:R-:W3:Y:S01]  /*113f0*/  LDL R5, [R1+0x105c] ;  /* 0x00105c0001057983 */ /* 0x000ee20000100800 */
[----:B------:R-:W-:-:S02]  /*11400*/  PRMT R0, RZ, 0x7610, R0 ;  /* 0x00007610ff007816 */ /* 0x000fc40000000000 */
[----:B---3--:R-:W-:-:S04]  /*11410*/  @!P0 LOP3.LUT R5, R5, R4, RZ, 0x3c, !PT ;  /* 0x0000000405058212 */ /* 0x008fc800078e3cff */
[----:B------:R-:W-:-:S04]  /*11420*/  @!P0 LOP3.LUT R4, R5, R4, RZ, 0x3c, !PT ;  /* 0x0000000405048212 */ /* 0x000fc800078e3cff */
[----:B------:R-:W-:-:S05]  /*11430*/  @!P0 LOP3.LUT R5, R5, R4, RZ, 0x3c, !PT ;  /* 0x0000000405058212 */ /* 0x000fca00078e3cff */
[----:B------:R2:W3:Y:S04]  /*11440*/  @!P0 LDG.E.U16 R0, desc[UR8][R4.64] ;  /* 0x0000000804008981 */ /* 0x0004e8000c1e1500 */
[----:B------:R-:W4:Y:S01]  /*11450*/  LDL R5, [R1+0xef0] ;  /* 0x000ef00001057983 */ /* 0x000f220000100800 */
[----:B------:R-:W-:Y:S01]  /*11460*/  PRMT R29, RZ, 0x7610, R29 ;  /* 0x00007610ff1d7816 */ /* 0x000fe2000000001d */
[----:B--2---:R-:W-:Y:S02]  /*11470*/  @!P0 IMAD.MOV.U32 R4, RZ, RZ, R28 ;  /* 0x000000ffff048224 */ /* 0x004fe400078e001c */
[----:B---3--:R0:W-:Y:S04]  /*11480*/  STL [R1+0x6c], R0 ;  /* 0x00006c0001007387 */ /* 0x0081e80000100800 */
[----:B0-----:R-:W2:Y:S04]  /*11490*/  LDL.LU R0, [R1+0x28] ;  /* 0x0000280001007983 */ /* 0x001ea80000300800 */
[----:B------:R-:W3:Y:S04]  /*114a0*/  LDL.LU R28, [R1+0x2c] ;  /* 0x00002c00011c7983 */ /* 0x000ee80000300800 */
[----:B----4-:R-:W4:Y:S04]  /*114b0*/  @!P0 LDG.E.U16 R29, desc[UR8][R4.64] ;  /* 0x00000008041d8981 */ /* 0x010f28000c1e1500 */
[----:B------:R-:W2:Y:S04]  /*114c0*/  LDL R4, [R1+0x102c] ;  /* 0x00102c0001047983 */ /* 0x000ea80000100800 */
[----:B------:R-:W2:Y:S01]  /*114d0*/  LDL R5, [R1+0x1030] ;  /* 0x0010300001057983 */ /* 0x000ea20000100800 */
[----:B------:R-:W-:Y:S01]  /*114e0*/  PRMT R23, RZ, 0x7610, R23 ;  /* 0x00007610ff177816 */ /* 0x000fe20000000017 */
[----:B------:R-:W0:Y:S02]  /*114f0*/  S2R R2, SR_TID.X ;  /* 0x0000000000027919 */ /* 0x000e240000002100 */
[----:B----4-:R1:W-:Y:S04]  /*11500*/  STL [R1+0x68], R29 ;  /* 0x0000681d01007387 */ /* 0x0103e80000100800 */
[----:B-1----:R-:W4:Y:S01]  /*11510*/  LDL.LU R29, [R1+0x30] ;  /* 0x00003000011d7983 */ /* 0x002f220000300800 */
[----:B--2---:R-:W-:-:S04]  /*11520*/  @!P0 LOP3.LUT R5, R5, R4, RZ, 0x3c, !PT ;  /* 0x0000000405058212 */ /* 0x004fc800078e3cff */
[----:B------:R-:W-:-:S04]  /*11530*/  @!P0 LOP3.LUT R4, R5, R4, RZ, 0x3c, !PT ;  /* 0x0000000405048212 */ /* 0x000fc800078e3cff */
[----:B------:R-:W-:-:S05]  /*11540*/  @!P0 LOP3.LUT R5, R5, R4, RZ, 0x3c, !PT ;  /* 0x0000000405058212 */ /* 0x000fca00078e3cff */
[----:B------:R1:W2:Y:S04]  /*11550*/  @!P0 LDG.E.U16 R23, desc[UR8][R4.64] ;  /* 0x0000000804178981 */ /* 0x0002a8000c1e1500 */
[----:B------:R-:W1:Y:S04]  /*11560*/  LDL R4, [R1+0x100c] ;  /* 0x00100c0001047983 */ /* 0x000e680000100800 */
[----:B------:R-:W1:Y:S01]  /*11570*/  LDL R5, [R1+0x1010] ;  /* 0x0010100001057983 */ /* 0x000e620000100800 */
[----:B0-----:R-:W-:-:S05]  /*11580*/  LOP3.LUT R2, R2, 0x3f, RZ, 0xc0, !PT ;  /* 0x0000003f02027812 */ /* 0x001fca00078ec0ff */
[----:B------:R-:W-:-:S05]  /*11590*/  IMAD.SHL.U32 R2, R2, 0x2, RZ ;  /* 0x0000000202027824 */ /* 0x000fca00078e00ff */
[----:B------:R-:W-:Y:S04]  /*115a0*/  STS.U16 [R2+UR4+0x2080], R15 ;  /* 0x0020800f02007988 */ /* 0x000fe80008000404 */
[----:B------:R-:W-:Y:S04]  /*115b0*/  STS.U16 [R2+UR4+0x2100], R16 ;  /* 0x0021001002007988 */ /* 0x000fe80008000404 */
[----:B------:R-:W-:Y:S04]  /*115c0*/  STS.U16 [R2+UR4+0x2180], R17 ;  /* 0x0021801102007988 */ /* 0x000fe80008000404 */
[----:B------:R0:W-:Y:S02]  /*115d0*/  STS.U16 [R2+UR4+0x3000], R9 ;  /* 0x0030000902007988 */ /* 0x0001e40008000404 */
[----:B0-----:R-:W-:-:S02]  /*115e0*/  PRMT R2, RZ, 0x7610, R2 ;  /* 0x00007610ff027816 */ /* 0x001fc40000000002 */
[----:B-1----:R-:W-:-:S04]  /*115f0*/  @!P0 LOP3.LUT R5, R5, R4, RZ, 0x3c, !PT ;  /* 0x0000000405058212 */ /* 0x002fc800078e3cff */
[----:B------:R-:W-:-:S04]  /*11600*/  @!P0 LOP3.LUT R4, R5, R4, RZ, 0x3c, !PT ;  /* 0x0000000405048212 */ /* 0x000fc800078e3cff */
[----:B------:R-:W-:-:S05]  /*11610*/  @!P0 LOP3.LUT R5, R5, R4, RZ, 0x3c, !PT ;  /* 0x0000000405058212 */ /* 0x000fca00078e3cff */
[----:B------:R-:W3:Y:S04]  /*11620*/  @!P0 LDG.E.U16 R2, desc[UR8][R4.64] ;  /* 0x0000000804028981 */ /* 0x000ee8000c1e1500 */
[----:B--2---:R0:W-:Y:S04]  /*11630*/  STL [R1+0x64], R23 ;  /* 0x0000641701007387 */ /* 0x0041e80000100800 */
[----:B0-----:R-:W2:Y:S04]  /*11640*/  LDL.LU R23, [R1+0x34] ;  /* 0x0000340001177983 */ /* 0x001ea80000300800 */
        /* <DEDUP_REMOVED lines=12> */
[----:B---3--:R0:W-:Y:S04]  /*11710*/  STL [R1+0x5c], R2 ;  /* 0x00005c0201007387 */ /* 0x0081e80000100800 */
[----:B------:R-:W3:Y:S04]  /*11720*/  LDL R4, [R1+0xfcc] ;  /* 0x000fcc0001047983 */ /* 0x000ee80000100800 */
[----:B------:R-:W3:Y:S01]  /*11730*/  LDL R5, [R1+0xfd0] ;  /* 0x000fd00001057983 */ /* 0x000ee20000100800 */
[----:B------:R-:W-:-:S02]  /*11740*/  PRMT R22, RZ, 0x7610, R22 ;  /* 0x00007610ff167816 */ /* 0x000fc40000000016 */
[----:B---3--:R-:W-:-:S04]  /*11750*/  @!P0 LOP3.LUT R5, R5, R4, RZ, 0x3c, !PT ;  /* 0x0000000405058212 */ /* 0x008fc800078e3cff */
[----:B------:R-:W-:-:S04]  /*11760*/  @!P0 LOP3.LUT R4, R5, R4, RZ, 0x3c, !PT ;  /* 0x0000000405048212 */ /* 0x000fc800078e3cff */
[----:B------:R-:W-:-:S05]  /*11770*/  @!P0 LOP3.LUT R5, R5, R4, RZ, 0x3c, !PT ;  /* 0x0000000405058212 */ /* 0x000fca00078e3cff */
[----:B------:R1:W3:Y:S04]  /*11780*/  @!P0 LDG.E.U16 R22, desc[UR8][R4.64] ;  /* 0x0000000804168981 */ /* 0x0002e8000c1e1500 */
[----:B------:R-:W1:Y:S04]  /*11790*/  LDL R4, [R1+0xfac] ;  /* 0x000fac0001047983 */ /* 0x000e680000100800 */
[----:B------:R-:W1:Y:S01]  /*117a0*/  LDL R5, [R1+0xfb0] ;  /* 0x000fb00001057983 */ /* 0x000e620000100800 */
[----:B------:R-:W-:Y:S01]  /*117b0*/  PRMT R19, RZ, 0x7610, R19 ;  /* 0x00007610ff137816 */ /* 0x000fe20000000013 */
[----:B0-----:R-:W0:Y:S01]  /*117c0*/  S2R R2, SR_TID.X ;  /* 0x0000000000027919 */ /* 0x001e220000002100 */
[----:B-1----:R-:W-:-:S04]  /*117d0*/  @!P0 LOP3.LUT R5, R5, R4, RZ, 0x3c, !PT ;  /* 0x0000000405058212 */ /* 0x002fc800078e3cff */
[----:B------:R-:W-:-:S04]  /*117e0*/  @!P0 LOP3.LUT R4, R5, R4, RZ, 0x3c, !PT ;  /* 0x0000000405048212 */ /* 0x000fc800078e3cff */
[----:B------:R-:W-:-:S05]  /*117f0*/  @!P0 LOP3.LUT R5, R5, R4, RZ, 0x3c, !PT ;  /* 0x0000000405058212 */ /* 0x000fca00078e3cff */
[----:B------:R-:W4:Y:S01]  /*11800*/  @!P0 LDG.E.U16 R19, desc[UR8][R4.64] ;  /* 0x0000000804138981 */ /* 0x000f22000c1e1500 */
[----:B0-----:R-:W-:-:S03]  /*11810*/  LOP3.LUT R2, R2, 0x3f, RZ, 0xc0, !PT ;  /* 0x0000003f02027812 */ /* 0x001fc600078ec0ff */
[----:B---3--:R0:W-:Y:S02]  /*11820*/  STL [R1+0x58], R22 ;  /* 0x0000581601007387 */ /* 0x0081e40000100800 */
[----:B------:R-:W-:-:S05]  /*11830*/  IMAD.SHL.U32 R2, R2, 0x2, RZ ;  /* 0x0000000202027824 */ /* 0x000fca00078e00ff */
[----:B0-----:R-:W-:Y:S01]  /*11840*/  LOP3.LUT R22, R2, 0x10, RZ, 0x3c, !PT ;  /* 0x0000001002167812 */ /* 0x001fe200078e3cff */
[----:B------:R-:W-:Y:S04]  /*11850*/  STS.U16 [R2+UR4+0x3100], R7 ;  /* 0x0031000702007988 */ /* 0x000fe80008000404 */
[----:B------:R-:W-:Y:S04]  /*11860*/  STS.U16 [R2+UR4+0x3180], R6 ;  /* 0x0031800602007988 */ /* 0x000fe80008000404 */
[----:B------:R-:W-:Y:S04]  /*11870*/  STS.U16 [R22+UR4+0x200], R0 ;  /* 0x0002000016007988 */ /* 0x000fe80008000404 */
[----:B----4-:R0:W-:Y:S04]  /*11880*/  STL [R1+0x54], R19 ;  /* 0x0000541301007387 */ /* 0x0101e80000100800 */
[----:B0-----:R-:W3:Y:S04]  /*11890*/  LDL.LU R19, [R1+0x2480] ;  /* 0x0024800001137983 */ /* 0x001ee80000300800 */
[----:B------:R-:W4:Y:S04]  /*118a0*/  LDL R4, [R1+0xf8c] ;  /* 0x000f8c0001047983 */ /* 0x000f280000100800 */
[----:B------:R-:W4:Y:S04]  /*118b0*/  LDL R5, [R1+0xf90] ;  /* 0x000f900001057983 */ /* 0x000f280000100800 */
[----:B------:R-:W2:Y:S01]  /*118c0*/  LDL.LU R0, [R1+0x247c] ;  /* 0x00247c0001007983 */ /* 0x000ea20000300800 */
[----:B----4-:R-:W-:-:S04]  /*118d0*/  @!P0 LOP3.LUT R5, R5, R4, RZ, 0x3c, !PT ;  /* 0x0000000405058212 */ /* 0x010fc800078e3cff */
[C---:B------:R-:W-:Y:S02]  /*118e0*/  @!P0 LOP3.LUT R4, R5.reuse, R4, RZ, 0x3c, !PT ;  /* 0x0000000405048212 */ /* 0x040fe400078e3cff */
[----:B--2---:R-:W-:Y:S02]  /*118f0*/  PRMT R0, RZ, 0x7610, R0 ;  /* 0x00007610ff007816 */ /* 0x004fe40000000000 */
[----:B------:R-:W-:-:S05]  /*11900*/  @!P0 LOP3.LUT R5, R5, R4, RZ, 0x3c, !PT ;  /* 0x0000000405058212 */ /* 0x000fca00078e3cff */
[----:B------:R-:W2:Y:S04]  /*11910*/  @!P0 LDG.E.U16 R0, desc[UR8][R4.64] ;  /* 0x0000000804008981 */ /* 0x000ea8000c1e1500 */
[----:B------:R-:W-:Y:S04]  /*11920*/  STS.U16 [R22+UR4+0x280], R28 ;  /* 0x0002801c16007988 */ /* 0x000fe80008000404 */
[----:B--2---:R0:W-:Y:S04]  /*11930*/  STL [R1+0x50], R0 ;  /* 0x0000500001007387 */ /* 0x0041e80000100800 */
[----:B0-----:R-:W2:Y:S04]  /*11940*/  LDL.LU R0, [R1+0x2478] ;  /* 0x0024780001007983 */ /* 0x001ea80000300800 */
[----:B------:R-:W4:Y:S04]  /*11950*/  LDL R4, [R1+0xf6c] ;  /* 0x000f6c0001047983 */ /* 0x000f280000100800 */
[----:B------:R-:W4:Y:S04]  /*11960*/  LDL R5, [R1+0xf70] ;  /* 0x000f700001057983 */ /* 0x000f280000100800 */
[----:B------:R-:W3:Y:S01]  /*11970*/  LDL.LU R28, [R1+0x2474] ;  /* 0x00247400011c7983 */ /* 0x000ee20000300800 */
[----:B----4-:R-:W-:-:S04]  /*11980*/  @!P0 LOP3.LUT R5, R5, R4, RZ, 0x3c, !PT ;  /* 0x0000000405058212 */ /* 0x010fc800078e3cff */
[C---:B------:R-:W-:Y:S02]  /*11990*/  @!P0 LOP3.LUT R4, R5.reuse, R4, RZ, 0x3c, !PT ;  /* 0x0000000405048212 */ /* 0x040fe400078e3cff */
[----:B---3--:R-:W-:Y:S02]  /*119a0*/  PRMT R28, RZ, 0x7610, R28 ;  /* 0x00007610ff1c7816 */ /* 0x008fe4000000001c */
[----:B------:R-:W-:-:S05]  /*119b0*/  @!P0 LOP3.LUT R5, R5, R4, RZ, 0x3c, !PT ;  /* 0x0000000405058212 */ /* 0x000fca00078e3cff */
[----:B------:R-:W3:Y:S04]  /*119c0*/  @!P0 LDG.E.U16 R28, desc[UR8][R4.64] ;  /* 0x00000008041c8981 */ /* 0x000ee8000c1e1500 */
[----:B------:R-:W-:Y:S04]  /*119d0*/  STS.U16 [R22+UR4+0x300], R29 ;  /* 0x0003001d16007988 */ /* 0x000fe80008000404 */
[----:B---3--:R0:W-:Y:S04]  /*119e0*/  STL [R1+0x4c], R28 ;  /* 0x00004c1c01007387 */ /* 0x0081e80000100800 */
        /* <DEDUP_REMOVED lines=20> */
[----:B---3--:R0:W-:Y:S04]  /*11b30*/  STL [R1+0x44], R23 ;  /* 0x0000441701007387 */ /* 0x0081e80000100800 */
[----:B0-----:R-:W3:Y:S04]  /*11b40*/  LDL.LU R23, [R1+0x2460] ;  /* 0x0024600001177983 */ /* 0x001ee80000300800 */
[----:B------:R-:W4:Y:S04]  /*11b50*/  LDL R4, [R1+0xf18] ;  /* 0x000f180001047983 */ /* 0x000f280000100800 */
[----:B------:R-:W4:Y:S04]  /*11b60*/  LDL R5, [R1+0x1074] ;  /* 0x0010740001057983 */ /* 0x000f280000100800 */
[----:B---3--:R0:W-:Y:S04]  /*11b70*/  STS.U16 [R22+UR4+0x1200], R23 ;  /* 0x0012001716007988 */ /* 0x0081e80008000404 */
[----:B0-----:R-:W3:Y:S01]  /*11b80*/  LDL.LU R23, [R1+0x245c] ;  /* 0x00245c0001177983 */ /* 0x001ee20000300800 */
[----:B----4-:R-:W-:-:S04]  /*11b90*/  @!P0 LOP3.LUT R5, R5, R4, RZ, 0x3c, !PT ;  /* 0x0000000405058212 */ /* 0x010fc800078e3cff */
[----:B------:R-:W-:-:S04]  /*11ba0*/  @!P0 LOP3.LUT R4, R5, R4, RZ, 0x3c, !PT ;  /* 0x0000000405048212 */ /* 0x000fc800078e3cff */
[----:B------:R-:W-:Y:S02]  /*11bb0*/  @!P0 LOP3.LUT R5, R5, R4, RZ, 0x3c, !PT ;  /* 0x0000000405058212 */ /* 0x000fe400078e3cff */
[----:B---3--:R-:W-:-:S06]  /*11bc0*/  PRMT R23, RZ, 0x7610, R23 ;  /* 0x00007610ff177816 */ /* 0x008fcc0000000017 */
[----:B------:R-:W3:Y:S04]  /*11bd0*/  @!P0 LDG.E.U16 R23, desc[UR8][R4.64] ;  /* 0x0000000804178981 */ /* 0x000ee8000c1e1500 */
[----:B--2---:R-:W-:Y:S04]  /*11be0*/  STS.U16 [R22+UR4+0x1280], R29 ;  /* 0x0012801d16007988 */ /* 0x004fe80008000404 */
[----:B---3--:R0:W-:Y:S04]  /*11bf0*/  STL [R1+0x40], R23 ;  /* 0x0000401701007387 */ /* 0x0081e80000100800 */
[----:B0-----:R-:W2:Y:S04]  /*11c00*/  LDL.LU R23, [R1+0x2458] ;  /* 0x0024580001177983 */ /* 0x001ea80000300800 */
[----:B------:R-:W3:Y:S04]  /*11c10*/  LDL R4, [R1+0xf08] ;  /* 0x000f080001047983 */ /* 0x000ee80000100800 */
[----:B------:R-:W3:Y:S04]  /*11c20*/  LDL R5, [R1+0x1094] ;  /* 0x0010940001057983 */ /* 0x000ee80000100800 */
[----:B------:R-:W4:Y:S01]  /*11c30*/  LDL.LU R29, [R1+0x2454] ;  /* 0x00245400011d7983 */ /* 0x000f220000300800 */
[----:B---3--:R-:W-:-:S04]  /*11c40*/  @!P0 LOP3.LUT R5, R5, R4, RZ, 0x3c, !PT ;  /* 0x0000000405058212 */ /* 0x008fc800078e3cff */
[C---:B------:R-:W-:Y:S02]  /*11c50*/  @!P0 LOP3.LUT R4, R5.reuse, R4, RZ, 0x3c, !PT ;  /* 0x0000000405048212 */ /* 0x040fe400078e3cff */
[----:B----4-:R-:W-:Y:S02]  /*11c60*/  PRMT R29, RZ, 0x7610, R29 ;  /* 0x00007610ff1d7816 */ /* 0x010fe4000000001d */
        /* <DEDUP_REMOVED lines=27> */
[----:B------:R-:W4:Y:S01]  /*11e20*/  LDL R5, [R1+0x10d8] ;  /* 0x0010d80001057983 */ /* 0x000f220000100800 */
[----:B---3--:R-:W-:-:S02]  /*11e30*/  PRMT R0, RZ, 0x7610, R0 ;  /* 0x00007610ff007816 */ /* 0x008fc40000000000 */
[----:B----4-:R-:W-:-:S04]  /*11e40*/  @!P0 LOP3.LUT R5, R5, R4, RZ, 0x3c, !PT ;  /* 0x0000000405058212 */ /* 0x010fc800078e3cff */
[----:B------:R-:W-:-:S04]  /*11e50*/  @!P0 LOP3.LUT R4, R5, R4, RZ, 0x3c, !PT ;  /* 0x0000000405048212 */ /* 0x000fc800078e3cff */
        /* <DEDUP_REMOVED lines=55> */
[----:B------:R-:W4:Y:S04]  /*121d0*/  @!P0 LDG.E.U16 R2, desc[UR8][R4.64] ;  /* 0x0000000804028981 */ /* 0x000f28000c1e1500 */
[----:B----4-:R0:W-:Y:S04]  /*121e0*/  STL [R1+0x18], R2 ;  /* 0x0000180201007387 */ /* 0x0101e80000100800 */
[----:B------:R-:W4:Y:S04]  /*121f0*/  LDL R4, [R1+0xfa4] ;  /* 0x000fa40001047983 */ /* 0x000f280000100800 */
[----:B------:R-:W4:Y:S01]  /*12200*/  LDL R5, [R1+0xfa8] ;  /* 0x000fa80001057983 */ /* 0x000f220000100800 */
[----:B0-----:R-:W0:Y:S01]  /*12210*/  S2R R2, SR_TID.X ;  /* 0x0000000000027919 */ /* 0x001e220000002100 */
[----:B------:R-:W-:-:S02]  /*12220*/  PRMT R21, RZ, 0x7610, R21 ;  /* 0x00007610ff157816 */ /* 0x000fc40000000015 */
[----:B------:R-:W-:Y:S04]  /*12230*/  STS.U16 [R22+UR4+0x2200], R19 ;  /* 0x0022001316007988 */ /* 0x000fe80008000404 */
[----:B------:R-:W-:Y:S04]  /*12240*/  STS.U16 [R22+UR4+0x2280], R25 ;  /* 0x0022801916007988 */ /* 0x000fe80008000404 */
[----:B------:R-:W-:Y:S04]  /*12250*/  STS.U16 [R22+UR4+0x2300], R18 ;  /* 0x0023001216007988 */ /* 0x000fe80008000404 */
[----:B------:R-:W-:Y:S04]  /*12260*/  STS.U16 [R22+UR4+0x2380], R24 ;  /* 0x0023801816007988 */ /* 0x000fe80008000404 */
[----:B------:R-:W-:Y:S04]  /*12270*/  STS.U16 [R22+UR4+0x3200], R10 ;  /* 0x0032000a16007988 */ /* 0x000fe80008000404 */
[----:B------:R-:W-:Y:S01]  /*12280*/  STS.U16 [R22+UR4+0x3280], R11 ;  /* 0x0032800b16007988 */ /* 0x000fe20008000404 */
[----:B0-----:R-:W-:-:S03]  /*12290*/  LOP3.LUT R2, R2, 0x3f, RZ, 0xc0, !PT ;  /* 0x0000003f02027812 */ /* 0x001fc600078ec0ff */
[----:B------:R-:W-:Y:S02]  /*122a0*/  STS.U16 [R22+UR4+0x3300], R12 ;  /* 0x0033000c16007988 */ /* 0x000fe40008000404 */
[----:B------:R-:W-:Y:S02]  /*122b0*/  IMAD.SHL.U32 R2, R2, 0x2, RZ ;  /* 0x0000000202027824 */ /* 0x000fe400078e00ff */
[----:B------:R0:W-:Y:S03]  /*122c0*/  STS.U16 [R22+UR4+0x3380], R13 ;  /* 0x0033800d16007988 */ /* 0x0001e60008000404 */
[----:B0-----:R-:W-:Y:S02]  /*122d0*/  LOP3.LUT R22, R2, 0x20, RZ, 0x3c, !PT ;  /* 0x0000002002167812 */ /* 0x001fe400078e3cff */
[----:B------:R-:W2:Y:S01]  /*122e0*/  LDL.LU R2, [R1+0x9c4] ;  /* 0x0009c40001027983 */ /* 0x000ea20000300800 */
        /* <DEDUP_REMOVED lines=12> */
[----:B--2---:R1:W-:Y:S04]  /*123b0*/  STS.U16 [R22+UR4+0x400], R2 ;  /* 0x0004000216007988 */ /* 0x0043e80008000404 */
[----:B0-----:R-:W2:Y:S04]  /*123c0*/  LDL.LU R21, [R1+0x964] ;  /* 0x0009640001157983 */ /* 0x001ea80000300800 */
[----:B-1----:R-:W4:Y:S04]  /*123d0*/  LDL.LU R2, [R1+0x968] ;  /* 0x0009680001027983 */ /* 0x002f280000300800 */
[----:B------:R-:W2:Y:S04]  /*123e0*/  LDL R4, [R1+0xf64] ;  /* 0x000f640001047983 */ /* 0x000ea80000100800 */
[----:B------:R-:W2:Y:S04]  /*123f0*/  LDL R5, [R1+0xf68] ;  /* 0x000f680001057983 */ /* 0x000ea80000100800 */
[----:B------:R-:W-:Y:S04]  /*12400*/  STS.U16 [R22+UR4+0x480], R28 ;  /* 0x0004801c16007988 */ /* 0x000fe80008000404 */
[----:B---3--:R0:W-:Y:S04]  /*12410*/  STL [R1+0x23ac], R0 ;  /* 0x0023ac0001007387 */ /* 0x0081e80000100800 */
[----:B0-----:R-:W3:Y:S04]  /*12420*/  LDL.LU R0, [R1+0x96c] ;  /* 0x00096c0001007983 */ /* 0x001ee80000300800 */
[----:B------:R-:W4:Y:S01]  /*12430*/  LDL.LU R28, [R1+0x2424] ;  /* 0x00242400011c7983 */ /* 0x000f220000300800 */
[----:B--2---:R-:W-:-:S04]  /*12440*/  @!P0 LOP3.LUT R5, R5, R4, RZ, 0x3c, !PT ;  /* 0x0000000405058212 */ /* 0x004fc800078e3cff */
[----:B------:R-:W-:-:S04]  /*12450*/  @!P0 LOP3.LUT R4, R5, R4, RZ, 0x3c, !PT ;  /* 0x0000000405048212 */ /* 0x000fc800078e3cff */
[----:B------:R-:W-:Y:S02]  /*12460*/  @!P0 LOP3.LUT R5, R5, R4, RZ, 0x3c, !PT ;  /* 0x0000000405058212 */ /* 0x000fe400078e3cff */
[----:B----4-:R-:W-:-:S06]  /*12470*/  PRMT R28, RZ, 0x7610, R28 ;  /* 0x00007610ff1c7816 */ /* 0x010fcc000000001c */
[----:B------:R-:W2:Y:S04]  /*12480*/  @!P0 LDG.E.U16 R28, desc[UR8][R4.64] ;  /* 0x00000008041c8981 */ /* 0x000ea8000c1e1500 */
[----:B--2---:R0:W-:Y:S04]  /*12490*/  STL [R1+0xc], R28 ;  /* 0x00000c1c01007387 */ /* 0x0041e80000100800 */
[----:B0-----:R-:W2:Y:S04]  /*124a0*/  LDL.LU R28, [R1+0x2420] ;  /* 0x00242000011c7983 */ /* 0x001ea80000300800 */
[----:B------:R-:W4:Y:S04]  /*124b0*/  LDL R4, [R1+0xf44] ;  /* 0x000f440001047983 */ /* 0x000f280000100800 */
[----:B------:R-:W4:Y:S04]  /*124c0*/  LDL R5, [R1+0xf48] ;  /* 0x000f480001057983 */ /* 0x000f280000100800 */
[----:B------:R0:W-:Y:S04]  /*124d0*/  STS.U16 [R22+UR4+0x500], R29 ;  /* 0x0005001d16007988 */ /* 0x0001e80008000404 */
[----:B0-----:R-:W3:Y:S01]  /*124e0*/  LDL.LU R29, [R1+0x241c] ;  /* 0x00241c00011d7983 */ /* 0x001ee20000300800 */
[----:B--2---:R-:W-:-:S02]  /*124f0*/  PRMT R28, RZ, 0x7610, R28 ;  /* 0x00007610ff1c7816 */ /* 0x004fc4000000001c */
[----:B----4-:R-:W-:-:S04]  /*12500*/  @!P0 LOP3.LUT R5, R5, R4, RZ, 0x3c, !PT ;  /* 0x0000000405058212 */ /* 0x010fc800078e3cff */
[----:B------:R-:W-:-:S04]  /*12510*/  @!P0 LOP3.LUT R4, R5, R4, RZ, 0x3c, !PT ;  /* 0x0000000405048212 */ /* 0x000fc800078e3cff */
[----:B------:R-:W-:-:S05]  /*12520*/  @!P0 LOP3.LUT R5, R5, R4, RZ, 0x3c, !PT ;  /* 0x0000000405058212 */ /* 0x000fca00078e3cff */
[----:B------:R-:W2:Y:S04]  /*12530*/  @!P0 LDG.E.U16 R28, desc[UR8][R4.64] ;  /* 0x00000008041c8981 */ /* 0x000ea8000c1e1500 */
[----:B------:R-:W4:Y:S04]  /*12540*/  LDL R4, [R1+0xf24] ;  /* 0x000f240001047983 */ /* 0x000f280000100800 */
[----:B------:R-:W4:Y:S01]  /*12550*/  LDL R5, [R1+0xf28] ;  /* 0x000f280001057983 */ /* 0x000f220000100800 */
[----:B---3--:R-:W-:-:S03]  /*12560*/  PRMT R29, RZ, 0x7610, R29 ;  /* 0x00007610ff1d7816 */ /* 0x008fc6000000001d */
[----:B------:R0:W-:Y:S04]  /*12570*/  STS.U16 [R22+UR4+0x580], R23 ;  /* 0x0005801716007988 */ /* 0x0001e80008000404 */
[----:B--2---:R1:W-:Y:S04]  /*12580*/  STL [R1+0x23b0], R28 ;  /* 0x0023b01c01007387 */ /* 0x0043e80000100800 */
[----:B0-----:R-:W2:Y:S04]  /*12590*/  LDL.LU R23, [R1+0x2418] ;  /* 0x0024180001177983 */ /* 0x001ea80000300800 */
[----:B-1----:R-:W3:Y:S01]  /*125a0*/  LDL.LU R28, [R1+0x904] ;  /* 0x00090400011c7983 */ /* 0x002ee20000300800 */
[----:B----4-:R-:W-:-:S04]  /*125b0*/  @!P0 LOP3.LUT R5, R5, R4, RZ, 0x3c, !PT ;  /* 0x0000000405058212 */ /* 0x010fc800078e3cff */
[----:B------:R-:W-:-:S04]  /*125c0*/  @!P0 LOP3.LUT R4, R5, R4, RZ, 0x3c, !PT ;  /* 0x0000000405048212 */ /* 0x000fc800078e3cff */
[----:B------:R-:W-:-:S05]  /*125d0*/  @!P0 LOP3.LUT R5, R5, R4, RZ, 0x3c, !PT ;  /* 0x0000000405058212 */ /* 0x000fca00078e3cff */
[----:B------:R-:W4:Y:S04]  /*125e0*/  @!P0 LDG.E.U16 R29, desc[UR8][R4.64] ;  /* 0x00000008041d8981 */ /* 0x000f28000c1e1500 */
[----:B------:R-:W3:Y:S04]  /*125f0*/  LDL R4, [R1+0xf14] ;  /* 0x000f140001047983 */ /* 0x000ee80000100800 */
[----:B------:R-:W3:Y:S04]  /*12600*/  LDL R5, [R1+0x107c] ;  /* 0x00107c0001057983 */ /* 0x000ee80000100800 */
[----:B------:R-:W-:Y:S01]  /*12610*/  STS.U16 [R22+UR4+0x1400], R21 ;  /* 0x0014001516007988 */ /* 0x000fe20008000404 */
[----:B--2---:R-:W-:-:S03]  /*12620*/  PRMT R23, RZ, 0x7610, R23 ;  /* 0x00007610ff177816 */ /* 0x004fc60000000017 */
[----:B----4-:R0:W-:Y:S04]  /*12630*/  STL [R1+0x23b4], R29 ;  /* 0x0023b41d01007387 */ /* 0x0101e80000100800 */
[----:B0-----:R-:W2:Y:S01]  /*12640*/  LDL.LU R29, [R1+0x970] ;  /* 0x00097000011d7983 */ /* 0x001ea20000300800 */
[----:B---3--:R-:W-:-:S03]  /*12650*/  @!P0 LOP3.LUT R5, R5, R4, RZ, 0x3c, !PT ;  /* 0x0000000405058212 */ /* 0x008fc600078e3cff */
[----:B------:R-:W3:Y:S01]  /*12660*/  LDL.LU R21, [R1+0x908] ;  /* 0x0009080001157983 */ /* 0x000ee20000300800 */
[----:B------:R-:W-:-:S04]  /*12670*/  @!P0 LOP3.LUT R4, R5, R4, RZ, 0x3c, !PT ;  /* 0x0000000405048212 */ /* 0x000fc800078e3cff */
[----:B------:R-:W-:-:S05]  /*12680*/  @!P0 LOP3.LUT R5, R5, R4, RZ, 0x3c, !PT ;  /* 0x0000000405058212 */ /* 0x000fca00078e3cff */
[----:B------:R-:W4:Y:S04]  /*12690*/  @!P0 LDG.E.U16 R23, desc[UR8][R4.64] ;  /* 0x0000000804178981 */ /* 0x000f28000c1e1500 */
[----:B------:R-:W2:Y:S04]  /*126a0*/  LDL R4, [R1+0x1060] ;  /* 0x0010600001047983 */ /* 0x000ea80000100800 */
[----:B------:R-:W2:Y:S01]  /*126b0*/  LDL R5, [R1+0x109c] ;  /* 0x00109c0001057983 */ /* 0x000ea20000100800 */
[----:B------:R-:W-:-:S03]  /*126c0*/  PRMT R27, RZ, 0x7610, R27 ;  /* 0x00007610ff1b7816 */ /* 0x000fc6000000001b */
[----:B----4-:R0:W-:Y:S01]  /*126d0*/  STL [R1+0x23b8], R23 ;  /* 0x0023b81701007387 */ /* 0x0101e20000100800 */
[----:B------:R-:W-:-:S03]  /*126e0*/  PRMT R26, RZ, 0x7610, R26 ;  /* 0x00007610ff1a7816 */ /* 0x000fc6000000001a */
[----:B------:R-:W-:Y:S01]  /*126f0*/  STS.U16 [R22+UR4+0x1480], R2 ;  /* 0x0014800216007988 */ /* 0x000fe20008000404 */
[----:B--2---:R-:W-:-:S03]  /*12700*/  @!P0 LOP3.LUT R5, R5, R4, RZ, 0x3c, !PT ;  /* 0x0000000405058212 */ /* 0x004fc600078e3cff */
[----:B0-----:R-:W2:Y:S01]  /*12710*/  LDL R23, [R1+0x10e4] ;  /* 0x0010e40001177983 */ /* 0x001ea20000100800 */
[----:B------:R-:W-:-:S04]  /*12720*/  @!P0 LOP3.LUT R4, R5, R4, RZ, 0x3c, !PT ;  /* 0x0000000405048212 */ /* 0x000fc800078e3cff */
[----:B------:R-:W-:-:S05]  /*12730*/  @!P0 LOP3.LUT R5, R5, R4, RZ, 0x3c, !PT ;  /* 0x0000000405058212 */ /* 0x000fca00078e3cff */
[----:B------:R-:W4:Y:S04]  /*12740*/  @!P0 LDG.E.U16 R27, desc[UR8][R4.64] ;  /* 0x00000008041b8981 */ /* 0x000f28000c1e1500 */
[----:B------:R-:W3:Y:S04]  /*12750*/  LDL R4, [R1+0x1080] ;  /* 0x0010800001047983 */ /* 0x000ee80000100800 */
[----:B------:R-:W3:Y:S04]  /*12760*/  LDL R5, [R1+0x10bc] ;  /* 0x0010bc0001057983 */ /* 0x000ee80000100800 */
[----:B------:R0:W-:Y:S04]  /*12770*/  STS.U16 [R22+UR4+0x1500], R0 ;  /* 0x0015000016007988 */ /* 0x0001e80008000404 */
[----:B----4-:R1:W-:Y:S04]  /*12780*/  STL [R1+0x23bc], R27 ;  /* 0x0023bc1b01007387 */ /* 0x0103e80000100800 */
[----:B0-----:R-:W4:Y:S04]  /*12790*/  LDL R0, [R1+0x10d4] ;  /* 0x0010d40001007983 */ /* 0x001f280000100800 */
[----:B-1----:R-:W4:Y:S01]  /*127a0*/  LDL.LU R27, [R1+0x914] ;  /* 0x00091400011b7983 */ /* 0x002f220000300800 */
        /* <DEDUP_REMOVED lines=8> */
[----:B0-----:R-:W2:Y:S04]  /*12830*/  LDL R26, [R1+0x10c0] ;  /* 0x0010c000011a7983 */ /* 0x001ea80000100800 */
[----:B----4-:R0:W3:Y:S01]  /*12840*/  @!P0 LDG.E.U16 R25, desc[UR8][R4.64] ;  /* 0x0000000804198981 */ /* 0x0100e2000c1e1500 */
[----:B------:R-:W-:-:S03]  /*12850*/  PRMT R24, RZ, 0x7610, R24 ;  /* 0x00007610ff187816 */ /* 0x000fc60000000018 */
[----:B------:R1:W-:Y:S01]  /*12860*/  STS.U16 [R22+UR4+0x1580], R29 ;  /* 0x0015801d16007988 */ /* 0x0003e20008000404 */
[----:B0-----:R-:W-:-:S03]  /*12870*/  @!P0 IMAD.MOV.U32 R4, RZ, RZ, R0 ;  /* 0x000000ffff048224 */ /* 0x001fc600078e0000 */
[----:B-1----:R-:W4:Y:S04]  /*12880*/  LDL.LU R29, [R1+0xcc] ;  /* 0x0000cc00011d7983 */ /* 0x002f280000300800 */
[----:B------:R-:W-:Y:S01]  /*12890*/  STS.U16 [R22+UR4+0x2400], R28 ;  /* 0x0024001c16007988 */ /* 0x000fe20008000404 */
[----:B--2---:R-:W-:-:S03]  /*128a0*/  @!P0 IMAD.MOV.U32 R5, RZ, RZ, R26 ;  /* 0x000000ffff058224 */ /* 0x004fc600078e001a */
[----:B---3--:R0:W-:Y:S04]  /*128b0*/  STL [R1+0x23c4], R25 ;  /* 0x0023c41901007387 */ /* 0x0081e80000100800 */
[----:B------:R-:W2:Y:S04]  /*128c0*/  @!P0 LDG.E.U16 R24, desc[UR8][R4.64] ;  /* 0x0000000804188981 */ /* 0x000ea8000c1e1500 */
[----:B------:R-:W3:Y:S04]  /*128d0*/  LDL R23, [R1+0x1040] ;  /* 0x0010400001177983 */ /* 0x000ee80000100800 */
[----:B0-----:R-:W4:Y:S04]  /*128e0*/  LDL R25, [R1+0x1054] ;  /* 0x0010540001197983 */ /* 0x001f280000100800 */
[----:B------:R-:W3:Y:S04]  /*128f0*/  LDL.LU R28, [R1+0xd0] ;  /* 0x0000d000011c7983 */ /* 0x000ee80000300800 */
[----:B------:R-:W3:Y:S01]  /*12900*/  LDL R5, [R1+0xef8] ;  /* 0x000ef80001057983 */ /* 0x000ee20000100800 */
[----:B------:R-:W-:-:S03]  /*12910*/  PRMT R19, RZ, 0x7610, R19 ;  /* 0x00007610ff137816 */ /* 0x000fc60000000013 */
[----:B------:R0:W-:Y:S04]  /*12920*/  STS.U16 [R22+UR4+0x2480], R21 ;  /* 0x0024801516007988 */ /* 0x0001e80008000404 */
[----:B--2---:R1:W-:Y:S04]  /*12930*/  STL [R1+0x23c8], R24 ;  /* 0x0023c81801007387 */ /* 0x0043e80000100800 */
[----:B------:R-:W2:Y:S01]  /*12940*/  LDL R26, [R1+0x101c] ;  /* 0x00101c00011a7983 */ /* 0x000ea20000100800 */
[----:B----4-:R-:W-:-:S03]  /*12950*/  @!P0 IMAD.MOV.U32 R4, RZ, RZ, R25 ;  /* 0x000000ffff048224 */ /* 0x010fc600078e0019 */
[----:B------:R-:W4:Y:S04]  /*12960*/  LDL R0, [R1+0x1020] ;  /* 0x0010200001007983 */ /* 0x000f280000100800 */
[----:B0-----:R-:W2:Y:S04]  /*12970*/  LDL.LU R21, [R1+0xd8] ;  /* 0x0000d80001157983 */ /* 0x001ea80000300800 */
[----:B------:R-:W2:Y:S04]  /*12980*/  LDL R25, [R1+0xffc] ;  /* 0x000ffc0001197983 */ /* 0x000ea80000100800 */
[----:B-1----:R-:W2:Y:S04]  /*12990*/  LDL R24, [R1+0x1000] ;  /* 0x0010000001187983 */ /* 0x002ea80000100800 */
[----:B---3--:R-:W3:Y:S04]  /*129a0*/  @!P0 LDG.E.U16 R19, desc[UR8][R4.64] ;  /* 0x0000000804138981 */ /* 0x008ee8000c1e1500 */
[----:B------:R-:W4:Y:S04]  /*129b0*/  LDL.LU R4, [R1+0x910] ;  /* 0x0009100001047983 */ /* 0x000f280000300800 */
[----:B------:R-:W2:Y:S01]  /*129c0*/  LDL R5, [R1+0x103c] ;  /* 0x00103c0001057983 */ /* 0x000ea20000100800 */
[----:B------:R-:W-:-:S02]  /*129d0*/  PRMT R18, RZ, 0x7610, R18 ;  /* 0x00007610ff127816 */ /* 0x000fc40000000012 */
[----:B------:R-:W-:Y:S01]  /*129e0*/  PRMT R17, RZ, 0x7610, R17 ;  /* 0x00007610ff117816 */ /* 0x000fe20000000011 */
[----:B---3--:R0:W-:Y:S04]  /*129f0*/  STL [R1+0x23cc], R19 ;  /* 0x0023cc1301007387 */ /* 0x0081e80000100800 */
[----:B----4-:R1:W-:Y:S04]  /*12a00*/  STS.U16 [R22+UR4+0x2500], R4 ;  /* 0x0025000416007988 */ /* 0x0103e80008000404 */
[----:B0-----:R-:W3:Y:S01]  /*12a10*/  LDL R19, [R1+0xfe0] ;  /* 0x000fe00001137983 */ /* 0x001ee20000100800 */
[----:B-1----:R-:W-:-:S03]  /*12a20*/  @!P0 IMAD.MOV.U32 R4, RZ, RZ, R23 ;  /* 0x000000ffff048224 */ /* 0x002fc600078e0017 */
[----:B------:R-:W4:Y:S04]  /*12a30*/  LDL R23, [R1+0xfdc] ;  /* 0x000fdc0001177983 */ /* 0x000f280000100800 */
[----:B--2---:R0:W2:Y:S02]  /*12a40*/  @!P0 LDG.E.U16 R18, desc[UR8][R4.64] ;  /* 0x0000000804128981 */ /* 0x0040a4000c1e1500 */
[----:B0-----:R-:W-:Y:S02]  /*12a50*/  @!P0 IMAD.MOV.U32 R4, RZ, RZ, R0 ;  /* 0x000000ffff048224 */ /* 0x001fe400078e0000 */
[----:B------:R-:W-:-:S05]  /*12a60*/  @!P0 IMAD.MOV.U32 R5, RZ, RZ, R26 ;  /* 0x000000ffff058224 */ /* 0x000fca00078e001a */
[----:B------:R0:W2:Y:S01]  /*12a70*/  @!P0 LDG.E.U16 R17, desc[UR8][R4.64] ;  /* 0x0000000804118981 */ /* 0x0000a2000c1e1500 */
[----:B------:R-:W-:Y:S02]  /*12a80*/  PRMT R16, RZ, 0x7610, R16 ;  /* 0x00007610ff107816 */ /* 0x000fe40000000010 */
[----:B------:R-:W-:Y:S01]  /*12a90*/  PRMT R15, RZ, 0x7610, R15 ;  /* 0x00007610ff0f7816 */ /* 0x000fe2000000000f */
[----:B0-----:R-:W-:Y:S02]  /*12aa0*/  @!P0 IMAD.MOV.U32 R4, RZ, RZ, R24 ;  /* 0x000000ffff048224 */ /* 0x001fe400078e0018 */
[----:B------:R-:W-:-:S05]  /*12ab0*/  @!P0 IMAD.MOV.U32 R5, RZ, RZ, R25 ;  /* 0x000000ffff058224 */ /* 0x000fca00078e0019 */
[----:B------:R3:W2:Y:S02]  /*12ac0*/  @!P0 LDG.E.U16 R16, desc[UR8][R4.64] ;  /* 0x0000000804108981 */ /* 0x0006a4000c1e1500 */
[----:B---3--:R-:W-:Y:S02]  /*12ad0*/  @!P0 IMAD.MOV.U32 R4, RZ, RZ, R19 ;  /* 0x000000ffff048224 */ /* 0x008fe400078e0013 */
[----:B----4-:R-:W-:Y:S01]  /*12ae0*/  @!P0 IMAD.MOV.U32 R5, RZ, RZ, R23 ;  /* 0x000000ffff058224 */ /* 0x010fe200078e0017 */
[----:B--2---:R0:W-:Y:S04]  /*12af0*/  STL [R1+0x23d0], R18 ;  /* 0x0023d01201007387 */ /* 0x0041e80000100800 */
[----:B------:R-:W2:Y:S04]  /*12b00*/  LDL R0, [R1+0xfc0] ;  /* 0x000fc00001007983 */ /* 0x000ea80000100800 */
[----:B------:R2:W3:Y:S04]  /*12b10*/  @!P0 LDG.E.U16 R15, desc[UR8][R4.64] ;  /* 0x00000008040f8981 */ /* 0x0004e8000c1e1500 */
[----:B------:R-:W-:Y:S04]  /*12b20*/  STL [R1+0x23d4], R17 ;  /* 0x0023d41101007387 */ /* 0x000fe80000100800 */
[----:B0-----:R-:W4:Y:S04]  /*12b30*/  LDL R18, [R1+0xfbc] ;  /* 0x000fbc0001127983 */ /* 0x001f280000100800 */
[----:B------:R-:W4:Y:S04]  /*12b40*/  LDL.LU R26, [R1+0x9f4] ;  /* 0x0009f400011a7983 */ /* 0x000f280000300800 */
[----:B------:R0:W-:Y:S04]  /*12b50*/  STS.U16 [R22+UR4+0x2580], R27 ;  /* 0x0025801b16007988 */ /* 0x0001e80008000404 */
[----:B------:R1:W-:Y:S04]  /*12b60*/  STL [R1+0x23d8], R16 ;  /* 0x0023d81001007387 */ /* 0x0003e80000100800 */
[----:B0-----:R-:W4:Y:S04]  /*12b70*/  LDL.LU R27, [R1+0x9f8] ;  /* 0x0009f800011b7983 */ /* 0x001f280000300800 */
[----:B------:R-:W4:Y:S04]  /*12b80*/  LDL R17, [R1+0xf9c] ;  /* 0x000f9c0001117983 */ /* 0x000f280000100800 */
[----:B-1----:R-:W4:Y:S01]  /*12b90*/  LDL R16, [R1+0xfa0] ;  /* 0x000fa00001107983 */ /* 0x002f220000100800 */
[----:B------:R-:W-:Y:S01]  /*12ba0*/  PRMT R14, RZ, 0x7610, R14 ;  /* 0x00007610ff0e7816 */ /* 0x000fe2000000000e */
[----:B--2---:R-:W-:-:S02]  /*12bb0*/  @!P0 IMAD.MOV.U32 R4, RZ, RZ, R0 ;  /* 0x000000ffff048224 */ /* 0x004fc400078e0000 */
[----:B---3--:R0:W-:Y:S04]  /*12bc0*/  STL [R1+0x23dc], R15 ;  /* 0x0023dc0f01007387 */ /* 0x0081e80000100800 */
[----:B------:R-:W2:Y:S04]  /*12bd0*/  LDL.LU R23, [R1+0xa00] ;  /* 0x000a000001177983 */ /* 0x000ea80000300800 */
[----:B------:R-:W3:Y:S04]  /*12be0*/  LDL R19, [R1+0xf7c] ;  /* 0x000f7c0001137983 */ /* 0x000ee80000100800 */
[----:B0-----:R-:W2:Y:S01]  /*12bf0*/  LDL R15, [R1+0xf80] ;  /* 0x000f8000010f7983 */ /* 0x001ea20000100800 */
[----:B----4-:R-:W-:-:S05]  /*12c00*/  @!P0 IMAD.MOV.U32 R5, RZ, RZ, R18 ;  /* 0x000000ffff058224 */ /* 0x010fca00078e0012 */
[----:B------:R0:W4:Y:S01]  /*12c10*/  @!P0 LDG.E.U16 R14, desc[UR8][R4.64] ;  /* 0x00000008040e8981 */ /* 0x000122000c1e1500 */
[----:B------:R-:W-:Y:S02]  /*12c20*/  PRMT R13, RZ, 0x7610, R13 ;  /* 0x00007610ff0d7816 */ /* 0x000fe4000000000d */
[----:B------:R-:W-:Y:S01]  /*12c30*/  PRMT R12, RZ, 0x7610, R12 ;  /* 0x00007610ff0c7816 */ /* 0x000fe2000000000c */
[----:B------:R1:W-:Y:S04]  /*12c40*/  STS.U16 [R22+UR4+0x3400], R29 ;  /* 0x0034001d16007988 */ /* 0x0003e80008000404 */
[----:B-1----:R-:W4:Y:S01]  /*12c50*/  LDL.LU R29, [R1+0xa04] ;  /* 0x000a0400011d7983 */ /* 0x002f220000300800 */
[----:B0-----:R-:W-:Y:S02]  /*12c60*/  @!P0 IMAD.MOV.U32 R5, RZ, RZ, R17 ;  /* 0x000000ffff058224 */ /* 0x001fe400078e0011 */
[----:B------:R-:W-:-:S05]  /*12c70*/  @!P0 IMAD.MOV.U32 R4, RZ, RZ, R16 ;  /* 0x000000ffff048224 */ /* 0x000fca00078e0010 */
[----:B------:R3:W4:Y:S02]  /*12c80*/  @!P0 LDG.E.U16 R13, desc[UR8][R4.64] ;  /* 0x00000008040d8981 */ /* 0x000724000c1e1500 */
[----:B---3--:R-:W-:Y:S02]  /*12c90*/  @!P0 IMAD.MOV.U32 R5, RZ, RZ, R19 ;  /* 0x000000ffff058224 */ /* 0x008fe400078e0013 */
[----:B--2---:R-:W-:-:S05]  /*12ca0*/  @!P0 IMAD.MOV.U32 R4, RZ, RZ, R15 ;  /* 0x000000ffff048224 */ /* 0x004fca00078e000f */
[----:B------:R-:W2:Y:S04]  /*12cb0*/  @!P0 LDG.E.U16 R12, desc[UR8][R4.64] ;  /* 0x00000008040c8981 */ /* 0x000ea8000c1e1500 */
[----:B----4-:R-:W-:Y:S04]  /*12cc0*/  STL [R1+0x23e0], R14 ;  /* 0x0023e00e01007387 */ /* 0x010fe80000100800 */
[----:B------:R-:W3:Y:S04]  /*12cd0*/  LDL R0, [R1+0xf60] ;  /* 0x000f600001007983 */ /* 0x000ee80000100800 */
[----:B------:R-:W4:Y:S04]  /*12ce0*/  LDL R18, [R1+0xf5c] ;  /* 0x000f5c0001127983 */ /* 0x000f280000100800 */
[----:B------:R0:W-:Y:S04]  /*12cf0*/  STS.U16 [R22+UR4+0x3480], R28 ;  /* 0x0034801c16007988 */ /* 0x0001e80008000404 */
[----:B------:R1:W-:Y:S04]  /*12d00*/  STS.U16 [R22+UR4+0x3500], R21 ;  /* 0x0035001516007988 */ /* 0x0003e80008000404 */
[----:B0-----:R-:W4:Y:S04]  /*12d10*/  LDL.LU R28, [R1+0x9ac] ;  /* 0x0009ac00011c7983 */ /* 0x001f280000300800 */
[----:B------:R-:W-:Y:S04]  /*12d20*/  STL [R1+0x23e4], R22 ;  /* 0x0023e41601007387 */ /* 0x000fe80000100800 */
[----:B------:R-:W4:Y:S04]  /*12d30*/  LDL R17, [R1+0xf3c] ;  /* 0x000f3c0001117983 */ /* 0x000f280000100800 */
[----:B------:R-:W4:Y:S04]  /*12d40*/  LDL R16, [R1+0xf40] ;  /* 0x000f400001107983 */ /* 0x000f280000100800 */
[----:B-1----:R-:W4:Y:S04]  /*12d50*/  LDL.LU R21, [R1+0x9b0] ;  /* 0x0009b00001157983 */ /* 0x002f280000300800 */
[----:B------:R0:W-:Y:S04]  /*12d60*/  STL [R1+0x23e8], R13 ;  /* 0x0023e80d01007387 */ /* 0x0001e80000100800 */
[----:B------:R-:W4:Y:S04]  /*12d70*/  LDL R15, [R1+0xf20] ;  /* 0x000f2000010f7983 */ /* 0x000f280000100800 */
[----:B------:R-:W4:Y:S01]  /*12d80*/  LDL R14, [R1+0x1064] ;  /* 0x00106400010e7983 */ /* 0x000f220000100800 */
[----:B------:R-:W-:-:S03]  /*12d90*/  PRMT R11, RZ, 0x7610, R11 ;  /* 0x00007610ff0b7816 */ /* 0x000fc6000000000b */
[----:B--2---:R1:W-:Y:S04]  /*12da0*/  STL [R1+0x23ec], R12 ;  /* 0x0023ec0c01007387 */ /* 0x0043e80000100800 */
[----:B0-----:R-:W2:Y:S01]  /*12db0*/  LDL R13, [R1+0xf10] ;  /* 0x000f1000010d7983 */ /* 0x001ea20000100800 */
[----:B---3--:R-:W-:-:S03]  /*12dc0*/  @!P0 IMAD.MOV.U32 R4, RZ, RZ, R0 ;  /* 0x000000ffff048224 */ /* 0x008fc600078e0000 */
[----:B------:R-:W3:Y:S01]  /*12dd0*/  LDL R0, [R1+0x1084] ;  /* 0x0010840001007983 */ /* 0x000ee20000100800 */
[----:B----4-:R-:W-:-:S05]  /*12de0*/  @!P0 IMAD.MOV.U32 R5, RZ, RZ, R18 ;  /* 0x000000ffff058224 */ /* 0x010fca00078e0012 */
[----:B------:R0:W4:Y:S01]  /*12df0*/  @!P0 LDG.E.U16 R11, desc[UR8][R4.64] ;  /* 0x00000008040b8981 */ /* 0x000122000c1e1500 */
[----:B------:R-:W-:Y:S02]  /*12e00*/  PRMT R10, RZ, 0x7610, R10 ;  /* 0x00007610ff0a7816 */ /* 0x000fe4000000000a */
[----:B------:R-:W-:Y:S01]  /*12e10*/  PRMT R9, RZ, 0x7610, R9 ;  /* 0x00007610ff097816 */ /* 0x000fe20000000009 */
[----:B0-----:R-:W-:Y:S02]  /*12e20*/  @!P0 IMAD.MOV.U32 R4, RZ, RZ, R16 ;  /* 0x000000ffff048224 */ /* 0x001fe400078e0010 */
[----:B------:R-:W-:-:S05]  /*12e30*/  @!P0 IMAD.MOV.U32 R5, RZ, RZ, R17 ;  /* 0x000000ffff058224 */ /* 0x000fca00078e0011 */
[----:B------:R0:W4:Y:S01]  /*12e40*/  @!P0 LDG.E.U16 R10, desc[UR8][R4.64] ;  /* 0x00000008040a8981 */ /* 0x000122000c1e1500 */
[----:B------:R-:W-:Y:S01]  /*12e50*/  PRMT R8, RZ, 0x7610, R8 ;  /* 0x00007610ff087816 */ /* 0x000fe20000000008 */
[----:B0-----:R-:W-:Y:S02]  /*12e60*/  @!P0 IMAD.MOV.U32 R4, RZ, RZ, R14 ;  /* 0x000000ffff048224 */ /* 0x001fe400078e000e */
[----:B------:R-:W-:-:S05]  /*12e70*/  @!P0 IMAD.MOV.U32 R5, RZ, RZ, R15 ;  /* 0x000000ffff058224 */ /* 0x000fca00078e000f */
[----:B------:R2:W4:Y:S01]  /*12e80*/  @!P0 LDG.E.U16 R9, desc[UR8][R4.64] ;  /* 0x0000000804098981 */ /* 0x000522000c1e1500 */
[----:B------:R-:W0:Y:S01]  /*12e90*/  S2R R2, SR_TID.X ;  /* 0x0000000000027919 */ /* 0x000e220000002100 */
[----:B--2---:R-:W-:Y:S02]  /*12ea0*/  @!P0 IMAD.MOV.U32 R5, RZ, RZ, R13 ;  /* 0x000000ffff058224 */ /* 0x004fe400078e000d */
[----:B---3--:R-:W-:-:S05]  /*12eb0*/  @!P0 IMAD.MOV.U32 R4, RZ, RZ, R0 ;  /* 0x000000ffff048224 */ /* 0x008fca00078e0000 */
[----:B------:R-:W2:Y:S04]  /*12ec0*/  @!P0 LDG.E.U16 R8, desc[UR8][R4.64] ;  /* 0x0000000804088981 */ /* 0x000ea8000c1e1500 */
[----:B----4-:R3:W-:Y:S04]  /*12ed0*/  STL [R1+0x23f0], R11 ;  /* 0x0023f00b01007387 */ /* 0x0107e80000100800 */
[----:B-1----:R-:W4:Y:S04]  /*12ee0*/  LDL R12, [R1+0x1068] ;  /* 0x00106800010c7983 */ /* 0x002f280000100800 */
[----:B---3--:R-:W3:Y:S01]  /*12ef0*/  LDL R11, [R1+0x10a4] ;  /* 0x0010a400010b7983 */ /* 0x008ee20000100800 */
[----:B0-----:R-:W-:-:S03]  /*12f00*/  LOP3.LUT R2, R2, 0x3f, RZ, 0xc0, !PT ;  /* 0x0000003f02027812 */ /* 0x001fc600078ec0ff */
[----:B------:R0:W-:Y:S02]  /*12f10*/  STS.U16 [R22+UR4+0x3580], R20 ;  /* 0x0035801416007988 */ /* 0x0001e40008000404 */
[----:B------:R-:W-:-:S05]  /*12f20*/  IMAD.SHL.U32 R2, R2, 0x2, RZ ;  /* 0x0000000202027824 */ /* 0x000fca00078e00ff */
[----:B0-----:R-:W-:Y:S01]  /*12f30*/  LOP3.LUT R20, R2, 0x30, RZ, 0x3c, !PT ;  /* 0x0000003002147812 */ /* 0x001fe200078e3cff */
[----:B------:R-:W-:Y:S04]  /*12f40*/  STL [R1+0x23f4], R10 ;  /* 0x0023f40a01007387 */ /* 0x000fe80000100800 */
[----:B------:R-:W-:Y:S04]  /*12f50*/  STS.U16 [R20+UR4+0x600], R26 ;  /* 0x0006001a14007988 */ /* 0x000fe80008000404 */
[----:B------:R-:W-:Y:S04]  /*12f60*/  STS.U16 [R20+UR4+0x680], R27 ;  /* 0x0006801b14007988 */ /* 0x000fe80008000404 */
[----:B------:R-:W-:Y:S04]  /*12f70*/  STS.U16 [R20+UR4+0x700], R23 ;  /* 0x0007001714007988 */ /* 0x000fe80008000404 */
[----:B------:R-:W-:Y:S04]  /*12f80*/  STS.U16 [R20+UR4+0x780], R29 ;  /* 0x0007801d14007988 */ /* 0x000fe80008000404 */
[----:B------:R0:W-:Y:S04]  /*12f90*/  STS.U16 [R20+UR4+0x1600], R28 ;  /* 0x0016001c14007988 */ /* 0x0001e80008000404 */
[----:B------:R-:W-:Y:S04]  /*12fa0*/  STL [R1+0x23f8], R9 ;  /* 0x0023f80901007387 */ /* 0x000fe80000100800 */
[----:B------:R1:W-:Y:S04]  /*12fb0*/  STS.U16 [R20+UR4+0x1680], R21 ;  /* 0x0016801514007988 */ /* 0x0003e80008000404 */
[----:B0-----:R-:W4:Y:S04]  /*12fc0*/  LDL.LU R28, [R1+0x9b8] ;  /* 0x0009b800011c7983 */ /* 0x001f280000300800 */
[----:B------:R-:W4:Y:S01]  /*12fd0*/  LDL.LU R0, [R1+0x9bc] ;  /* 0x0009bc0001007983 */ /* 0x000f220000300800 */
[----:B------:R-:W-:-:S03]  /*12fe0*/  PRMT R7, RZ, 0x7610, R7 ;  /* 0x00007610ff077816 */ /* 0x000fc60000000007 */
[----:B--2---:R0:W-:Y:S04]  /*12ff0*/  STL [R1+0x23fc], R8 ;  /* 0x0023fc0801007387 */ /* 0x0041e80000100800 */
[----:B-1----:R-:W2:Y:S04]  /*13000*/  LDL R21, [R1+0x1088] ;  /* 0x0010880001157983 */ /* 0x002ea80000100800 */
[----:B------:R-:W2:Y:S04]  /*13010*/  LDL R10, [R1+0x10c4] ;  /* 0x0010c400010a7983 */ /* 0x000ea80000100800 */
[----:B------:R-:W2:Y:S04]  /*13020*/  LDL R9, [R1+0x10a8] ;  /* 0x0010a80001097983 */ /* 0x000ea80000100800 */
[----:B0-----:R-:W2:Y:S01]  /*13030*/  LDL R8, [R1+0x10e0] ;  /* 0x0010e00001087983 */ /* 0x001ea20000100800 */
[----:B---3--:R-:W-:-:S02]  /*13040*/  @!P0 IMAD.MOV.U32 R4, RZ, RZ, R11 ;  /* 0x000000ffff048224 */ /* 0x008fc400078e000b */
[----:B----4-:R-:W-:Y:S01]  /*13050*/  @!P0 IMAD.MOV.U32 R5, RZ, RZ, R12 ;  /* 0x000000ffff058224 */ /* 0x010fe200078e000c */
[----:B------:R-:W-:Y:S02]  /*13060*/  PRMT R6, RZ, 0x7610, R6 ;  /* 0x00007610ff067816 */ /* 0x000fe40000000006 */
[----:B------:R-:W-:Y:S01]  /*13070*/  PRMT R3, RZ, 0x7610, R3 ;  /* 0x00007610ff037816 */ /* 0x000fe20000000003 */
[----:B------:R-:W3:Y:S04]  /*13080*/  LDL.LU R11, [R1+0x960] ;  /* 0x00096000010b7983 */ /* 0x000ee80000300800 */
[----:B------:R2:W4:Y:S04]  /*13090*/  @!P0 LDG.E.U16 R7, desc[UR8][R4.64] ;  /* 0x0000000804078981 */ /* 0x000528000c1e1500 */
[----:B------:R-:W3:Y:S04]  /*130a0*/  LDL.LU R12, [R1+0x95c] ;  /* 0x00095c00010c7983 */ /* 0x000ee80000300800 */
        /* <DEDUP_REMOVED lines=14> */
[----:B------:R0:W-:Y:S01]  /*13190*/  STS.U16 [R20+UR4+0x1700], R28 ;  /* 0x0017001c14007988 */ /* 0x0001e20008000404 */
[----:B--2---:R-:W-:-:S02]  /*131a0*/  @!P0 IMAD.MOV.U32 R5, RZ, RZ, R21 ;  /* 0x000000ffff058224 */ /* 0x004fc400078e0015 */
[----:B------:R-:W-:-:S05]  /*131b0*/  @!P0 IMAD.MOV.U32 R4, RZ, RZ, R10 ;  /* 0x000000ffff048224 */ /* 0x000fca00078e000a */
[----:B------:R1:W2:Y:S02]  /*131c0*/  @!P0 LDG.E.U16 R6, desc[UR8][R4.64] ;  /* 0x0000000804068981 */ /* 0x0002a4000c1e1500 */
[----:B-1----:R-:W-:Y:S02]  /*131d0*/  @!P0 IMAD.MOV.U32 R4, RZ, RZ, R8 ;  /* 0x000000ffff048224 */ /* 0x002fe400078e0008 */
[----:B------:R-:W-:-:S05]  /*131e0*/  @!P0 IMAD.MOV.U32 R5, RZ, RZ, R9 ;  /* 0x000000ffff058224 */ /* 0x000fca00078e0009 */
[----:B------:R1:W2:Y:S04]  /*131f0*/  @!P0 LDG.E.U16 R3, desc[UR8][R4.64] ;  /* 0x0000000804038981 */ /* 0x0002a8000c1e1500 */
[----:B----4-:R-:W-:Y:S04]  /*13200*/  STL [R1+0x2400], R7 ;  /* 0x0024000701007387 */ /* 0x010fe80000100800 */
[----:B0-----:R-:W4:Y:S04]  /*13210*/  LDL.LU R28, [R1+0x950] ;  /* 0x00095000011c7983 */ /* 0x001f280000300800 */
[----:B------:R-:W4:Y:S04]  /*13220*/  LDL.LU R21, [R1+0x94c] ;  /* 0x00094c0001157983 */ /* 0x000f280000300800 */
[----:B------:R0:W-:Y:S01]  /*13230*/  STS.U16 [R20+UR4+0x1780], R0 ;  /* 0x0017800014007988 */ /* 0x0001e20008000404 */
[----:B-1----:R-:W-:-:S03]  /*13240*/  LOP3.LUT R5, R2, 0x40, RZ, 0x3c, !PT ;  /* 0x0000004002057812 */ /* 0x002fc600078e3cff */
[----:B---3--:R-:W-:Y:S04]  /*13250*/  STS.U16 [R20+UR4+0x2600], R11 ;  /* 0x0026000b14007988 */ /* 0x008fe80008000404 */
[----:B------:R-:W-:Y:S04]  /*13260*/  STS.U16 [R20+UR4+0x2680], R12 ;  /* 0x0026800c14007988 */ /* 0x000fe80008000404 */
        /* <DEDUP_REMOVED lines=14> */
[----:B--2---:R-:W-:Y:S04]  /*13350*/  STL [R1+0x2404], R6 ;  /* 0x0024040601007387 */ /* 0x004fe80000100800 */
[----:B0-----:R-:W2:Y:S04]  /*13360*/  LDL.LU R0, [R1+0x948] ;  /* 0x0009480001007983 */ /* 0x001ea80000300800 */
[----:B------:R-:W-:Y:S04]  /*13370*/  STL [R1+0x2408], R3 ;  /* 0x0024080301007387 */ /* 0x000fe80000100800 */
[----:B------:R0:W-:Y:S04]  /*13380*/  STL [R1+0x240c], R20 ;  /* 0x00240c1401007387 */ /* 0x0001e80000100800 */
[----:B------:R-:W3:Y:S04]  /*13390*/  LDL.LU R2, [R1+0x944] ;  /* 0x0009440001027983 */ /* 0x000ee80000300800 */
[----:B----4-:R1:W-:Y:S04]  /*133a0*/  STS.U16 [R5+UR4+0x2800], R28 ;  /* 0x0028001c05007988 */ /* 0x0103e80008000404 */
[----:B------:R4:W-:Y:S04]  /*133b0*/  STS.U16 [R5+UR4+0x2880], R21 ;  /* 0x0028801505007988 */ /* 0x0009e80008000404 */
[----:B0-----:R-:W3:Y:S04]  /*133c0*/  LDL.LU R20, [R1+0x8f0] ;  /* 0x0008f00001147983 */ /* 0x001ee80000300800 */
[----:B------:R-:W3:Y:S04]  /*133d0*/  LDL.LU R3, [R1+0x8ec] ;  /* 0x0008ec0001037983 */ /* 0x000ee80000300800 */
[----:B------:R-:W3:Y:S04]  /*133e0*/  LDL.LU R4, [R1+0x8e8] ;  /* 0x0008e80001047983 */ /* 0x000ee80000300800 */
[----:B-1----:R-:W3:Y:S04]  /*133f0*/  LDL.LU R28, [R1+0x8e4] ;  /* 0x0008e400011c7983 */ /* 0x002ee80000300800 */
[----:B----4-:R-:W4:Y:S04]  /*13400*/  LDL.LU R21, [R1+0xa10] ;  /* 0x000a100001157983 */ /* 0x010f280000300800 */
        /* <DEDUP_REMOVED lines=21> */
[----:B--2---:R0:W-:Y:S04]  /*13560*/  STS.U16 [R5+UR4+0x2900], R0 ;  /* 0x0029000005007988 */ /* 0x0041e80008000404 */
[----:B0-----:R-:W2:Y:S04]  /*13570*/  LDL.LU R0, [R1+0x988] ;  /* 0x0009880001007983 */ /* 0x001ea80000300800 */
[----:B---3--:R0:W-:Y:S02]  /*13580*/  STS.U16 [R5+UR4+0x2980], R2 ;  /* 0x0029800205007988 */ /* 0x0081e40008000404 */
[----:B0-----:R-:W0:Y:S02]  /*13590*/  S2R R2, SR_TID.X ;  /* 0x0000000000027919 */ /* 0x001e240000002100 */
[----:B------:R-:W-:Y:S04]  /*135a0*/  STS.U16 [R5+UR4+0x3800], R20 ;  /* 0x0038001405007988 */ /* 0x000fe80008000404 */
[----:B------:R-:W-:Y:S04]  /*135b0*/  STS.U16 [R5+UR4+0x3880], R3 ;  /* 0x0038800305007988 */ /* 0x000fe80008000404 */
[----:B------:R-:W-:Y:S04]  /*135c0*/  STS.U16 [R5+UR4+0x3900], R4 ;  /* 0x0039000405007988 */ /* 0x000fe80008000404 */
[----:B------:R1:W-:Y:S04]  /*135d0*/  STS.U16 [R5+UR4+0x3980], R28 ;  /* 0x0039801c05007988 */ /* 0x0003e80008000404 */
[----:B-1----:R-:W3:Y:S01]  /*135e0*/  LDL.LU R28, [R1+0x984] ;  /* 0x00098400011c7983 */ /* 0x002ee20000300800 */
[----:B0-----:R-:W-:-:S05]  /*135f0*/  LOP3.LUT R2, R2, 0x3f, RZ, 0xc0, !PT ;  /* 0x0000003f02027812 */ /* 0x001fca00078ec0ff */
[----:B------:R-:W-:-:S05]  /*13600*/  IMAD.SHL.U32 R2, R2, 0x2, RZ ;  /* 0x0000000202027824 */ /* 0x000fca00078e00ff */
[C---:B------:R-:W-:Y:S02]  /*13610*/  LOP3.LUT R3, R2.reuse, 0x50, RZ, 0x3c, !PT ;  /* 0x0000005002037812 */ /* 0x040fe400078e3cff */
[----:B------:R-:W-:-:S03]  /*13620*/  LOP3.LUT R4, R2, 0x60, RZ, 0x3c, !PT ;  /* 0x0000006002047812 */ /* 0x000fc600078e3cff */
[----:B----4-:R0:W-:Y:S04]  /*13630*/  STS.U16 [R3+UR4+0xa00], R21 ;  /* 0x000a001503007988 */ /* 0x0101e80008000404 */
[----:B0-----:R-:W4:Y:S04]  /*13640*/  LDL.LU R21, [R1+0x930] ;  /* 0x0009300001157983 */ /* 0x001f280000300800 */
[----:B------:R-:W2:Y:S04]  /*13650*/  LDL.LU R2, [R1+0x928] ;  /* 0x0009280001027983 */ /* 0x000ea80000300800 */
        /* <DEDUP_REMOVED lines=21> */
[----:B--2---:R0:W-:Y:S04]  /*137b0*/  STL [R1+0x2414], R2 ;  /* 0x0024140201007387 */ /* 0x0041e80000100800 */
[----:B0-----:R-:W2:Y:S04]  /*137c0*/  LDL.LU R2, [R1+0x92c] ;  /* 0x00092c0001027983 */ /* 0x001ea80000300800 */
[----:B------:R0:W-:Y:S04]  /*137d0*/  STS.U16 [R4+UR4+0x1d00], R0 ;  /* 0x001d000004007988 */ /* 0x0001e80008000404 */
[----:B------:R-:W2:Y:S04]  /*137e0*/  LDL.LU R20, [R1+0x924] ;  /* 0x0009240001147983 */ /* 0x000ea80000300800 */
[----:B---3--:R-:W-:Y:S04]  /*137f0*/  STS.U16 [R4+UR4+0x1d80], R28 ;  /* 0x001d801c04007988 */ /* 0x008fe80008000404 */
[----:B----4-:R1:W-:Y:S04]  /*13800*/  STS.U16 [R4+UR4+0x2c00], R21 ;  /* 0x002c001504007988 */ /* 0x0103e80008000404 */
[----:B0-----:R-:W3:Y:S04]  /*13810*/  LDL.LU R0, [R1+0x8d0] ;  /* 0x0008d00001007983 */ /* 0x001ee80000300800 */
[----:B------:R-:W4:Y:S04]  /*13820*/  LDL.LU R3, [R1+0xd4] ;  /* 0x0000d40001037983 */ /* 0x000f280000300800 */
[----:B------:R-:W4:Y:S04]  /*13830*/  LDL.LU R5, [R1+0xc8] ;  /* 0x0000c80001057983 */ /* 0x000f280000300800 */
[----:B-1----:R-:W4:Y:S04]  /*13840*/  LDL.LU R21, [R1+0xc4] ;  /* 0x0000c40001157983 */ /* 0x002f280000300800 */
        /* <DEDUP_REMOVED lines=24> */
[----:B--2---:R-:W-:Y:S04]  /*139d0*/  STS.U16 [R4+UR4+0x2d00], R2 ;  /* 0x002d000204007988 */ /* 0x004fe80008000404 */
[----:B------:R-:W-:Y:S04]  /*139e0*/  STS.U16 [R4+UR4+0x2d80], R20 ;  /* 0x002d801404007988 */ /* 0x000fe80008000404 */
[----:B---3--:R0:W-:Y:S04]  /*139f0*/  STS.U16 [R4+UR4+0x3c00], R0 ;  /* 0x003c000004007988 */ /* 0x0081e80008000404 */
[----:B----4-:R-:W-:Y:S04]  /*13a00*/  STS.U16 [R4+UR4+0x3c80], R3 ;  /* 0x003c800304007988 */ /* 0x010fe80008000404 */
[----:B------:R-:W-:Y:S04]  /*13a10*/  STS.U16 [R4+UR4+0x3d00], R5 ;  /* 0x003d000504007988 */ /* 0x000fe80008000404 */
[----:B------:R1:W-:Y:S04]  /*13a20*/  STS.U16 [R4+UR4+0x3d80], R21 ;  /* 0x003d801504007988 */ /* 0x0003e80008000404 */
[----:B0-----:R-:W2:Y:S04]  /*13a30*/  LDL.LU R0, [R1+0x94] ;  /* 0x0000940001007983 */ /* 0x001ea80000300800 */
[----:B-1----:R-:W3:Y:S04]  /*13a40*/  LDL.LU R21, [R1+0x90] ;  /* 0x0000900001157983 */ /* 0x002ee80000300800 */
[----:B------:R-:W4:Y:S01]  /*13a50*/  LDL.LU R20, [R1+0x88] ;  /* 0x0000880001147983 */ /* 0x000f220000300800 */
[----:B------:R-:W0:Y:S02]  /*13a60*/  S2R R2, SR_TID.X ;  /* 0x0000000000027919 */ /* 0x000e240000002100 */
[----:B0-----:R-:W-:-:S05]  /*13a70*/  LOP3.LUT R2, R2, 0x3f, RZ, 0xc0, !PT ;  /* 0x0000003f02027812 */ /* 0x001fca00078ec0ff */
[----:B------:R-:W-:-:S05]  /*13a80*/  IMAD.SHL.U32 R2, R2, 0x2, RZ ;  /* 0x0000000202027824 */ /* 0x000fca00078e00ff */
[C---:B------:R-:W-:Y:S01]  /*13a90*/  LOP3.LUT R3, R2.reuse, 0x70, RZ, 0x3c, !PT ;  /* 0x0000007002037812 */ /* 0x040fe200078e3cff */
[----:B----4-:R0:W-:Y:S04]  /*13aa0*/  STL [R1+0x2410], R20 ;  /* 0x0024101401007387 */ /* 0x0101e80000100800 */
[----:B0-----:R-:W4:Y:S04]  /*13ab0*/  LDL.LU R20, [R1+0x8c] ;  /* 0x00008c0001147983 */ /* 0x001f280000300800 */
        /* <DEDUP_REMOVED lines=15> */
[----:B------:R0:W-:Y:S04]  /*13bb0*/  STS.U16 [R3+UR4+0x3f80], R24 ;  /* 0x003f801803007988 */ /* 0x0001e80008000404 */
[----:B------:R-:W4:Y:S04]  /*13bc0*/  LDL.LU R5, [R1+0x84] ;  /* 0x0000840001057983 */ /* 0x000f280000300800 */
[----:B------:R1:W-:Y:S04]  /*13bd0*/  STS.U16 [R2+UR4+0x4400], R27 ;  /* 0x0044001b02007988 */ /* 0x0003e80008000404 */
[----:B0-----:R-:W4:Y:S04]  /*13be0*/  LDL.LU R3, [R1+0x80] ;  /* 0x0000800001037983 */ /* 0x001f280000300800 */
        /* <DEDUP_REMOVED lines=16> */
[----:B------:R0:W-:Y:S04]  /*13cf0*/  STS.U16 [R2+UR4+0x4000], R25 ;  /* 0x0040001902007988 */ /* 0x0001e80008000404 */
[----:B------:R-:W4:Y:S04]  /*13d00*/  LDL.LU R24, [R1+0x3c] ;  /* 0x00003c0001187983 */ /* 0x000f280000300800 */
[----:B------:R1:W-:Y:S04]  /*13d10*/  STS.U16 [R2+UR4+0x4200], R26 ;  /* 0x0042001a02007988 */ /* 0x0003e80008000404 */
[----:B------:R3:W-:Y:S04]  /*13d20*/  STS.U16 [R2+UR4+0x4600], R23 ;  /* 0x0046001702007988 */ /* 0x0007e80008000404 */
[----:B------:R3:W-:Y:S04]  /*13d30*/  STS.U16 [R2+UR4+0x4800], R29 ;  /* 0x0048001d02007988 */ /* 0x0007e80008000404 */
[----:B------:R3:W-:Y:S04]  /*13d40*/  STS.U16 [R2+UR4+0x4a00], R28 ;  /* 0x004a001c02007988 */ /* 0x0007e80008000404 */
[----:B--2---:R2:W-:Y:S04]  /*13d50*/  STS.U16 [R2+UR4+0x4c00], R0 ;  /* 0x004c000002007988 */ /* 0x0045e80008000404 */
[----:B0-----:R-:W4:Y:S04]  /*13d60*/  LDL.LU R25, [R1+0x38] ;  /* 0x0000380001197983 */ /* 0x001f280000300800 */
[----:B-1----:R-:W4:Y:S04]  /*13d70*/  LDL.LU R26, [R1+0x34] ;  /* 0x00003400011a7983 */ /* 0x002f280000300800 */
[----:B---3--:R-:W3:Y:S04]  /*13d80*/  LDL.LU R23, [R1+0x30] ;  /* 0x0000300001177983 */ /* 0x008ee80000300800 */
[----:B------:R-:W3:Y:S04]  /*13d90*/  LDL.LU R29, [R1+0x2c] ;  /* 0x00002c00011d7983 */ /* 0x000ee80000300800 */
[----:B------:R-:W3:Y:S04]  /*13da0*/  LDL.LU R28, [R1+0x28] ;  /* 0x00002800011c7983 */ /* 0x000ee80000300800 */
[----:B------:R0:W-:Y:S04]  /*13db0*/  STS.U16 [R2+UR4+0x4e00], R21 ;  /* 0x004e001502007988 */ /* 0x0001e80008000404 */
[----:B--2---:R-:W2:Y:S04]  /*13dc0*/  LDL.LU R0, [R1+0x24] ;  /* 0x0000240001007983 */ /* 0x004ea80000300800 */
[----:B0-----:R-:W2:Y:S04]  /*13dd0*/  LDL.LU R21, [R1+0x20] ;  /* 0x0000200001157983 */ /* 0x001ea80000300800 */
[----:B------:R-:W2:Y:S04]  /*13de0*/  LDL.LU R4, [R1+0x18] ;  /* 0x0000180001047983 */ /* 0x000ea80000300800 */
[----:B----4-:R0:W-:Y:S04]  /*13df0*/  STS.U16 [R2+UR4+0x5000], R20 ;  /* 0x0050001402007988 */ /* 0x0101e80008000404 */
[----:B0-----:R-:W4:Y:S04]  /*13e00*/  LDL.LU R20, [R1+0x2410] ;  /* 0x0024100001147983 */ /* 0x001f280000300800 */
[----:B------:R-:W-:Y:S04]  /*13e10*/  STS.U16 [R2+UR4+0x5400], R5 ;  /* 0x0054000502007988 */ /* 0x000fe80008000404 */
[----:B------:R-:W-:Y:S04]  /*13e20*/  STS.U16 [R2+UR4+0x5600], R3 ;  /* 0x0056000302007988 */ /* 0x000fe80008000404 */
[----:B------:R0:W-:Y:S04]  /*13e30*/  STS.U16 [R2+UR4+0x5a00], R27 ;  /* 0x005a001b02007988 */ /* 0x0001e80008000404 */
[----:B------:R-:W-:Y:S04]  /*13e40*/  STS.U16 [R2+UR4+0x5800], R6 ;  /* 0x0058000602007988 */ /* 0x000fe80008000404 */
[----:B------:R-:W-:Y:S04]  /*13e50*/  STS.U16 [R2+UR4+0x5c00], R7 ;  /* 0x005c000702007988 */ /* 0x000fe80008000404 */
[----:B------:R-:W-:Y:S01]  /*13e60*/  STS.U16 [R2+UR4+0x5e00], R8 ;  /* 0x005e000802007988 */ /* 0x000fe20008000404 */
[----:B0-----:R-:W-:-:S03]  /*13e70*/  LOP3.LUT R27, R2, 0x10, RZ, 0x3c, !PT ;  /* 0x00000010021b7812 */ /* 0x001fc600078e3cff */
[----:B----4-:R0:W-:Y:S04]  /*13e80*/  STS.U16 [R2+UR4+0x5200], R20 ;  /* 0x0052001402007988 */ /* 0x0101e80008000404 */
[----:B------:R1:W-:Y:S04]  /*13e90*/  STS.U16 [R27+UR4+0x4080], R9 ;  /* 0x004080091b007988 */ /* 0x0003e80008000404 */
[----:B------:R4:W-:Y:S04]  /*13ea0*/  STS.U16 [R27+UR4+0x4280], R10 ;  /* 0x0042800a1b007988 */ /* 0x0009e80008000404 */
[----:B0-----:R-:W2:Y:S04]  /*13eb0*/  LDL.LU R20, [R1+0x240c] ;  /* 0x00240c0001147983 */ /* 0x001ea80000300800 */
[----:B------:R-:W2:Y:S04]  /*13ec0*/  LDL.LU R5, [R1+0xc] ;  /* 0x00000c0001057983 */ /* 0x000ea80000300800 */
[----:B------:R-:W2:Y:S04]  /*13ed0*/  LDL.LU R3, [R1+0x2408] ;  /* 0x0024080001037983 */ /* 0x000ea80000300800 */
[----:B------:R-:W2:Y:S04]  /*13ee0*/  LDL.LU R6, [R1+0x2404] ;  /* 0x0024040001067983 */ /* 0x000ea80000300800 */
[----:B------:R-:W2:Y:S04]  /*13ef0*/  LDL.LU R7, [R1+0x2400] ;  /* 0x0024000001077983 */ /* 0x000ea80000300800 */
[----:B------:R-:W2:Y:S04]  /*13f00*/  LDL.LU R8, [R1+0x23fc] ;  /* 0x0023fc0001087983 */ /* 0x000ea80000300800 */
[----:B------:R-:W2:Y:S04]  /*13f10*/  LDL.LU R2, [R1+0x1c] ;  /* 0x00001c0001027983 */ /* 0x000ea80000300800 */
[----:B-1----:R-:W2:Y:S04]  /*13f20*/  LDL.LU R9, [R1+0x23f8] ;  /* 0x0023f80001097983 */ /* 0x002ea80000300800 */
[----:B----4-:R-:W4:Y:S04]  /*13f30*/  LDL.LU R10, [R1+0x23f4] ;  /* 0x0023f400010a7983 */ /* 0x010f280000300800 */
[----:B------:R0:W-:Y:S04]  /*13f40*/  STS.U16 [R27+UR4+0x4480], R11 ;  /* 0x0044800b1b007988 */ /* 0x0001e80008000404 */
[----:B------:R1:W-:Y:S04]  /*13f50*/  STS.U16 [R27+UR4+0x4680], R12 ;  /* 0x0046800c1b007988 */ /* 0x0003e80008000404 */
[----:B------:R3:W-:Y:S04]  /*13f60*/  STS.U16 [R27+UR4+0x4880], R13 ;  /* 0x0048800d1b007988 */ /* 0x0007e80008000404 */
[----:B------:R3:W-:Y:S04]  /*13f70*/  STS.U16 [R27+UR4+0x4a80], R22 ;  /* 0x004a80161b007988 */ /* 0x0007e80008000404 */
[----:B0-----:R-:W4:Y:S04]  /*13f80*/  LDL.LU R11, [R1+0x23f0] ;  /* 0x0023f000010b7983 */ /* 0x001f280000300800 */
[----:B-1----:R-:W4:Y:S04]  /*13f90*/  LDL.LU R12, [R1+0x23ec] ;  /* 0x0023ec00010c7983 */ /* 0x002f280000300800 */
[----:B---3--:R-:W3:Y:S04]  /*13fa0*/  LDL.LU R13, [R1+0x23e8] ;  /* 0x0023e800010d7983 */ /* 0x008ee80000300800 */
[----:B------:R-:W2:Y:S04]  /*13fb0*/  LDL.LU R22, [R1+0x23e4] ;  /* 0x0023e40001167983 */ /* 0x000ea80000300800 */
[----:B------:R0:W-:Y:S04]  /*13fc0*/  STS.U16 [R27+UR4+0x4c80], R14 ;  /* 0x004c800e1b007988 */ /* 0x0001e80008000404 */
[----:B------:R1:W-:Y:S04]  /*13fd0*/  STS.U16 [R27+UR4+0x4e80], R15 ;  /* 0x004e800f1b007988 */ /* 0x0003e80008000404 */
[----:B------:R1:W-:Y:S04]  /*13fe0*/  STS.U16 [R27+UR4+0x5080], R16 ;  /* 0x005080101b007988 */ /* 0x0003e80008000404 */
[----:B------:R1:W-:Y:S04]  /*13ff0*/  STS.U16 [R27+UR4+0x5280], R17 ;  /* 0x005280111b007988 */ /* 0x0003e80008000404 */
[----:B------:R1:W-:Y:S04]  /*14000*/  STS.U16 [R27+UR4+0x5480], R18 ;  /* 0x005480121b007988 */ /* 0x0003e80008000404 */
[----:B------:R1:W-:Y:S04]  /*14010*/  STS.U16 [R27+UR4+0x5680], R19 ;  /* 0x005680131b007988 */ /* 0x0003e80008000404 */
[----:B0-----:R-:W4:Y:S04]  /*14020*/  LDL.LU R14, [R1+0x23e0] ;  /* 0x0023e000010e7983 */ /* 0x001f280000300800 */
[----:B-1----:R-:W3:Y:S04]  /*14030*/  LDL.LU R15, [R1+0x23dc] ;  /* 0x0023dc00010f7983 */ /* 0x002ee80000300800 */
[----:B------:R-:W4:Y:S04]  /*14040*/  LDL.LU R16, [R1+0x23d8] ;  /* 0x0023d80001107983 */ /* 0x000f280000300800 */
[----:B------:R-:W3:Y:S04]  /*14050*/  LDL.LU R17, [R1+0x23d4] ;  /* 0x0023d40001117983 */ /* 0x000ee80000300800 */
[----:B------:R-:W4:Y:S04]  /*14060*/  LDL.LU R18, [R1+0x23d0] ;  /* 0x0023d00001127983 */ /* 0x000f280000300800 */
[----:B------:R-:W3:Y:S04]  /*14070*/  LDL.LU R19, [R1+0x23cc] ;  /* 0x0023cc0001137983 */ /* 0x000ee80000300800 */
        /* <DEDUP_REMOVED lines=9> */
[----:B--2---:R0:W-:Y:S04]  /*14110*/  STS.U16 [R22+UR4+0x4100], R29 ;  /* 0x0041001d16007988 */ /* 0x0041e80008000404 */
[----:B------:R1:W-:Y:S04]  /*14120*/  STS.U16 [R22+UR4+0x4300], R28 ;  /* 0x0043001c16007988 */ /* 0x0003e80008000404 */
[----:B------:R2:W-:Y:S04]  /*14130*/  STS.U16 [R22+UR4+0x4500], R0 ;  /* 0x0045000016007988 */ /* 0x0005e80008000404 */
[----:B------:R2:W-:Y:S04]  /*14140*/  STS.U16 [R22+UR4+0x4700], R21 ;  /* 0x0047001516007988 */ /* 0x0005e80008000404 */
[----:B0-----:R-:W3:Y:S04]  /*14150*/  LDL.LU R29, [R1+0x23b4] ;  /* 0x0023b400011d7983 */ /* 0x001ee80000300800 */
[----:B-1----:R-:W4:Y:S04]  /*14160*/  LDL.LU R28, [R1+0x23b0] ;  /* 0x0023b000011c7983 */ /* 0x002f280000300800 */
[----:B--2---:R-:W2:Y:S04]  /*14170*/  LDL.LU R0, [R1+0x23ac] ;  /* 0x0023ac0001007983 */ /* 0x004ea80000300800 */
[----:B------:R-:W3:Y:S04]  /*14180*/  LDL.LU R21, [R1+0x23a8] ;  /* 0x0023a80001157983 */ /* 0x000ee80000300800 */
[----:B------:R-:W-:Y:S04]  /*14190*/  STS.U16 [R22+UR4+0x4900], R2 ;  /* 0x0049000216007988 */ /* 0x000fe80008000404 */
[----:B------:R-:W-:Y:S04]  /*141a0*/  STS.U16 [R22+UR4+0x4b00], R4 ;  /* 0x004b000416007988 */ /* 0x000fe80008000404 */
[----:B---3--:R0:W-:Y:S04]  /*141b0*/  STS.U16 [R22+UR4+0x4d00], R21 ;  /* 0x004d001516007988 */ /* 0x0081e80008000404 */
[----:B0-----:R-:W3:Y:S04]  /*141c0*/  LDL.LU R21, [R1+0x23a4] ;  /* 0x0023a40001157983 */ /* 0x001ee80000300800 */
[----:B--2---:R0:W-:Y:S04]  /*141d0*/  STS.U16 [R22+UR4+0x4f00], R0 ;  /* 0x004f000016007988 */ /* 0x0041e80008000404 */
[----:B------:R-:W-:Y:S04]  /*141e0*/  STS.U16 [R22+UR4+0x5100], R5 ;  /* 0x0051000516007988 */ /* 0x000fe80008000404 */
[----:B----4-:R1:W-:Y:S04]  /*141f0*/  STS.U16 [R22+UR4+0x5300], R28 ;  /* 0x0053001c16007988 */ /* 0x0103e80008000404 */
[----:B0-----:R-:W2:Y:S04]  /*14200*/  LDL R0, [R1+0xae8] ;  /* 0x000ae80001007983 */ /* 0x001ea80000100800 */
[----:B-1----:R-:W4:Y:S04]  /*14210*/  LDL.LU R28, [R1+0x23a0] ;  /* 0x0023a000011c7983 */ /* 0x002f280000300800 */
[----:B------:R0:W-:Y:S04]  /*14220*/  STS.U16 [R22+UR4+0x5500], R29 ;  /* 0x0055001d16007988 */ /* 0x0001e80008000404 */
[----:B------:R-:W-:Y:S04]  /*14230*/  STS.U16 [R22+UR4+0x5700], R23 ;  /* 0x0057001716007988 */ /* 0x000fe80008000404 */
[----:B------:R-:W-:Y:S04]  /*14240*/  STS.U16 [R22+UR4+0x5900], R27 ;  /* 0x0059001b16007988 */ /* 0x000fe80008000404 */
[----:B------:R-:W-:Y:S04]  /*14250*/  STS.U16 [R22+UR4+0x5b00], R26 ;  /* 0x005b001a16007988 */ /* 0x000fe80008000404 */
[----:B------:R-:W-:Y:S04]  /*14260*/  STS.U16 [R22+UR4+0x5d00], R25 ;  /* 0x005d001916007988 */ /* 0x000fe80008000404 */
[----:B------:R-:W-:Y:S04]  /*14270*/  STS.U16 [R22+UR4+0x5f00], R24 ;  /* 0x005f001816007988 */ /* 0x000fe80008000404 */
[----:B0-----:R-:W2:Y:S04]  /*14280*/  LDL R29, [R1+0x110c] ;  /* 0x00110c00011d7983 */ /* 0x001ea80000100800 */
        /* <DEDUP_REMOVED lines=15> */
[----:B------:R-:W-:Y:S01]  /*14380*/  STS.U16 [R20+UR4+0x5d80], R3 ;  /* 0x005d800314007988 */ /* 0x000fe20008000404 */
[----:B------:R-:W-:Y:S06]  /*14390*/  BAR.SYNC.DEFER_BLOCKING 0x0 ;  /* 0x0000000000007b1d */ /* 0x000fec0000010000 */
[----:B----4-:R-:W0:Y:S04]  /*143a0*/  LDSM.16.M88.4 R4, [R28+UR4+0x4000] ;  /* 0x004000041c04783b */ /* 0x010e280008000200 */
[----:B------:R-:W1:Y:S04]  /*143b0*/  LDSM.16.M88.4 R8, [R28+UR4+0x4200] ;  /* 0x004200041c08783b */ /* 0x000e680008000200 */
[----:B--2---:R2:W-:Y:S04]  /*143c0*/  LDSM.16.MT88.4 R12, [R0+UR4] ;  /* 0x00000004000c783b */ /* 0x0045e80008004200 */
[----:B------:R-:W3:Y:S04]  /*143d0*/  LDSM.16.M88.4 R16, [R28+UR4+0x4400] ;  /* 0x004400041c10783b */ /* 0x000ee80008000200 */
[----:B------:R-:W-:Y:S04]  /*143e0*/  LDSM.16.M88.4 R20, [R28+UR4+0x4800] ;  /* 0x004800041c14783b */ /* 0x000fe80008000200 */
[----:B------:R-:W-:Y:S04]  /*143f0*/  LDSM.16.M88.4 R24, [R28+UR4+0x5400] ;  /* 0x005400041c18783b */ /* 0x000fe80008000200 */
[----:B0-----:R0:W-:Y:S04]  /*14400*/  STL.64 [R1+0xd0], R4 ;  /* 0x0000d00401007387 */ /* 0x0011e80000100a00 */
[----:B------:R-:W-:Y:S01]  /*14410*/  STL.64 [R1+0xd8], R6 ;  /* 0x0000d80601007387 */ /* 0x000fe20000100a00 */
[----:B------:R-:W-:-:S02]  /*14420*/  IMAD.MOV.U32 R2, RZ, RZ, R4 ;  /* 0x000000ffff027224 */ /* 0x000fc400078e0004 */
[----:B--2---:R-:W-:Y:S01]  /*14430*/  IMAD.MOV.U32 R0, RZ, RZ, R5 ;  /* 0x000000ffff007224 */ /* 0x004fe200078e0005 */
[----:B-1----:R-:W-:Y:S04]  /*14440*/  STL.64 [R1+0xc0], R8 ;  /* 0x0000c00801007387 */ /* 0x002fe80000100a00 */
[----:B------:R-:W-:Y:S01]  /*14450*/  STL.64 [R1+0xc8], R10 ;  /* 0x0000c80a01007387 */ /* 0x000fe20000100a00 */
[----:B0-----:R-:W-:Y:S02]  /*14460*/  IMAD.MOV.U32 R5, RZ, RZ, R8 ;  /* 0x000000ffff057224 */ /* 0x001fe400078e0008 */
[----:B------:R-:W-:Y:S02]  /*14470*/  IMAD.MOV.U32 R4, RZ, RZ, R9 ;  /* 0x000000ffff047224 */ /* 0x000fe400078e0009 */
[----:B------:R-:W0:Y:S04]  /*14480*/  LDSM.16.M88.4 R8, [R28+UR4+0x4600] ;  /* 0x004600041c08783b */ /* 0x000e280008000200 */
[----:B---3--:R-:W-:Y:S04]  /*14490*/  STL.64 [R1+0xb0], R16 ;  /* 0x0000b01001007387 */ /* 0x008fe80000100a00 */
[----:B------:R-:W-:Y:S04]  /*144a0*/  STL.64 [R1+0xb8], R18 ;  /* 0x0000b81201007387 */ /* 0x000fe80000100a00 */
[----:B------:R-:W-:Y:S04]  /*144b0*/  LDSM.16.M88.4 R16, [R28+UR4+0x4a00] ;  /* 0x004a00041c10783b */ /* 0x000fe80008000200 */
[----:B0-----:R-:W-:Y:S04]  /*144c0*/  STL.64 [R1+0xa0], R8 ;  /* 0x0000a00801007387 */ /* 0x001fe80000100a00 */
[----:B------:R-:W-:Y:S04]  /*144d0*/  STL.64 [R1+0xa8], R10 ;  /* 0x0000a80a01007387 */ /* 0x000fe80000100a00 */
[----:B------:R-:W0:Y:S04]  /*144e0*/  LDSM.16.M88.4 R8, [R28+UR4+0x4c00] ;  /* 0x004c00041c08783b */ /* 0x000e280008000200 */
[----:B------:R-:W-:Y:S04]  /*144f0*/  STL.64 [R1+0x90], R20 ;  /* 0x0000901401007387 */ /* 0x000fe80000100a00 */
[----:B------:R-:W-:Y:S04]  /*14500*/  STL.64 [R1+0x98], R22 ;  /* 0x0000981601007387 */ /* 0x000fe80000100a00 */
[----:B------:R-:W1:Y:S04]  /*14510*/  LDSM.16.M88.4 R20, [R28+UR4+0x4e00] ;  /* 0x004e00041c14783b */ /* 0x000e680008000200 */
[----:B0-----:R-:W-:Y:S04]  /*14520*/  STL.64 [R1+0x70], R8 ;  /* 0x0000700801007387 */ /* 0x001fe80000100a00 */
[----:B------:R-:W-:Y:S04]  /*14530*/  STL.64 [R1+0x80], R16 ;  /* 0x0000801001007387 */ /* 0x000fe80000100a00 */
[----:B------:R-:W-:Y:S04]  /*14540*/  STL.64 [R1+0x88], R18 ;  /* 0x0000881201007387 */ /* 0x000fe80000100a00 */
[----:B------:R-:W0:Y:S04]  /*14550*/  LDSM.16.M88.4 R16, [R28+UR4+0x5000] ;  /* 0x005000041c10783b */ /* 0x000e280008000200 */
[----:B------:R-:W-:Y:S01]  /*14560*/  STL.64 [R1+0x78], R10 ;  /* 0x0000780a01007387 */ /* 0x000fe20000100a00 */
[----:B------:R-:W-:-:S03]  /*14570*/  IMAD.MOV.U32 R3, RZ, RZ, R9 ;  /* 0x000000ffff037224 */ /* 0x000fc600078e0009 */
[----:B------:R-:W2:Y:S04]  /*14580*/  LDSM.16.M88.4 R8, [R28+UR4+0x5200] ;  /* 0x005200041c08783b */ /* 0x000ea80008000200 */
[----:B-1----:R-:W-:Y:S04]  /*14590*/  STL.64 [R1+0x60], R20 ;  /* 0x0000601401007387 */ /* 0x002fe80000100a00 */
[----:B------:R-:W-:Y:S04]  /*145a0*/  STL.64 [R1+0x68], R22 ;  /* 0x0000681601007387 */ /* 0x000fe80000100a00 */
[----:B------:R-:W-:Y:S04]  /*145b0*/  LDSM.16.M88.4 R20, [R28+UR4+0x5a00] ;  /* 0x005a00041c14783b */ /* 0x000fe80008000200 */
[----:B0-----:R-:W-:Y:S04]  /*145c0*/  STL.64 [R1+0x50], R16 ;  /* 0x0000501001007387 */ /* 0x001fe80000100a00 */
[----:B------:R-:W-:Y:S04]  /*145d0*/  STL.64 [R1+0x58], R18 ;  /* 0x0000581201007387 */ /* 0x000fe80000100a00 */
[----:B------:R-:W0:Y:S04]  /*145e0*/  LDSM.16.M88.4 R16, [R28+UR4+0x5600] ;  /* 0x005600041c10783b */ /* 0x000e280008000200 */
[----:B--2---:R-:W-:Y:S04]  /*145f0*/  STL.64 [R1+0x40], R8 ;  /* 0x0000400801007387 */ /* 0x004fe80000100a00 */
[----:B------:R-:W-:Y:S04]  /*14600*/  STL.64 [R1+0x48], R10 ;  /* 0x0000480a01007387 */ /* 0x000fe80000100a00 */
[----:B------:R-:W1:Y:S04]  /*14610*/  LDSM.16.M88.4 R8, [R28+UR4+0x5800] ;  /* 0x005800041c08783b */ /* 0x000e680008000200 */
[----:B0-----:R-:W-:Y:S04]  /*14620*/  STL.64 [R1+0x20], R16 ;  /* 0x0000201001007387 */ /* 0x001fe80000100a00 */
[----:B------:R-:W-:Y:S04]  /*14630*/  STL.64 [R1+0x28], R18 ;  /* 0x0000281201007387 */ /* 0x000fe80000100a00 */
[----:B------:R-:W-:Y:S04]  /*14640*/  STL.64 [R1+0x38], R26 ;  /* 0x0000381a01007387 */ /* 0x000fe80000100a00 */
[----:B-1----:R-:W-:Y:S04]  /*14650*/  STL.64 [R1+0x10], R8 ;  /* 0x0000100801007387 */ /* 0x002fe80000100a00 */
[----:B------:R-:W-:Y:S04]  /*14660*/  STL.64 [R1+0x18], R10 ;  /* 0x0000180a01007387 */ /* 0x000fe80000100a00 */
[----:B------:R0:W-:Y:S04]  /*14670*/  STL.64 [R1+0x2350], R24 ;  /* 0x0023501801007387 */ /* 0x0001e80000100a00 */
[----:B------:R-:W-:Y:S04]  /*14680*/  LDSM.16.M88.4 R8, [R28+UR4+0x5e00] ;  /* 0x005e00041c08783b */ /* 0x000fe80008000200 */
[----:B------:R-:W-:Y:S04]  /*14690*/  LDSM.16.MT88.4 R16, [R29+UR4] ;  /* 0x000000041d10783b */ /* 0x000fe80008004200 */
[----:B0-----:R-:W2:Y:S04]  /*146a0*/  LDL.LU.64 R24, [R1+0x5d0] ;  /* 0x0005d00001187983 */ /* 0x001ea80000300a00 */
[----:B------:R-:W3:Y:S04]  /*146b0*/  LDL.LU.64 R26, [R1+0x5d8] ;  /* 0x0005d800011a7983 */ /* 0x000ee80000300a00 */
[----:B---3--:R-:W-:Y:S04]  /*146c0*/  STL.64 [R1+0x2360], R26 ;  /* 0x0023601a01007387 */ /* 0x008fe80000100a00 */
[----:B--2---:R0:W-:Y:S04]  /*146d0*/  STL.64 [R1+0x2358], R24 ;  /* 0x0023581801007387 */ /* 0x0041e80000100a00 */
[----:B0-----:R-:W2:Y:S04]  /*146e0*/  LDL.64 R24, [R1+0xb0] ;  /* 0x0000b00001187983 */ /* 0x001ea80000100a00 */
[----:B--2---:R0:W-:Y:S02]  /*146f0*/  STL.64 [R1+0x2370], R24 ;  /* 0x0023701801007387 */ /* 0x0041e40000100a00 */
[----:B0-----:R-:W-:-:S02]  /*14700*/  IMAD.MOV.U32 R24, RZ, RZ, R5 ;  /* 0x000000ffff187224 */ /* 0x001fc400078e0005 */
[----:B------:R-:W-:Y:S02]  /*14710*/  IMAD.MOV.U32 R25, RZ, RZ, R4 ;  /* 0x000000ffff197224 */ /* 0x000fe400078e0004 */
[----:B------:R-:W0:Y:S04]  /*14720*/  LDSM.16.M88.4 R4, [R28+UR4+0x5c00] ;  /* 0x005c00041c04783b */ /* 0x000e280008000200 */
[----:B------:R-:W-:Y:S04]  /*14730*/  STL.64 [R1+0x2388], R24 ;  /* 0x0023881801007387 */ /* 0x000fe80000100a00 */
[----:B0-----:R-:W-:Y:S04]  /*14740*/  STL [R1+0x1a84], R6 ;  /* 0x001a840601007387 */ /* 0x001fe80000100800 */
[----:B------:R-:W-:Y:S04]  /*14750*/  STL.64 [R1], R20 ;  /* 0x0000001401007387 */ /* 0x000fe80000100a00 */
[----:B------:R-:W-:Y:S04]  /*14760*/  STL.64 [R1+0x8], R22 ;  /* 0x0000081601007387 */ /* 0x000fe80000100a00 */
[----:B------:R0:W-:Y:S04]  /*14770*/  STL.64 [R1+0x22f0], R20 ;  /* 0x0022f01401007387 */ /* 0x0001e80000100a00 */
[----:B0-----:R-:W2:Y:S04]  /*14780*/  LDL.64 R20, [R1+0x40] ;  /* 0x0000400001147983 */ /* 0x001ea80000100a00 */
[----:B--2---:R0:W-:Y:S04]  /*14790*/  STL.64 [R1+0x2308], R20 ;  /* 0x0023081401007387 */ /* 0x0041e80000100a00 */
[----:B0-----:R-:W2:Y:S04]  /*147a0*/  LDL.64 R20, [R1+0x90] ;  /* 0x0000900001147983 */ /* 0x001ea80000100a00 */
[----:B--2---:R0:W-:Y:S04]  /*147b0*/  STL.64 [R1+0x2368], R20 ;  /* 0x0023681401007387 */ /* 0x0041e80000100a00 */
[----:B0-----:R-:W2:Y:S04]  /*147c0*/  LDL.LU.64 R20, [R1+0x5e0] ;  /* 0x0005e00001147983 */ /* 0x001ea80000300a00 */
[----:B------:R-:W3:Y:S04]  /*147d0*/  LDL.LU.64 R22, [R1+0x5e8] ;  /* 0x0005e80001167983 */ /* 0x000ee80000300a00 */
[----:B---3--:R-:W-:Y:S04]  /*147e0*/  STL.64 [R1+0x2380], R22 ;  /* 0x0023801601007387 */ /* 0x008fe80000100a00 */
[----:B--2---:R0:W-:Y:S04]  /*147f0*/  STL.64 [R1+0x2378], R20 ;  /* 0x0023781401007387 */ /* 0x0041e80000100a00 */
[----:B0-----:R-:W2:Y:S04]  /*14800*/  LDL.LU.64 R20, [R1+0x790] ;  /* 0x0007900001147983 */ /* 0x001ea80000300a00 */
[----:B------:R-:W3:Y:S01]  /*14810*/  LDL.LU.64 R22, [R1+0x798] ;  /* 0x0007980001167983 */ /* 0x000ee20000300a00 */
[----:B------:R-:W-:-:S02]  /*14820*/  IMAD.MOV.U32 R24, RZ, RZ, R2 ;  /* 0x000000ffff187224 */ /* 0x000fc400078e0002 */
[----:B------:R-:W-:Y:S01]  /*14830*/  IMAD.MOV.U32 R25, RZ, RZ, R0 ;  /* 0x000000ffff197224 */ /* 0x000fe200078e0000 */
[----:B---3--:R-:W-:Y:S04]  /*14840*/  STL.64 [R1+0x2398], R22 ;  /* 0x0023981601007387 */ /* 0x008fe80000100a00 */
[----:B--2---:R0:W-:Y:S04]  /*14850*/  STL.64 [R1+0x2390], R20 ;  /* 0x0023901401007387 */ /* 0x0041e80000100a00 */
[----:B0-----:R-:W2:Y:S04]  /*14860*/  LDL.LU.64 R20, [R1+0x8b0] ;  /* 0x0008b00001147983 */ /* 0x001ea80000300a00 */
[----:B------:R-:W2:Y:S04]  /*14870*/  LDL.LU.64 R22, [R1+0x8b8] ;  /* 0x0008b80001167983 */ /* 0x000ea80000300a00 */
[----:B------:R-:W-:Y:S04]  /*14880*/  STL [R1+0x1a80], R7 ;  /* 0x001a800701007387 */ /* 0x000fe80000100800 */
[----:B------:R-:W-:Y:S04]  /*14890*/  STL [R1+0x1b6c], R10 ;  /* 0x001b6c0a01007387 */ /* 0x000fe80000100800 */
[----:B------:R-:W-:Y:S04]  /*148a0*/  STL [R1+0x1b68], R11 ;  /* 0x001b680b01007387 */ /* 0x000fe80000100800 */
[----:B------:R0:W-:Y:S04]  /*148b0*/  STL.64 [R1+0x2338], R8 ;  /* 0x0023380801007387 */ /* 0x0001e80000100a00 */
[----:B0-----:R-:W3:Y:S04]  /*148c0*/  LDL.LU.64 R8, [R1+0x5c0] ;  /* 0x0005c00001087983 */ /* 0x001ee80000300a00 */
[----:B------:R-:W3:Y:S04]  /*148d0*/  LDL.LU.64 R10, [R1+0x5c8] ;  /* 0x0005c800010a7983 */ /* 0x000ee80000300a00 */
[----:B------:R0:W-:Y:S04]  /*148e0*/  STL [R1+0x1110], R28 ;  /* 0x0011101c01007387 */ /* 0x0001e80000100800 */
[----:B0-----:R-:W4:Y:S01]  /*148f0*/  LDL R28, [R1+0xae8] ;  /* 0x000ae800011c7983 */ /* 0x001f220000100800 */
[C---:B--2---:R-:W-:Y:S03]  /*14900*/  HMMA.16816.F32 R24, R12.reuse, R24, R20 ;  /* 0x000000180c18723c */ /* 0x044fe60000001814 */
[----:B----4-:R-:W-:Y:S04]  /*14910*/  STL [R1+0x2274], R28 ;  /* 0x0022741c01007387 */ /* 0x010fe80000100800 */
[----:B------:R-:W-:Y:S04]  /*14920*/  STL [R1+0x2288], R16 ;  /* 0x0022881001007387 */ /* 0x000fe80000100800 */
[----:B------:R0:W-:Y:S04]  /*14930*/  STL [R1+0x2284], R17 ;  /* 0x0022841101007387 */ /* 0x0001e80000100800 */
[----:B------:R-:W-:Y:S04]  /*14940*/  STL [R1+0x2280], R18 ;  /* 0x0022801201007387 */ /* 0x000fe80000100800 */
[----:B------:R-:W-:Y:S04]  /*14950*/  STL [R1+0x227c], R19 ;  /* 0x00227c1301007387 */ /* 0x000fe80000100800 */
[----:B0-----:R-:W2:Y:S04]  /*14960*/  LDL.64 R16, [R1+0xa0] ;  /* 0x0000a00001107983 */ /* 0x001ea80000100a00 */
[----:B------:R-:W-:Y:S04]  /*14970*/  STL [R1+0x2278], R29 ;  /* 0x0022781d01007387 */ /* 0x000fe80000100800 */
[----:B------:R-:W4:Y:S04]  /*14980*/  LDL.LU.64 R22, [R1+0x2398] ;  /* 0x0023980001167983 */ /* 0x000f280000300a00 */
[----:B------:R-:W4:Y:S04]  /*14990*/  LDL.LU.64 R20, [R1+0x2390] ;  /* 0x0023900001147983 */ /* 0x000f280000300a00 */
[----:B------:R0:W-:Y:S04]  /*149a0*/  STL.64 [R1+0x8b0], R24 ;  /* 0x0008b01801007387 */ /* 0x0001e80000100a00 */
[----:B------:R4:W-:Y:S04]  /*149b0*/  STL.64 [R1+0x8b8], R26 ;  /* 0x0008b81a01007387 */ /* 0x0009e80000100a00 */
[----:B0-----:R-:W4:Y:S02]  /*149c0*/  LDL.LU.64 R24, [R1+0x2388] ;  /* 0x0023880001187983 */ /* 0x001f240000300a00 */
[----:B----4-:R-:W-:Y:S02]  /*149d0*/  HMMA.16816.F32 R24, R12, R24, R20 ;  /* 0x000000180c18723c */ /* 0x010fe40000001814 */
[----:B------:R-:W4:Y:S04]  /*149e0*/  LDL.LU.64 R22, [R1+0x2380] ;  /* 0x0023800001167983 */ /* 0x000f280000300a00 */
[----:B------:R-:W4:-:S15]  /*149f0*/  LDL.LU.64 R20, [R1+0x2378] ;  /* 0x0023780001147983 */ /* 0x000f1e0000300a00 */
[----:B------:R-:W-:-:S02]  /*14a00*/  NOP ;  /* 0x0000000000007918 */ /* 0x000fc40000000000 */
[----:B------:R0:W-:Y:S04]  /*14a10*/  STL.64 [R1+0x790], R24 ;  /* 0x0007901801007387 */ /* 0x0001e80000100a00 */
[----:B------:R-:W-:Y:S04]  /*14a20*/  STL.64 [R1+0x798], R26 ;  /* 0x0007981a01007387 */ /* 0x000fe80000100a00 */
[----:B0-----:R-:W4:Y:S02]  /*14a30*/  LDL.LU.64 R24, [R1+0x2370] ;  /* 0x0023700001187983 */ /* 0x001f240000300a00 */
[----:B----4-:R-:W-:Y:S06]  /*14a40*/  HMMA.16816.F32 R20, R12, R24, R20 ;  /* 0x000000180c14723c */ /* 0x010fec0000001814 */
[----:B------:R-:W-:-:S02]  /*14a50*/  IMAD.MOV.U32 R2, RZ, RZ, R24 ;  /* 0x000000ffff027224 */ /* 0x000fc400078e0018 */
[----:B------:R-:W-:-:S15]  /*14a60*/  IMAD.MOV.U32 R0, RZ, RZ, R25 ;  /* 0x000000ffff007224 */ /* 0x000fde00078e0019 */
[----:B------:R0:W-:Y:S04]  /*14a70*/  STL.64 [R1+0x5e0], R20 ;  /* 0x0005e01401007387 */ /* 0x0001e80000100a00 */
[----:B------:R-:W-:Y:S04]  /*14a80*/  STL.64 [R1+0x5e8], R22 ;  /* 0x0005e81601007387 */ /* 0x000fe80000100a00 */
[----:B0-----:R-:W3:Y:S04]  /*14a90*/  LDL.LU.64 R20, [R1+0x2368] ;  /* 0x0023680001147983 */ /* 0x001ee80000300a00 */
[----:B------:R-:W4:Y:S04]  /*14aa0*/  LDL.LU.64 R26, [R1+0x2360] ;  /* 0x00236000011a7983 */ /* 0x000f280000300a00 */
[----:B------:R-:W4:Y:S01]  /*14ab0*/  LDL.LU.64 R24, [R1+0x2358] ;  /* 0x0023580001187983 */ /* 0x000f220000300a00 */
[----:B--2---:R-:W-:-:S03]  /*14ac0*/  IMAD.MOV.U32 R7, RZ, RZ, R17 ;  /* 0x000000ffff077224 */ /* 0x004fc600078e0011 */
[----:B------:R-:W-:Y:S01]  /*14ad0*/  STL [R1+0x228c], R2 ;  /* 0x00228c0201007387 */ /* 0x000fe20000100800 */
[----:B----4-:R-:W-:-:S15]  /*14ae0*/  HMMA.16816.F32 R24, R12, R16, R24 ;  /* 0x000000100c18723c */ /* 0x010fde0000001818 */
[----:B------:R-:W-:-:S08]  /*14af0*/  NOP ;  /* 0x0000000000007918 */ /* 0x000fd00000000000 */
[----:B------:R0:W-:Y:S04]  /*14b00*/  STL.64 [R1+0x5d0], R24 ;  /* 0x0005d01801007387 */ /* 0x0001e80000100a00 */
[----:B------:R-:W-:Y:S04]  /*14b10*/  STL.64 [R1+0x5d8], R26 ;  /* 0x0005d81a01007387 */ /* 0x000fe80000100a00 */
[----:B0-----:R-:W2:Y:S04]  /*14b20*/  LDL.LU.64 R24, [R1+0x2350] ;  /* 0x0023500001187983 */ /* 0x001ea80000300a00 */
[----:B------:R-:W-:Y:S04]  /*14b30*/  STL [R1+0x22d8], R7 ;  /* 0x0022d80701007387 */ /* 0x000fe80000100800 */
[----:B------:R3:W-:Y:S02]  /*14b40*/  STL.64 [R1+0x22d0], R4 ;  /* 0x0022d00401007387 */ /* 0x0007e40000100a00 */
[----:B---3--:R-:W-:Y:S01]  /*14b50*/  HMMA.16816.F32 R4, R12, R20, R8 ;  /* 0x000000140c04723c */ /* 0x008fe20000001808 */
[----:B------:R-:W-:-:S15]  /*14b60*/  IMAD.MOV.U32 R26, RZ, RZ, R16 ;  /* 0x000000ffff1a7224 */ /* 0x000fde00078e0010 */
[----:B------:R-:W-:-:S07]  /*14b70*/  NOP ;  /* 0x0000000000007918 */ /* 0x000fce0000000000 */
[----:B------:R-:W-:Y:S04]  /*14b80*/  STL.64 [R1+0x5c0], R4 ;  /* 0x0005c00401007387 */ /* 0x000fe80000100a00 */
[----:B------:R-:W-:Y:S04]  /*14b90*/  STL.64 [R1+0x5c8], R6 ;  /* 0x0005c80601007387 */ /* 0x000fe80000100a00 */
[----:B------:R-:W3:Y:S04]  /*14ba0*/  LDL.LU.64 R16, [R1+0x5b0] ;  /* 0x0005b00001107983 */ /* 0x000ee80000300a00 */
[----:B------:R-:W3:Y:S04]  /*14bb0*/  LDL.LU.64 R18, [R1+0x5b8] ;  /* 0x0005b80001127983 */ /* 0x000ee80000300a00 */
[----:B------:R-:W4:Y:S04]  /*14bc0*/  LDL.LU.64 R8, [R1+0x5a0] ;  /* 0x0005a00001087983 */ /* 0x000f280000300a00 */
[----:B------:R-:W2:Y:S01]  /*14bd0*/  LDL.LU.64 R10, [R1+0x5a8] ;  /* 0x0005a800010a7983 */ /* 0x000ea20000300a00 */
[----:B------:R-:W-:-:S03]  /*14be0*/  IMAD.MOV.U32 R27, RZ, RZ, R21 ;  /* 0x000000ffff1b7224 */ /* 0x000fc600078e0015 */
[----:B--2---:R-:W-:Y:S04]  /*14bf0*/  STL.64 [R1+0x2348], R10 ;  /* 0x0023480a01007387 */ /* 0x004fe80000100a00 */
[----:B----4-:R0:W-:Y:S04]  /*14c00*/  STL.64 [R1+0x2340], R8 ;  /* 0x0023400801007387 */ /* 0x0101e80000100a00 */
[----:B0-----:R-:W3:Y:S04]  /*14c10*/  LDL.64 R8, [R1+0x80] ;  /* 0x0000800001087983 */ /* 0x001ee80000100a00 */
[----:B------:R-:W-:Y:S04]  /*14c20*/  STL.64 [R1+0x2318], R26 ;  /* 0x0023181a01007387 */ /* 0x000fe80000100a00 */
[----:B------:R0:W-:Y:S04]  /*14c30*/  STL.64 [R1+0x2310], R24 ;  /* 0x0023101801007387 */ /* 0x0001e80000100a00 */
[----:B0-----:R-:W2:Y:S01]  /*14c40*/  LDL.64 R24, [R1+0x60] ;  /* 0x0000600001187983 */ /* 0x001ea20000100a00 */
[----:B------:R-:W-:-:S03]  /*14c50*/  IMAD.MOV.U32 R28, RZ, RZ, R20 ;  /* 0x000000ffff1c7224 */ /* 0x000fc600078e0014 */
[----:B--2---:R0:W-:Y:S04]  /*14c60*/  STL.64 [R1+0x2330], R24 ;  /* 0x0023301801007387 */ /* 0x0041e80000100a00 */
[----:B0-----:R-:W2:Y:S04]  /*14c70*/  LDL R24, [R1+0x70] ;  /* 0x0000700001187983 */ /* 0x001ea80000100800 */
[----:B------:R-:W4:Y:S04]  /*14c80*/  LDL.LU.64 R20, [R1+0x580] ;  /* 0x0005800001147983 */ /* 0x000f280000300a00 */
[----:B------:R-:W2:Y:S01]  /*14c90*/  LDL.LU.64 R22, [R1+0x588] ;  /* 0x0005880001167983 */ /* 0x000ea20000300a00 */
[----:B---3--:R-:W-:Y:S06]  /*14ca0*/  HMMA.16816.F32 R16, R12, R8, R16 ;  /* 0x000000080c10723c */ /* 0x008fec0000001810 */
[----:B------:R-:W-:Y:S01]  /*14cb0*/  IMAD.MOV.U32 R29, RZ, RZ, R9 ;  /* 0x000000ffff1d7224 */ /* 0x000fe200078e0009 */
[----:B--2---:R-:W-:Y:S04]  /*14cc0*/  STL.64 [R1+0x2328], R22 ;  /* 0x0023281601007387 */ /* 0x004fe80000100a00 */
[----:B----4-:R0:W-:Y:S04]  /*14cd0*/  STL.64 [R1+0x2320], R20 ;  /* 0x0023201401007387 */ /* 0x0101e80000100a00 */
[----:B0-----:R-:W2:Y:S04]  /*14ce0*/  LDL.LU.64 R20, [R1+0x590] ;  /* 0x0005900001147983 */ /* 0x001ea80000300a00 */
[----:B------:R-:W2:Y:S04]  /*14cf0*/  LDL.LU.64 R22, [R1+0x598] ;  /* 0x0005980001167983 */ /* 0x000ea80000300a00 */
[----:B------:R-:W3:Y:S04]  /*14d00*/  LDL.LU.64 R4, [R1+0x570] ;  /* 0x0005700001047983 */ /* 0x000ee80000300a00 */
[----:B------:R-:W3:Y:S04]  /*14d10*/  LDL.LU.64 R6, [R1+0x578] ;  /* 0x0005780001067983 */ /* 0x000ee80000300a00 */
[----:B------:R-:W-:Y:S04]  /*14d20*/  STL.64 [R1+0x5b0], R16 ;  /* 0x0005b01001007387 */ /* 0x000fe80000100a00 */
[----:B------:R0:W-:Y:S04]  /*14d30*/  STL.64 [R1+0x5b8], R18 ;  /* 0x0005b81201007387 */ /* 0x0001e80000100a00 */
[----:B------:R-:W4:Y:S01]  /*14d40*/  LDL.LU.64 R10, [R1+0x2348] ;  /* 0x00234800010a7983 */ /* 0x000f220000300a00 */
[----:B0-----:R-:W-:-:S03]  /*14d50*/  IMAD.MOV.U32 R19, RZ, RZ, R8 ;  /* 0x000000ffff137224 */ /* 0x001fc600078e0008 */
[----:B------:R-:W4:Y:S01]  /*14d60*/  LDL.LU.64 R8, [R1+0x2340] ;  /* 0x0023400001087983 */ /* 0x000f220000300a00 */
[----:B------:R-:W-:-:S07]  /*14d70*/  IMAD.MOV.U32 R25, RZ, RZ, R3 ;  /* 0x000000ffff197224 */ /* 0x000fce00078e0003 */
[----:B----4-:R-:W-:Y:S01]  /*14d80*/  HMMA.16816.F32 R24, R12, R24, R8 ;  /* 0x000000180c18723c */ /* 0x010fe20000001808 */
[----:B------:R-:W4:-:S15]  /*14d90*/  LDL.LU.64 R8, [R1+0x2338] ;  /* 0x0023380001087983 */ /* 0x000f1e0000300a00 */
[----:B------:R-:W-:-:S07]  /*14da0*/  NOP ;  /* 0x0000000000007918 */ /* 0x000fce0000000000 */
[----:B------:R0:W-:Y:S04]  /*14db0*/  STL.64 [R1+0x5a0], R24 ;  /* 0x0005a01801007387 */ /* 0x0001e80000100a00 */
[----:B0-----:R-:W2:Y:S01]  /*14dc0*/  LDL.LU.64 R24, [R1+0x2330] ;  /* 0x0023300001187983 */ /* 0x001ea20000300a00 */
[----:B------:R-:W-:Y:S02]  /*14dd0*/  IMAD.MOV.U32 R11, RZ, RZ, R27 ;  /* 0x000000ffff0b7224 */ /* 0x000fe400078e001b */
[----:B------:R-:W-:-:S03]  /*14de0*/  IMAD.MOV.U32 R10, RZ, RZ, R26 ;  /* 0x000000ffff0a7224 */ /* 0x000fc600078e001a */
[----:B------:R0:W-:Y:S04]  /*14df0*/  STL [R1+0x1ca4], R11 ;  /* 0x001ca40b01007387 */ /* 0x0001e80000100800 */
[----:B------:R1:W-:Y:S01]  /*14e00*/  STL [R1+0x1ca0], R10 ;  /* 0x001ca00a01007387 */ /* 0x0003e20000100800 */
[----:B--2---:R-:W-:Y:S06]  /*14e10*/  HMMA.16816.F32 R20, R12, R24, R20 ;  /* 0x000000180c14723c */ /* 0x004fec0000001814 */
[----:B0-----:R-:W-:-:S02]  /*14e20*/  IMAD.MOV.U32 R11, RZ, RZ, R24 ;  /* 0x000000ffff0b7224 */ /* 0x001fc400078e0018 */
[----:B-1----:R-:W-:-:S15]  /*14e30*/  IMAD.MOV.U32 R10, RZ, RZ, R25 ;  /* 0x000000ffff0a7224 */ /* 0x002fde00078e0019 */
[----:B------:R-:W-:Y:S04]  /*14e40*/  STL.64 [R1+0x590], R20 ;  /* 0x0005901401007387 */ /* 0x000fe80000100a00 */
[----:B------:R0:W-:Y:S04]  /*14e50*/  STL.64 [R1+0x598], R22 ;  /* 0x0005981601007387 */ /* 0x0001e80000100a00 */
[----:B0-----:R-:W2:Y:S04]  /*14e60*/  LDL.LU.64 R22, [R1+0x2328] ;  /* 0x0023280001167983 */ /* 0x001ea80000300a00 */
[----:B------:R-:W2:Y:S04]  /*14e70*/  LDL.LU.64 R20, [R1+0x2320] ;  /* 0x0023200001147983 */ /* 0x000ea80000300a00 */
[----:B------:R-:W3:Y:S04]  /*14e80*/  LDL.LU.64 R26, [R1+0x2318] ;  /* 0x00231800011a7983 */ /* 0x000ee80000300a00 */
[----:B------:R-:W3:Y:S04]  /*14e90*/  LDL.LU.64 R24, [R1+0x2310] ;  /* 0x0023100001187983 */ /* 0x000ee80000300a00 */
[----:B------:R-:W-:Y:S04]  /*14ea0*/  STL.64 [R1+0x22a8], R10 ;  /* 0x0022a80a01007387 */ /* 0x000fe80000100a00 */
[----:B----4-:R0:W-:Y:S04]  /*14eb0*/  STL.64 [R1+0x22a0], R8 ;  /* 0x0022a00801007387 */ /* 0x0101e80000100a00 */
[----:B0-----:R-:W2:Y:S02]  /*14ec0*/  LDL.64 R8, [R1+0x50] ;  /* 0x0000500001087983 */ /* 0x001ea40000100a00 */
[----:B--2---:R-:W-:-:S15]  /*14ed0*/  HMMA.16816.F32 R20, R12, R8, R20 ;  /* 0x000000080c14723c */ /* 0x004fde0000001814 */
[----:B------:R-:W-:-:S08]  /*14ee0*/  NOP ;  /* 0x0000000000007918 */ /* 0x000fd00000000000 */
[----:B------:R0:W-:Y:S04]  /*14ef0*/  STL.64 [R1+0x580], R20 ;  /* 0x0005801401007387 */ /* 0x0001e80000100a00 */
[----:B------:R1:W-:Y:S04]  /*14f00*/  STL.64 [R1+0x588], R22 ;  /* 0x0005881601007387 */ /* 0x0003e80000100a00 */
[----:B0-----:R-:W3:Y:S02]  /*14f10*/  LDL.LU.64 R20, [R1+0x2308] ;  /* 0x0023080001147983 */ /* 0x001ee40000300a00 */
[----:B---3--:R-:W-:Y:S06]  /*14f20*/  HMMA.16816.F32 R4, R12, R20, R4 ;  /* 0x000000140c04723c */ /* 0x008fec0000001804 */
[----:B------:R-:W-:-:S02]  /*14f30*/  IMAD.MOV.U32 R17, RZ, RZ, R20 ;  /* 0x000000ffff117224 */ /* 0x000fc400078e0014 */
[----:B------:R-:W-:-:S15]  /*14f40*/  IMAD.MOV.U32 R18, RZ, RZ, R21 ;  /* 0x000000ffff127224 */ /* 0x000fde00078e0015 */
[----:B------:R-:W-:Y:S04]  /*14f50*/  STL.64 [R1+0x570], R4 ;  /* 0x0005700401007387 */ /* 0x000fe80000100a00 */
[----:B------:R-:W-:Y:S04]  /*14f60*/  STL.64 [R1+0x578], R6 ;  /* 0x0005780601007387 */ /* 0x000fe80000100a00 */
[----:B------:R-:W2:Y:S04]  /*14f70*/  LDL.LU.64 R20, [R1+0x550] ;  /* 0x0005500001147983 */ /* 0x000ea80000300a00 */
[----:B-1----:R-:W3:Y:S04]  /*14f80*/  LDL.LU.64 R22, [R1+0x558] ;  /* 0x0005580001167983 */ /* 0x002ee80000300a00 */
[----:B---3--:R-:W-:Y:S04]  /*14f90*/  STL.64 [R1+0x2300], R22 ;  /* 0x0023001601007387 */ /* 0x008fe80000100a00 */
[----:B--2---:R0:W-:Y:S04]  /*14fa0*/  STL.64 [R1+0x22f8], R20 ;  /* 0x0022f81401007387 */ /* 0x0041e80000100a00 */
[----:B0-----:R-:W2:Y:S04]  /*14fb0*/  LDL.LU.64 R20, [R1+0x560] ;  /* 0x0005600001147983 */ /* 0x001ea80000300a00 */
[----:B------:R-:W2:Y:S04]  /*14fc0*/  LDL.LU.64 R22, [R1+0x568] ;  /* 0x0005680001167983 */ /* 0x000ea80000300a00 */
[----:B------:R-:W3:Y:S04]  /*14fd0*/  LDL.LU.64 R4, [R1+0x540] ;  /* 0x0005400001047983 */ /* 0x000ee80000300a00 */
[----:B------:R-:W4:Y:S01]  /*14fe0*/  LDL.LU.64 R6, [R1+0x548] ;  /* 0x0005480001067983 */ /* 0x000f220000300a00 */
[----:B------:R-:W-:-:S02]  /*14ff0*/  IMAD.MOV.U32 R2, RZ, RZ, R8 ;  /* 0x000000ffff027224 */ /* 0x000fc400078e0008 */
[----:B------:R-:W-:Y:S01]  /*15000*/  IMAD.MOV.U32 R16, RZ, RZ, R9 ;  /* 0x000000ffff107224 */ /* 0x000fe200078e0009 */
[----:B----4-:R-:W-:Y:S04]  /*15010*/  STL.64 [R1+0x22e8], R6 ;  /* 0x0022e80601007387 */ /* 0x010fe80000100a00 */
[----:B---3--:R0:W-:Y:S04]  /*15020*/  STL.64 [R1+0x22e0], R4 ;  /* 0x0022e00401007387 */ /* 0x0081e80000100a00 */
[----:B0-----:R-:W3:Y:S04]  /*15030*/  LDL.64 R4, [R1+0x20] ;  /* 0x0000200001047983 */ /* 0x001ee80000100a00 */
[----:B------:R-:W4:Y:S04]  /*15040*/  LDL.LU.64 R8, [R1+0x520] ;  /* 0x0005200001087983 */ /* 0x000f280000300a00 */
[----:B------:R-:W3:Y:S01]  /*15050*/  LDL.LU.64 R10, [R1+0x528] ;  /* 0x00052800010a7983 */ /* 0x000ee20000300a00 */
[C---:B--2---:R-:W-:Y:S03]  /*15060*/  HMMA.16816.F32 R20, R12.reuse, R24, R20 ;  /* 0x000000180c14723c */ /* 0x044fe60000001814 */
[----:B---3--:R-:W-:Y:S04]  /*15070*/  STL.64 [R1+0x22b8], R10 ;  /* 0x0022b80a01007387 */ /* 0x008fe80000100a00 */
[----:B----4-:R0:W-:Y:S04]  /*15080*/  STL.64 [R1+0x22b0], R8 ;  /* 0x0022b00801007387 */ /* 0x0101e80000100a00 */
[----:B0-----:R-:W2:Y:S04]  /*15090*/  LDL.LU.64 R8, [R1+0x530] ;  /* 0x0005300001087983 */ /* 0x001ea80000300a00 */
[----:B------:R-:W3:Y:S04]  /*150a0*/  LDL.LU.64 R10, [R1+0x538] ;  /* 0x00053800010a7983 */ /* 0x000ee80000300a00 */
[----:B---3--:R-:W-:Y:S04]  /*150b0*/  STL.64 [R1+0x22c8], R10 ;  /* 0x0022c80a01007387 */ /* 0x008fe80000100a00 */
[----:B--2---:R0:W-:Y:S04]  /*150c0*/  STL.64 [R1+0x22c0], R8 ;  /* 0x0022c00801007387 */ /* 0x0041e80000100a00 */
[----:B0-----:R-:W2:Y:S04]  /*150d0*/  LDL.64 R8, [R1+0x10] ;  /* 0x0000100001087983 */ /* 0x001ea80000100a00 */
[----:B------:R-:W-:Y:S04]  /*150e0*/  STL.64 [R1+0x2298], R18 ;  /* 0x0022981201007387 */ /* 0x000fe80000100a00 */
[----:B------:R0:W-:Y:S04]  /*150f0*/  STL.64 [R1+0x2290], R16 ;  /* 0x0022901001007387 */ /* 0x0001e80000100a00 */
[----:B0-----:R-:W3:Y:S04]  /*15100*/  LDL.LU.64 R16, [R1+0x4d0] ;  /* 0x0004d00001107983 */ /* 0x001ee80000300a00 */
[----:B------:R-:W3:Y:S04]  /*15110*/  LDL.LU.64 R18, [R1+0x4d8] ;  /* 0x0004d80001127983 */ /* 0x000ee80000300a00 */
[----:B------:R-:W-:Y:S04]  /*15120*/  STL.64 [R1+0x560], R20 ;  /* 0x0005601401007387 */ /* 0x000fe80000100a00 */
[----:B------:R0:W-:Y:S04]  /*15130*/  STL.64 [R1+0x568], R22 ;  /* 0x0005681601007387 */ /* 0x0001e80000100a00 */
[----:B0-----:R-:W4:Y:S04]  /*15140*/  LDL.LU.64 R22, [R1+0x2300] ;  /* 0x0023000001167983 */ /* 0x001f280000300a00 */
[----:B------:R-:W4:Y:S04]  /*15150*/  LDL.LU.64 R20, [R1+0x22f8] ;  /* 0x0022f80001147983 */ /* 0x000f280000300a00 */
[----:B------:R-:W-:Y:S01]  /*15160*/  STL.64 [R1+0x21e0], R24 ;  /* 0x0021e01801007387 */ /* 0x000fe20000100a00 */
[----:B----4-:R-:W-:-:S15]  /*15170*/  HMMA.16816.F32 R20, R12, R4, R20 ;  /* 0x000000040c14723c */ /* 0x010fde0000001814 */
[----:B------:R-:W-:-:S08]  /*15180*/  NOP ;  /* 0x0000000000007918 */ /* 0x000fd00000000000 */
[----:B------:R0:W-:Y:S04]  /*15190*/  STL.64 [R1+0x550], R20 ;  /* 0x0005501401007387 */ /* 0x0001e80000100a00 */
[----:B------:R1:W-:Y:S04]  /*151a0*/  STL.64 [R1+0x558], R22 ;  /* 0x0005581601007387 */ /* 0x0003e80000100a00 */
[----:B0-----:R-:W4:Y:S01]  /*151b0*/  LDL.LU.64 R20, [R1+0x22f0] ;  /* 0x0022f00001147983 */ /* 0x001f220000300a00 */
[----:B-1----:R-:W-:Y:S02]  /*151c0*/  IMAD.MOV.U32 R23, RZ, RZ, R4 ;  /* 0x000000ffff177224 */ /* 0x002fe400078e0004 */
[----:B------:R-:W-:Y:S01]  /*151d0*/  IMAD.MOV.U32 R22, RZ, RZ, R5 ;  /* 0x000000ffff167224 */ /* 0x000fe200078e0005 */
[----:B------:R-:W3:Y:S04]  /*151e0*/  LDL.LU.64 R6, [R1+0x22e8] ;  /* 0x0022e80001067983 */ /* 0x000ee80000300a00 */
[----:B------:R-:W3:Y:S01]  /*151f0*/  LDL.LU.64 R4, [R1+0x22e0] ;  /* 0x0022e00001047983 */ /* 0x000ee20000300a00 */
[----:B--2---:R-:W-:Y:S01]  /*15200*/  IMAD.MOV.U32 R3, RZ, RZ, R9 ;  /* 0x000000ffff037224 */ /* 0x004fe200078e0009 */
[----:B---3--:R-:W-:-:S15]  /*15210*/  HMMA.16816.F32 R4, R12, R8, R4 ;  /* 0x000000080c04723c */ /* 0x008fde0000001804 */
[----:B------:R-:W-:-:S08]  /*15220*/  NOP ;  /* 0x0000000000007918 */ /* 0x000fd00000000000 */
[----:B------:R-:W-:Y:S04]  /*15230*/  STL.64 [R1+0x540], R4 ;  /* 0x0005400401007387 */ /* 0x000fe80000100a00 */
[----:B------:R0:W-:Y:S04]  /*15240*/  STL.64 [R1+0x548], R6 ;  /* 0x0005480601007387 */ /* 0x0001e80000100a00 */
[----:B0-----:R-:W2:Y:S04]  /*15250*/  LDL.LU R7, [R1+0x22d8] ;  /* 0x0022d80001077983 */ /* 0x001ea80000300800 */
[----:B------:R-:W3:Y:S01]  /*15260*/  LDL.LU.64 R4, [R1+0x22d0] ;  /* 0x0022d00001047983 */ /* 0x000ee20000300a00 */
[----:B------:R-:W-:-:S03]  /*15270*/  IMAD.MOV.U32 R6, RZ, RZ, R8 ;  /* 0x000000ffff067224 */ /* 0x000fc600078e0008 */
[----:B------:R-:W4:Y:S04]  /*15280*/  LDL.LU.64 R10, [R1+0x22c8] ;  /* 0x0022c800010a7983 */ /* 0x000f280000300a00 */
[----:B------:R-:W4:Y:S02]  /*15290*/  LDL.LU.64 R8, [R1+0x22c0] ;  /* 0x0022c00001087983 */ /* 0x000f240000300a00 */
[----:B----4-:R-:W-:-:S15]  /*152a0*/  HMMA.16816.F32 R8, R12, R20, R8 ;  /* 0x000000140c08723c */ /* 0x010fde0000001808 */
[----:B------:R-:W-:-:S08]  /*152b0*/  NOP ;  /* 0x0000000000007918 */ /* 0x000fd00000000000 */
[----:B------:R-:W-:Y:S04]  /*152c0*/  STL.64 [R1+0x530], R8 ;  /* 0x0005300801007387 */ /* 0x000fe80000100a00 */
[----:B------:R0:W-:Y:S04]  /*152d0*/  STL.64 [R1+0x538], R10 ;  /* 0x0005380a01007387 */ /* 0x0001e80000100a00 */
[----:B0-----:R-:W3:Y:S04]  /*152e0*/  LDL.LU.64 R10, [R1+0x22b8] ;  /* 0x0022b800010a7983 */ /* 0x001ee80000300a00 */
[----:B------:R-:W3:Y:S04]  /*152f0*/  LDL.LU.64 R8, [R1+0x22b0] ;  /* 0x0022b00001087983 */ /* 0x000ee80000300a00 */
[----:B------:R-:W-:Y:S01]  /*15300*/  STL.64 [R1+0x2208], R20 ;  /* 0x0022081401007387 */ /* 0x000fe20000100a00 */
[----:B---3--:R-:W-:-:S15]  /*15310*/  HMMA.16816.F32 R8, R12, R4, R8 ;  /* 0x000000040c08723c */ /* 0x008fde0000001808 */
[----:B------:R-:W-:-:S08]  /*15320*/  NOP ;  /* 0x0000000000007918 */ /* 0x000fd00000000000 */
[----:B------:R-:W-:Y:S04]  /*15330*/  STL.64 [R1+0x520], R8 ;  /* 0x0005200801007387 */ /* 0x000fe80000100a00 */
[----:B------:R0:W-:Y:S04]  /*15340*/  STL.64 [R1+0x528], R10 ;  /* 0x0005280a01007387 */ /* 0x0001e80000100a00 */
[----:B0-----:R-:W3:Y:S04]  /*15350*/  LDL.LU.64 R10, [R1+0x22a8] ;  /* 0x0022a800010a7983 */ /* 0x001ee80000300a00 */
[----:B------:R-:W4:Y:S04]  /*15360*/  LDL.LU.64 R8, [R1+0x22a0] ;  /* 0x0022a00001087983 */ /* 0x000f280000300a00 */
[----:B------:R0:W-:Y:S01]  /*15370*/  STL.64 [R1+0x21a0], R4 ;  /* 0x0021a00401007387 */ /* 0x0001e20000100a00 */
[----:B----4-:R-:W-:Y:S03]  /*15380*/  HMMA.16816.F32 R12, R12, R8, R16 ;  /* 0x000000080c0c723c */ /* 0x010fe60000001810 */
[----:B------:R-:W4:Y:S04]  /*15390*/  LDL.LU.64 R18, [R1+0x2298] ;  /* 0x0022980001127983 */ /* 0x000f280000300a00 */
[----:B------:R-:W2:Y:S01]  /*153a0*/  LDL.LU.64 R16, [R1+0x2290] ;  /* 0x0022900001107983 */ /* 0x000ea20000300a00 */
[----:B------:R-:W-:-:S03]  /*153b0*/  IMAD.MOV.U32 R24, RZ, RZ, R2 ;  /* 0x000000ffff187224 */ /* 0x000fc600078e0002 */
[----:B------:R-:W3:-:S12]  /*153c0*/  LDL.LU R2, [R1+0x228c] ;  /* 0x00228c0001027983 */ /* 0x000ed80000300800 */
[----:B------:R-:W-:Y:S04]  /*153d0*/  STL.64 [R1+0x4d0], R12 ;  /* 0x0004d00c01007387 */ /* 0x000fe80000100a00 */
[----:B------:R-:W-:Y:S01]  /*153e0*/  STL.64 [R1+0x4d8], R14 ;  /* 0x0004d80e01007387 */ /* 0x000fe20000100a00 */
[----:B--2---:R-:W-:-:S03]  /*153f0*/  IMAD.MOV.U32 R25, RZ, RZ, R16 ;  /* 0x000000ffff197224 */ /* 0x004fc600078e0010 */
[----:B------:R-:W2:Y:S04]  /*15400*/  LDL.LU R16, [R1+0x2288] ;  /* 0x0022880001107983 */ /* 0x000ea80000300800 */
[----:B0-----:R-:W2:Y:S04]  /*15410*/  LDL.64 R4, [R1+0xc0] ;  /* 0x0000c00001047983 */ /* 0x001ea80000100a00 */
[----:B------:R-:W-:Y:S04]  /*15420*/  STL.64 [R1+0x21f0], R24 ;  /* 0x0021f01801007387 */ /* 0x000fe80000100a00 */
[----:B------:R0:W-:Y:S02]  /*15430*/  STL.64 [R1+0x2198], R8 ;  /* 0x0021980801007387 */ /* 0x0001e40000100a00 */
[----:B0-----:R-:W-:-:S02]  /*15440*/  IMAD.MOV.U32 R8, RZ, RZ, R17 ;  /* 0x000000ffff087224 */ /* 0x001fc400078e0011 */
[----:B----4-:R-:W-:Y:S01]  /*15450*/  IMAD.MOV.U32 R9, RZ, RZ, R18 ;  /* 0x000000ffff097224 */ /* 0x010fe200078e0012 */
[----:B------:R-:W2:Y:S04]  /*15460*/  LDL.LU R17, [R1+0x2284] ;  /* 0x0022840001117983 */ /* 0x000ea80000300800 */
[----:B------:R-:W2:Y:S04]  /*15470*/  LDL.LU R18, [R1+0x2280] ;  /* 0x0022800001127983 */ /* 0x000ea80000300800 */
[----:B------:R-:W4:Y:S04]  /*15480*/  LDL.64 R20, [R1+0x70] ;  /* 0x0000700001147983 */ /* 0x000f280000100a00 */
[----:B----4-:R0:W-:Y:S02]  /*15490*/  STL.64 [R1+0x2218], R20 ;  /* 0x0022181401007387 */ /* 0x0101e40000100a00 */
[----:B0-----:R-:W-:-:S02]  /*154a0*/  IMAD.MOV.U32 R20, RZ, RZ, R19 ;  /* 0x000000ffff147224 */ /* 0x001fc400078e0013 */
[----:B------:R-:W-:Y:S01]  /*154b0*/  IMAD.MOV.U32 R21, RZ, RZ, R29 ;  /* 0x000000ffff157224 */ /* 0x000fe200078e001d */
[----:B------:R-:W2:Y:S04]  /*154c0*/  LDL.LU R19, [R1+0x227c] ;  /* 0x00227c0001137983 */ /* 0x000ea80000300800 */
[----:B------:R-:W4:Y:S04]  /*154d0*/  LDL.LU R29, [R1+0x2278] ;  /* 0x00227800011d7983 */ /* 0x000f280000300800 */
[----:B------:R0:W-:Y:S02]  /*154e0*/  STL.64 [R1+0x2230], R20 ;  /* 0x0022301401007387 */ /* 0x0001e40000100a00 */
[----:B0-----:R-:W-:-:S02]  /*154f0*/  IMAD.MOV.U32 R20, RZ, RZ, R28 ;  /* 0x000000ffff147224 */ /* 0x001fc400078e001c */
[----:B------:R-:W2:Y:S01]  /*15500*/  LDL.LU R28, [R1+0x2274] ;  /* 0x00227400011c7983 */ /* 0x000ea20000300800 */
[----:B------:R-:W-:Y:S02]  /*15510*/  IMAD.MOV.U32 R21, RZ, RZ, R27 ;  /* 0x000000ffff157224 */ /* 0x000fe400078e001b */
[----:B---3--:R-:W-:Y:S02]  /*15520*/  IMAD.MOV.U32 R24, RZ, RZ, R11 ;  /* 0x000000ffff187224 */ /* 0x008fe400078e000b */
[----:B------:R-:W-:Y:S01]  /*15530*/  IMAD.MOV.U32 R25, RZ, RZ, R10 ;  /* 0x000000ffff197224 */ /* 0x000fe200078e000a */
[----:B------:R0:W-:Y:S04]  /*15540*/  STL.64 [R1+0x2248], R20 ;  /* 0x0022481401007387 */ /* 0x0001e80000100a00 */
[----:B------:R-:W-:Y:S01]  /*15550*/  STL.64 [R1+0x2268], R22 ;  /* 0x0022681601007387 */ /* 0x000fe20000100a00 */
[----:B0-----:R-:W-:-:S02]  /*15560*/  IMAD.MOV.U32 R20, RZ, RZ, R26 ;  /* 0x000000ffff147224 */ /* 0x001fc400078e001a */
[----:B------:R-:W-:-:S05]  /*15570*/  IMAD.MOV.U32 R21, RZ, RZ, R7 ;  /* 0x000000ffff157224 */ /* 0x000fca00078e0007 */
[----:B------:R-:W-:Y:S04]  /*15580*/  STL.64 [R1+0x2260], R20 ;  /* 0x0022601401007387 */ /* 0x000fe80000100a00 */
[----:B------:R0:W-:Y:S04]  /*15590*/  STL.64 [R1+0x2210], R24 ;  /* 0x0022101801007387 */ /* 0x0001e80000100a00 */
[----:B0-----:R-:W3:Y:S04]  /*155a0*/  LDL.LU.64 R24, [R1+0x1d0] ;  /* 0x0001d00001187983 */ /* 0x001ee80000300a00 */
[----:B------:R-:W3:Y:S04]  /*155b0*/  LDL.LU.64 R26, [R1+0x1d8] ;  /* 0x0001d800011a7983 */ /* 0x000ee80000300a00 */
[----:B------:R0:W-:Y:S04]  /*155c0*/  STL.64 [R1+0x21e8], R8 ;  /* 0x0021e80801007387 */ /* 0x0001e80000100a00 */
[----:B0-----:R-:W4:Y:S04]  /*155d0*/  LDL.64 R8, [R1+0xd0] ;  /* 0x0000d00001087983 */ /* 0x001f280000100a00 */
[----:B--2---:R-:W0:Y:S04]  /*155e0*/  LDSM.16.MT88.4 R12, [R28+UR4+0x80] ;  /* 0x000080041c0c783b */ /* 0x004e280008004200 */
[----:B0-----:R-:W-:Y:S04]  /*155f0*/  STL.64 [R1+0x21b0], R14 ;  /* 0x0021b00e01007387 */ /* 0x001fe80000100a00 */
[----:B------:R0:W-:Y:S02]  /*15600*/  STL.64 [R1+0x21a8], R12 ;  /* 0x0021a80c01007387 */ /* 0x0001e40000100a00 */
[----:B0-----:R-:W-:-:S02]  /*15610*/  IMAD.MOV.U32 R12, RZ, RZ, R6 ;  /* 0x000000ffff0c7224 */ /* 0x001fc400078e0006 */
[----:B------:R-:W-:-:S05]  /*15620*/  IMAD.MOV.U32 R13, RZ, RZ, R3 ;  /* 0x000000ffff0d7224 */ /* 0x000fca00078e0003 */
[----:B------:R0:W-:Y:S04]  /*15630*/  STL.64 [R1+0x21c8], R12 ;  /* 0x0021c80c01007387 */ /* 0x0001e80000100a00 */
[----:B0-----:R-:W2:Y:S04]  /*15640*/  LDL.LU.64 R12, [R1+0x1e0] ;  /* 0x0001e000010c7983 */ /* 0x001ea80000300a00 */
[----:B------:R-:W2:Y:S01]  /*15650*/  LDL.LU.64 R14, [R1+0x1e8] ;  /* 0x0001e800010e7983 */ /* 0x000ea20000300a00 */
[----:B------:R-:W-:Y:S02]  /*15660*/  IMAD.MOV.U32 R20, RZ, RZ, R2 ;  /* 0x000000ffff147224 */ /* 0x000fe400078e0002 */
[----:B------:R-:W-:-:S02]  /*15670*/  IMAD.MOV.U32 R21, RZ, RZ, R0 ;  /* 0x000000ffff157224 */ /* 0x000fc400078e0000 */
[----:B----4-:R-:W-:Y:S02]  /*15680*/  IMAD.MOV.U32 R2, RZ, RZ, R8 ;  /* 0x000000ffff027224 */ /* 0x010fe400078e0008 */
[----:B------:R-:W-:Y:S01]  /*15690*/  IMAD.MOV.U32 R0, RZ, RZ, R9 ;  /* 0x000000ffff007224 */ /* 0x000fe200078e0009 */
[----:B------:R-:W-:Y:S01]  /*156a0*/  STL [R1+0x209c], R28 ;  /* 0x00209c1c01007387 */ /* 0x000fe20000100800 */
[C---:B--2---:R-:W-:Y:S06]  /*156b0*/  HMMA.16816.F32 R12, R16.reuse, R8, R12 ;  /* 0x00000008100c723c */ /* 0x044fec000000180c */
[----:B---3--:R-:W-:-:S15]  /*156c0*/  HMMA.16816.F32 R8, R16, R4, R24 ;  /* 0x000000041008723c */ /* 0x008fde0000001818 */
[----:B------:R-:W-:-:S02]  /*156d0*/  NOP ;  /* 0x0000000000007918 */ /* 0x000fc40000000000 */
[----:B------:R-:W-:Y:S04]  /*156e0*/  STL.64 [R1+0x9e0], R12 ;  /* 0x0009e00c01007387 */ /* 0x000fe80000100a00 */
[----:B------:R0:W-:Y:S04]  /*156f0*/  STL.64 [R1+0x9e8], R14 ;  /* 0x0009e80e01007387 */ /* 0x0001e80000100a00 */
[----:B------:R-:W-:Y:S04]  /*15700*/  STL.64 [R1+0x9d0], R8 ;  /* 0x0009d00801007387 */ /* 0x000fe80000100a00 */
[----:B------:R-:W-:Y:S01]  /*15710*/  STL.64 [R1+0x9d8], R10 ;  /* 0x0009d80a01007387 */ /* 0x000fe20000100a00 */
[----:B0-----:R-:W-:-:S05]  /*15720*/  IMAD.MOV.U32 R14, RZ, RZ, R4 ;  /* 0x000000ffff0e7224 */ /* 0x001fca00078e0004 */
[----:B------:R0:W-:Y:S04]  /*15730*/  STL [R1+0x2270], R14 ;  /* 0x0022700e01007387 */ /* 0x0001e80000100800 */
[----:B------:R-:W2:Y:S04]  /*15740*/  LDL.LU.64 R12, [R1+0x1c0] ;  /* 0x0001c000010c7983 */ /* 0x000ea80000300a00 */
[----:B0-----:R-:W2:Y:S04]  /*15750*/  LDL.LU.64 R14, [R1+0x1c8] ;  /* 0x0001c800010e7983 */ /* 0x001ea80000300a00 */
[----:B------:R-:W3:Y:S04]  /*15760*/  LDL.LU.64 R24, [R1+0x180] ;  /* 0x0001800001187983 */ /* 0x000ee80000300a00 */
[----:B------:R-:W4:Y:S04]  /*15770*/  LDL.LU.64 R26, [R1+0x188] ;  /* 0x00018800011a7983 */ /* 0x000f280000300a00 */
[----:B----4-:R-:W-:Y:S04]  /*15780*/  STL.64 [R1+0x2228], R26 ;  /* 0x0022281a01007387 */ /* 0x010fe80000100a00 */
[----:B---3--:R0:W-:Y:S04]  /*15790*/  STL.64 [R1+0x2220], R24 ;  /* 0x0022201801007387 */ /* 0x0081e80000100a00 */
[----:B0-----:R-:W3:Y:S04]  /*157a0*/  LDL.LU.64 R24, [R1+0x190] ;  /* 0x0001900001187983 */ /* 0x001ee80000300a00 */
[----:B------:R-:W4:Y:S04]  /*157b0*/  LDL.LU.64 R26, [R1+0x198] ;  /* 0x00019800011a7983 */ /* 0x000f280000300a00 */
[----:B----4-:R-:W-:Y:S04]  /*157c0*/  STL.64 [R1+0x2240], R26 ;  /* 0x0022401a01007387 */ /* 0x010fe80000100a00 */
[----:B---3--:R0:W-:Y:S04]  /*157d0*/  STL.64 [R1+0x2238], R24 ;  /* 0x0022381801007387 */ /* 0x0081e80000100a00 */
[----:B0-----:R-:W3:Y:S04]  /*157e0*/  LDL.LU.64 R24, [R1+0x1a0] ;  /* 0x0001a00001187983 */ /* 0x001ee80000300a00 */
[----:B------:R-:W4:Y:S01]  /*157f0*/  LDL.LU.64 R26, [R1+0x1a8] ;  /* 0x0001a800011a7983 */ /* 0x000f220000300a00 */
[----:B--2---:R-:W-:Y:S03]  /*15800*/  HMMA.16816.F32 R20, R16, R20, R12 ;  /* 0x000000141014723c */ /* 0x004fe6000000180c */
[----:B----4-:R-:W-:Y:S04]  /*15810*/  STL.64 [R1+0x2258], R26 ;  /* 0x0022581a01007387 */ /* 0x010fe80000100a00 */
[----:B---3--:R0:W-:Y:S04]  /*15820*/  STL.64 [R1+0x2250], R24 ;  /* 0x0022501801007387 */ /* 0x0081e80000100a00 */
[----:B0-----:R-:W2:Y:S04]  /*15830*/  LDL.LU.64 R24, [R1+0x1b0] ;  /* 0x0001b00001187983 */ /* 0x001ea80000300a00 */
[----:B------:R-:W2:Y:S04]  /*15840*/  LDL.LU.64 R26, [R1+0x1b8] ;  /* 0x0001b800011a7983 */ /* 0x000ea80000300a00 */
[----:B------:R-:W3:Y:S04]  /*15850*/  LDL.LU.64 R8, [R1+0x160] ;  /* 0x0001600001087983 */ /* 0x000ee80000300a00 */
[----:B------:R-:W4:Y:S01]  /*15860*/  LDL.LU.64 R10, [R1+0x168] ;  /* 0x00016800010a7983 */ /* 0x000f220000300a00 */
[----:B------:R-:W-:-:S03]  /*15870*/  IMAD.MOV.U32 R3, RZ, RZ, R5 ;  /* 0x000000ffff037224 */ /* 0x000fc600078e0005 */
[----:B----4-:R-:W-:Y:S04]  /*15880*/  STL.64 [R1+0x2200], R10 ;  /* 0x0022000a01007387 */ /* 0x010fe80000100a00 */
[----:B---3--:R0:W-:Y:S04]  /*15890*/  STL.64 [R1+0x21f8], R8 ;  /* 0x0021f80801007387 */ /* 0x0081e80000100a00 */
[----:B0-----:R-:W3:Y:S04]  /*158a0*/  LDL.LU.64 R8, [R1+0x170] ;  /* 0x0001700001087983 */ /* 0x001ee80000300a00 */
[----:B------:R-:W3:Y:S04]  /*158b0*/  LDL.LU.64 R10, [R1+0x178] ;  /* 0x00017800010a7983 */ /* 0x000ee80000300a00 */
[----:B------:R-:W4:Y:S04]  /*158c0*/  LDL.LU.64 R4, [R1+0x140] ;  /* 0x0001400001047983 */ /* 0x000f280000300a00 */
[----:B------:R-:W4:Y:S04]  /*158d0*/  LDL.LU.64 R6, [R1+0x148] ;  /* 0x0001480001067983 */ /* 0x000f280000300a00 */
[----:B------:R-:W4:Y:S04]  /*158e0*/  LDL.LU R14, [R1+0x2270] ;  /* 0x00227000010e7983 */ /* 0x000f280000300800 */
[----:B------:R-:W-:Y:S04]  /*158f0*/  STL.64 [R1+0xaa0], R20 ;  /* 0x000aa01401007387 */ /* 0x000fe80000100a00 */
[----:B------:R0:W-:Y:S04]  /*15900*/  STL.64 [R1+0xaa8], R22 ;  /* 0x000aa81601007387 */ /* 0x0001e80000100a00 */
[----:B0-----:R-:W2:Y:S04]  /*15910*/  LDL.LU.64 R22, [R1+0x2268] ;  /* 0x0022680001167983 */ /* 0x001ea80000300a00 */
[----:B------:R-:W3:Y:S01]  /*15920*/  LDL.LU.64 R20, [R1+0x2260] ;  /* 0x0022600001147983 */ /* 0x000ee20000300a00 */
[----:B--2---:R-:W-:-:S02]  /*15930*/  IMAD.MOV.U32 R12, RZ, RZ, R23 ;  /* 0x000000ffff0c7224 */ /* 0x004fc400078e0017 */
[----:B------:R-:W-:Y:S02]  /*15940*/  IMAD.MOV.U32 R13, RZ, RZ, R22 ;  /* 0x000000ffff0d7224 */ /* 0x000fe400078e0016 */
[----:B---3--:R-:W-:Y:S01]  /*15950*/  HMMA.16816.F32 R20, R16, R20, R24 ;  /* 0x000000141014723c */ /* 0x008fe20000001818 */
[----:B------:R-:W2:Y:S04]  /*15960*/  LDL.LU.64 R26, [R1+0x2258] ;  /* 0x00225800011a7983 */ /* 0x000ea80000300a00 */
[----:B------:R-:W2:-:S15]  /*15970*/  LDL.LU.64 R24, [R1+0x2250] ;  /* 0x0022500001187983 */ /* 0x000e9e0000300a00 */
[----:B------:R-:W-:-:S03]  /*15980*/  NOP ;  /* 0x0000000000007918 */ /* 0x000fc60000000000 */
[----:B------:R0:W-:Y:S04]  /*15990*/  STL.64 [R1+0xa90], R20 ;  /* 0x000a901401007387 */ /* 0x0001e80000100a00 */
[----:B------:R2:W-:Y:S04]  /*159a0*/  STL.64 [R1+0xa98], R22 ;  /* 0x000a981601007387 */ /* 0x0005e80000100a00 */
[----:B0-----:R-:W2:Y:S02]  /*159b0*/  LDL.LU.64 R20, [R1+0x2248] ;  /* 0x0022480001147983 */ /* 0x001ea40000300a00 */
[----:B--2---:R-:W-:Y:S02]  /*159c0*/  HMMA.16816.F32 R20, R16, R20, R24 ;  /* 0x000000141014723c */ /* 0x004fe40000001818 */
[----:B------:R-:W2:Y:S04]  /*159d0*/  LDL.LU.64 R26, [R1+0x2240] ;  /* 0x00224000011a7983 */ /* 0x000ea80000300a00 */
[----:B------:R-:W2:-:S15]  /*159e0*/  LDL.LU.64 R24, [R1+0x2238] ;  /* 0x0022380001187983 */ /* 0x000e9e0000300a00 */
[----:B------:R-:W-:-:S02]  /*159f0*/  NOP ;  /* 0x0000000000007918 */ /* 0x000fc40000000000 */
        /* <DEDUP_REMOVED lines=10> */
[----:B--2---:R-:W-:Y:S06]  /*15aa0*/  HMMA.16816.F32 R24, R16, R20, R24 ;  /* 0x000000141018723c */ /* 0x004fec0000001818 */
[----:B------:R-:W-:-:S02]  /*15ab0*/  IMAD.MOV.U32 R28, RZ, RZ, R20 ;  /* 0x000000ffff1c7224 */ /* 0x000fc400078e0014 */
[----:B-1----:R-:W-:-:S15]  /*15ac0*/  IMAD.MOV.U32 R23, RZ, RZ, R21 ;  /* 0x000000ffff177224 */ /* 0x002fde00078e0015 */
[----:B------:R0:W-:Y:S04]  /*15ad0*/  STL.64 [R1+0xa60], R24 ;  /* 0x000a601801007387 */ /* 0x0001e80000100a00 */
[----:B------:R1:W-:Y:S04]  /*15ae0*/  STL.64 [R1+0xa68], R26 ;  /* 0x000a681a01007387 */ /* 0x0003e80000100a00 */
[----:B0-----:R-:W1:Y:S04]  /*15af0*/  LDL.LU.64 R24, [R1+0x2210] ;  /* 0x0022100001187983 */ /* 0x001e680000300a00 */
[----:B------:R-:W2:Y:S04]  /*15b00*/  LDL.LU.64 R20, [R1+0x2208] ;  /* 0x0022080001147983 */ /* 0x000ea80000300a00 */
[----:B------:R-:W-:Y:S01]  /*15b10*/  STL [R1+0x21c0], R23 ;  /* 0x0021c01701007387 */ /* 0x000fe20000100800 */
[C---:B-1----:R-:W-:Y:S03]  /*15b20*/  HMMA.16816.F32 R24, R16.reuse, R24, R8 ;  /* 0x000000181018723c */ /* 0x042fe60000001808 */
[----:B--2---:R0:W-:Y:S04]  /*15b30*/  STL.64 [R1+0x21b8], R20 ;  /* 0x0021b81401007387 */ /* 0x0041e80000100a00 */
[----:B0-----:R-:W2:Y:S04]  /*15b40*/  LDL.LU.64 R20, [R1+0x150] ;  /* 0x0001500001147983 */ /* 0x001ea80000300a00 */
[----:B------:R-:W2:Y:S04]  /*15b50*/  LDL.LU.64 R22, [R1+0x158] ;  /* 0x0001580001167983 */ /* 0x000ea80000300a00 */
[----:B------:R-:W3:Y:S04]  /*15b60*/  LDL.LU.64 R10, [R1+0x2200] ;  /* 0x00220000010a7983 */ /* 0x000ee80000300a00 */
[----:B------:R-:W3:Y:S04]  /*15b70*/  LDL.LU.64 R8, [R1+0x21f8] ;  /* 0x0021f80001087983 */ /* 0x000ee80000300a00 */
[----:B------:R0:W-:Y:S04]  /*15b80*/  STL.64 [R1+0xa50], R24 ;  /* 0x000a501801007387 */ /* 0x0001e80000100a00 */
[----:B------:R3:W-:Y:S04]  /*15b90*/  STL.64 [R1+0xa58], R26 ;  /* 0x000a581a01007387 */ /* 0x0007e80000100a00 */
[----:B0-----:R-:W3:Y:S02]  /*15ba0*/  LDL.LU.64 R24, [R1+0x21f0] ;  /* 0x0021f00001187983 */ /* 0x001ee40000300a00 */
[----:B---3--:R-:W-:Y:S02]  /*15bb0*/  HMMA.16816.F32 R24, R16, R24, R8 ;  /* 0x000000181018723c */ /* 0x008fe40000001808 */
[----:B------:R-:W2:-:S15]  /*15bc0*/  LDL.LU.64 R8, [R1+0x21e8] ;  /* 0x0021e80001087983 */ /* 0x000e9e0000300a00 */
[----:B------:R-:W-:-:S06]  /*15bd0*/  NOP ;  /* 0x0000000000007918 */ /* 0x000fcc0000000000 */
[----:B------:R0:W-:Y:S04]  /*15be0*/  STL.64 [R1+0xa40], R24 ;  /* 0x000a401801007387 */ /* 0x0001e80000100a00 */
[----:B------:R-:W-:Y:S04]  /*15bf0*/  STL.64 [R1+0xa48], R26 ;  /* 0x000a481a01007387 */ /* 0x000fe80000100a00 */
[----:B0-----:R-:W4:Y:S01]  /*15c00*/  LDL.LU.64 R24, [R1+0x21e0] ;  /* 0x0021e00001187983 */ /* 0x001f220000300a00 */
[----:B--2---:R-:W-:Y:S03]  /*15c10*/  HMMA.16816.F32 R8, R16, R8, R20 ;  /* 0x000000081008723c */ /* 0x004fe60000001814 */
[----:B------:R-:W2:-:S15]  /*15c20*/  LDL.LU.64 R20, [R1+0x120] ;  /* 0x0001200001147983 */ /* 0x000e9e0000300a00 */
[----:B------:R-:W-:-:S05]  /*15c30*/  NOP ;  /* 0x0000000000007918 */ /* 0x000fca0000000000 */
[----:B------:R-:W-:Y:S04]  /*15c40*/  STL.64 [R1+0xa30], R8 ;  /* 0x000a300801007387 */ /* 0x000fe80000100a00 */
[----:B------:R-:W-:Y:S04]  /*15c50*/  STL.64 [R1+0xa38], R10 ;  /* 0x000a380a01007387 */ /* 0x000fe80000100a00 */
[----:B------:R-:W3:Y:S01]  /*15c60*/  LDL.LU.64 R22, [R1+0x128] ;  /* 0x0001280001167983 */ /* 0x000ee20000300a00 */
[----:B----4-:R-:W-:-:S15]  /*15c70*/  HMMA.16816.F32 R4, R16, R24, R4 ;  /* 0x000000181004723c */ /* 0x010fde0000001804 */
[----:B------:R-:W-:-:S08]  /*15c80*/  NOP ;  /* 0x0000000000007918 */ /* 0x000fd00000000000 */
[----:B------:R-:W-:Y:S04]  /*15c90*/  STL.64 [R1+0xa20], R4 ;  /* 0x000a200401007387 */ /* 0x000fe80000100a00 */
[----:B------:R-:W-:Y:S04]  /*15ca0*/  STL.64 [R1+0xa28], R6 ;  /* 0x000a280601007387 */ /* 0x000fe80000100a00 */
[----:B---3--:R-:W-:Y:S04]  /*15cb0*/  STL.64 [R1+0x21d8], R22 ;  /* 0x0021d81601007387 */ /* 0x008fe80000100a00 */
[----:B--2---:R0:W-:Y:S04]  /*15cc0*/  STL.64 [R1+0x21d0], R20 ;  /* 0x0021d01401007387 */ /* 0x0041e80000100a00 */
[----:B0-----:R-:W2:Y:S04]  /*15cd0*/  LDL.LU.64 R20, [R1+0x130] ;  /* 0x0001300001147983 */ /* 0x001ea80000300a00 */
[----:B------:R-:W2:Y:S04]  /*15ce0*/  LDL.LU.64 R22, [R1+0x138] ;  /* 0x0001380001167983 */ /* 0x000ea80000300a00 */
[----:B------:R-:W3:Y:S04]  /*15cf0*/  LDL.LU.64 R4, [R1+0x110] ;  /* 0x0001100001047983 */ /* 0x000ee80000300a00 */
[----:B------:R-:W3:Y:S04]  /*15d00*/  LDL.LU.64 R6, [R1+0x118] ;  /* 0x0001180001067983 */ /* 0x000ee80000300a00 */
[----:B------:R-:W4:Y:S04]  /*15d10*/  LDL.LU.64 R8, [R1+0x100] ;  /* 0x0001000001087983 */ /* 0x000f280000300a00 */
[----:B------:R-:W4:Y:S04]  /*15d20*/  LDL.LU.64 R10, [R1+0x108] ;  /* 0x00010800010a7983 */ /* 0x000f280000300a00 */
[----:B------:R0:W-:Y:S04]  /*15d30*/  STL.64 [R1+0x2140], R24 ;  /* 0x0021401801007387 */ /* 0x0001e80000100a00 */
[----:B0-----:R-:W2:Y:S04]  /*15d40*/  LDL.64 R24, [R1+0x90] ;  /* 0x0000900001187983 */ /* 0x001ea80000100a00 */
[----:B--2---:R0:W-:Y:S04]  /*15d50*/  STL.64 [R1+0x2148], R24 ;  /* 0x0021481801007387 */ /* 0x0041e80000100a00 */
[----:B0-----:R-:W2:Y:S04]  /*15d60*/  LDL.64 R24, [R1+0xa0] ;  /* 0x0000a00001187983 */ /* 0x001ea80000100a00 */
[----:B--2---:R0:W-:Y:S04]  /*15d70*/  STL.64 [R1+0x2160], R24 ;  /* 0x0021601801007387 */ /* 0x0041e80000100a00 */
[----:B0-----:R-:W2:Y:S04]  /*15d80*/  LDL.64 R24, [R1+0xb0] ;  /* 0x0000b00001187983 */ /* 0x001ea80000100a00 */
[----:B--2---:R0:W-:Y:S02]  /*15d90*/  STL.64 [R1+0x2170], R24 ;  /* 0x0021701801007387 */ /* 0x0041e40000100a00 */
[----:B0-----:R-:W-:-:S02]  /*15da0*/  IMAD.MOV.U32 R24, RZ, RZ, R14 ;  /* 0x000000ffff187224 */ /* 0x001fc400078e000e */
[----:B------:R-:W-:Y:S01]  /*15db0*/  HMMA.16816.F32 R12, R16, R12, R20 ;  /* 0x0000000c100c723c */ /* 0x000fe20000001814 */
[----:B------:R-:W-:-:S05]  /*15dc0*/  IMAD.MOV.U32 R25, RZ, RZ, R3 ;  /* 0x000000ffff197224 */ /* 0x000fca00078e0003 */
[----:B------:R-:W-:Y:S04]  /*15dd0*/  STL.64 [R1+0x2188], R24 ;  /* 0x0021881801007387 */ /* 0x000fe80000100a00 */
[----:B------:R-:W2:Y:S04]  /*15de0*/  LDL.LU.64 R22, [R1+0x21d8] ;  /* 0x0021d80001167983 */ /* 0x000ea80000300a00 */
[----:B------:R-:W2:Y:S09]  /*15df0*/  LDL.LU.64 R20, [R1+0x21d0] ;  /* 0x0021d00001147983 */ /* 0x000eb20000300a00 */
[----:B------:R0:W-:Y:S04]  /*15e00*/  STL.64 [R1+0xa10], R12 ;  /* 0x000a100c01007387 */ /* 0x0001e80000100a00 */
[----:B------:R2:W-:Y:S04]  /*15e10*/  STL.64 [R1+0xa18], R14 ;  /* 0x000a180e01007387 */ /* 0x0005e80000100a00 */
[----:B0-----:R-:W2:Y:S02]  /*15e20*/  LDL.LU.64 R12, [R1+0x21c8] ;  /* 0x0021c800010c7983 */ /* 0x001ea40000300a00 */
[----:B--2---:R-:W-:Y:S02]  /*15e30*/  HMMA.16816.F32 R12, R16, R12, R20 ;  /* 0x0000000c100c723c */ /* 0x004fe40000001814 */
[----:B------:R-:W2:Y:S04]  /*15e40*/  LDL.LU R23, [R1+0x21c0] ;  /* 0x0021c00001177983 */ /* 0x000ea80000300800 */
[----:B------:R-:W3:-:S15]  /*15e50*/  LDL.LU.64 R20, [R1+0x21b8] ;  /* 0x0021b80001147983 */ /* 0x000ede0000300a00 */
[----:B------:R-:W-:-:S02]  /*15e60*/  NOP ;  /* 0x0000000000007918 */ /* 0x000fc40000000000 */
[----:B------:R-:W-:Y:S04]  /*15e70*/  STL.64 [R1+0xa00], R12 ;  /* 0x000a000c01007387 */ /* 0x000fe80000100a00 */
[----:B------:R0:W-:Y:S04]  /*15e80*/  STL.64 [R1+0xa08], R14 ;  /* 0x000a080e01007387 */ /* 0x0001e80000100a00 */
[----:B0-----:R-:W4:Y:S04]  /*15e90*/  LDL.LU.64 R14, [R1+0x21b0] ;  /* 0x0021b000010e7983 */ /* 0x001f280000300a00 */
[----:B------:R-:W4:Y:S01]  /*15ea0*/  LDL.LU.64 R12, [R1+0x21a8] ;  /* 0x0021a800010c7983 */ /* 0x000f220000300a00 */
[----:B---3--:R-:W-:-:S15]  /*15eb0*/  HMMA.16816.F32 R4, R16, R20, R4 ;  /* 0x000000141004723c */ /* 0x008fde0000001804 */
[----:B------:R-:W-:-:S08]  /*15ec0*/  NOP ;  /* 0x0000000000007918 */ /* 0x000fd00000000000 */
[----:B------:R0:W-:Y:S04]  /*15ed0*/  STL.64 [R1+0xac0], R4 ;  /* 0x000ac00401007387 */ /* 0x0001e80000100a00 */
[----:B------:R-:W-:Y:S04]  /*15ee0*/  STL.64 [R1+0xac8], R6 ;  /* 0x000ac80601007387 */ /* 0x000fe80000100a00 */
[----:B0-----:R-:W4:Y:S04]  /*15ef0*/  LDL.LU.64 R4, [R1+0x21a0] ;  /* 0x0021a00001047983 */ /* 0x001f280000300a00 */
[----:B--2---:R-:W-:Y:S04]  /*15f00*/  STL [R1+0x2158], R23 ;  /* 0x0021581701007387 */ /* 0x004fe80000100800 */
[----:B------:R0:W-:Y:S04]  /*15f10*/  STL.64 [R1+0x2150], R20 ;  /* 0x0021501401007387 */ /* 0x0001e80000100a00 */
[----:B0-----:R-:W2:Y:S04]  /*15f20*/  LDL.LU.64 R20, [R1+0xe0] ;  /* 0x0000e00001147983 */ /* 0x001ea80000300a00 */
[----:B------:R-:W2:Y:S01]  /*15f30*/  LDL.LU.64 R22, [R1+0xe8] ;  /* 0x0000e80001167983 */ /* 0x000ea20000300a00 */
[----:B----4-:R-:W-:-:S15]  /*15f40*/  HMMA.16816.F32 R8, R16, R4, R8 ;  /* 0x000000041008723c */ /* 0x010fde0000001808 */
[----:B------:R-:W-:-:S08]  /*15f50*/  NOP ;  /* 0x0000000000007918 */ /* 0x000fd00000000000 */
[----:B------:R0:W-:Y:S04]  /*15f60*/  STL.64 [R1+0xab0], R8 ;  /* 0x000ab00801007387 */ /* 0x0001e80000100a00 */
[----:B------:R-:W-:Y:S04]  /*15f70*/  STL.64 [R1+0xab8], R10 ;  /* 0x000ab80a01007387 */ /* 0x000fe80000100a00 */
[----:B0-----:R-:W2:Y:S04]  /*15f80*/  LDL.LU.64 R8, [R1+0x2198] ;  /* 0x0021980001087983 */ /* 0x001ea80000300a00 */
[----:B------:R0:W-:Y:S04]  /*15f90*/  STL.64 [R1+0x2190], R4 ;  /* 0x0021900401007387 */ /* 0x0001e80000100a00 */
[----:B0-----:R-:W3:Y:S04]  /*15fa0*/  LDL.LU.64 R4, [R1+0x3f0] ;  /* 0x0003f00001047983 */ /* 0x001ee80000300a00 */
[----:B------:R-:W3:Y:S01]  /*15fb0*/  LDL.LU.64 R6, [R1+0x3f8] ;  /* 0x0003f80001067983 */ /* 0x000ee20000300a00 */
[----:B--2---:R-:W-:-:S15]  /*15fc0*/  HMMA.16816.F32 R16, R16, R8, R20 ;  /* 0x000000081010723c */ /* 0x004fde0000001814 */
[----:B------:R-:W-:-:S08]  /*15fd0*/  NOP ;  /* 0x0000000000007918 */ /* 0x000fd00000000000 */
[----:B------:R-:W-:Y:S04]  /*15fe0*/  STL.64 [R1+0x9f0], R16 ;  /* 0x0009f01001007387 */ /* 0x000fe80000100a00 */
[----:B------:R-:W-:Y:S04]  /*15ff0*/  STL.64 [R1+0x9f8], R18 ;  /* 0x0009f81201007387 */ /* 0x000fe80000100a00 */
[----:B------:R0:W-:Y:S04]  /*16000*/  STL.64 [R1+0x2168], R8 ;  /* 0x0021680801007387 */ /* 0x0001e80000100a00 */
[----:B------:R-:W1:Y:S04]  /*16010*/  LDSM.16.MT88.4 R16, [R29+UR4+0x80] ;  /* 0x000080041d10783b */ /* 0x000e680008004200 */
[----:B0-----:R-:W2:Y:S04]  /*16020*/  LDL.LU.64 R8, [R1+0x4c0] ;  /* 0x0004c00001087983 */ /* 0x001ea80000300a00 */
[----:B------:R-:W4:Y:S01]  /*16030*/  LDL.LU.64 R10, [R1+0x4c8] ;  /* 0x0004c800010a7983 */ /* 0x000f220000300a00 */
[----:B------:R-:W-:-:S02]  /*16040*/  IMAD.MOV.U32 R24, RZ, RZ, R2 ;  /* 0x000000ffff187224 */ /* 0x000fc400078e0002 */
[----:B------:R-:W-:-:S07]  /*16050*/  IMAD.MOV.U32 R25, RZ, RZ, R0 ;  /* 0x000000ffff197224 */ /* 0x000fce00078e0000 */
[----:B---3--:R-:W-:Y:S01]  /*16060*/  HMMA.16816.F32 R24, R12, R24, R4 ;  /* 0x000000180c18723c */ /* 0x008fe20000001804 */
[----:B----4-:R-:W-:Y:S04]  /*16070*/  STL.64 [R1+0x2180], R10 ;  /* 0x0021800a01007387 */ /* 0x010fe80000100a00 */
[----:B--2---:R0:W-:Y:S04]  /*16080*/  STL.64 [R1+0x2178], R8 ;  /* 0x0021780801007387 */ /* 0x0041e80000100a00 */
[----:B0-----:R-:W2:Y:S04]  /*16090*/  LDL.LU.64 R8, [R1+0x3e0] ;  /* 0x0003e00001087983 */ /* 0x001ea80000300a00 */
[----:B------:R-:W2:Y:S04]  /*160a0*/  LDL.LU.64 R10, [R1+0x3e8] ;  /* 0x0003e800010a7983 */ /* 0x000ea80000300a00 */
[----:B------:R-:W3:Y:S04]  /*160b0*/  LDL.LU.64 R20, [R1+0x4b0] ;  /* 0x0004b00001147983 */ /* 0x000ee80000300a00 */
[----:B------:R-:W3:Y:S04]  /*160c0*/  LDL.LU.64 R22, [R1+0x4b8] ;  /* 0x0004b80001167983 */ /* 0x000ee80000300a00 */
[----:B-1----:R-:W-:Y:S04]  /*160d0*/  STL [R1+0x20a4], R16 ;  /* 0x0020a41001007387 */ /* 0x002fe80000100800 */
[----:B------:R0:W-:Y:S04]  /*160e0*/  STL [R1+0x20a0], R17 ;  /* 0x0020a01101007387 */ /* 0x0001e80000100800 */
[----:B------:R-:W-:Y:S04]  /*160f0*/  STL [R1+0x2098], R18 ;  /* 0x0020981201007387 */ /* 0x000fe80000100800 */
[----:B------:R1:W-:Y:S04]  /*16100*/  STL [R1+0x2094], R19 ;  /* 0x0020941301007387 */ /* 0x0003e80000100800 */
[----:B0-----:R-:W4:Y:S04]  /*16110*/  LDL.LU.64 R16, [R1+0x4a0] ;  /* 0x0004a00001107983 */ /* 0x001f280000300a00 */
[----:B-1----:R-:W4:Y:S04]  /*16120*/  LDL.LU.64 R18, [R1+0x4a8] ;  /* 0x0004a80001127983 */ /* 0x002f280000300a00 */
[----:B------:R-:W-:Y:S04]  /*16130*/  STL [R1+0x2090], R29 ;  /* 0x0020901d01007387 */ /* 0x000fe80000100800 */
[----:B------:R-:W2:Y:S01]  /*16140*/  LDL.LU.64 R4, [R1+0x2190] ;  /* 0x0021900001047983 */ /* 0x000ea20000300a00 */
[----:B------:R-:W-:-:S03]  /*16150*/  IMAD.MOV.U32 R6, RZ, RZ, R24 ;  /* 0x000000ffff067224 */ /* 0x000fc600078e0018 */
[----:B------:R-:W-:Y:S01]  /*16160*/  STL.64 [R1+0x3f8], R26 ;  /* 0x0003f81a01007387 */ /* 0x000fe20000100a00 */
[----:B------:R-:W-:-:S03]  /*16170*/  IMAD.MOV.U32 R7, RZ, RZ, R25 ;  /* 0x000000ffff077224 */ /* 0x000fc600078e0019 */
[----:B------:R-:W3:Y:S04]  /*16180*/  LDL.LU.64 R24, [R1+0x2188] ;  /* 0x0021880001187983 */ /* 0x000ee80000300a00 */
[----:B------:R-:W-:Y:S04]  /*16190*/  STL.64 [R1+0x20c0], R6 ;  /* 0x0020c00601007387 */ /* 0x000fe80000100a00 */
[----:B--2---:R0:W-:Y:S04]  /*161a0*/  STL.64 [R1+0x20b8], R4 ;  /* 0x0020b80401007387 */ /* 0x0041e80000100a00 */
[----:B0-----:R-:W2:Y:S01]  /*161b0*/  LDL.64 R4, [R1+0x60] ;  /* 0x0000600001047983 */ /* 0x001ea20000100a00 */
[C---:B---3--:R-:W-:Y:S03]  /*161c0*/  HMMA.16816.F32 R24, R12.reuse, R24, R8 ;  /* 0x000000180c18723c */ /* 0x048fe60000001808 */
[----:B--2---:R0:W-:Y:S04]  /*161d0*/  STL.64 [R1+0x2138], R4 ;  /* 0x0021380401007387 */ /* 0x0041e80000100a00 */
[----:B0-----:R-:W2:Y:S04]  /*161e0*/  LDL.64 R4, [R1+0x80] ;  /* 0x0000800001047983 */ /* 0x001ea80000100a00 */
[----:B------:R-:W3:Y:S04]  /*161f0*/  LDL.LU.64 R10, [R1+0x2180] ;  /* 0x00218000010a7983 */ /* 0x000ee80000300a00 */
[----:B------:R-:W3:Y:S08]  /*16200*/  LDL.LU.64 R8, [R1+0x2178] ;  /* 0x0021780001087983 */ /* 0x000ef00000300a00 */
[----:B------:R0:W-:Y:S04]  /*16210*/  STL.64 [R1+0x3e0], R24 ;  /* 0x0003e01801007387 */ /* 0x0001e80000100a00 */
[----:B------:R-:W-:Y:S04]  /*16220*/  STL.64 [R1+0x3e8], R26 ;  /* 0x0003e81a01007387 */ /* 0x000fe80000100a00 */
[----:B0-----:R-:W3:Y:S02]  /*16230*/  LDL.LU.64 R24, [R1+0x2170] ;  /* 0x0021700001187983 */ /* 0x001ee40000300a00 */
[----:B---3--:R-:W-:Y:S06]  /*16240*/  HMMA.16816.F32 R8, R12, R24, R8 ;  /* 0x000000180c08723c */ /* 0x008fec0000001808 */
[----:B------:R-:W-:-:S02]  /*16250*/  IMAD.MOV.U32 R2, RZ, RZ, R24 ;  /* 0x000000ffff027224 */ /* 0x000fc400078e0018 */
[----:B------:R-:W-:-:S15]  /*16260*/  IMAD.MOV.U32 R0, RZ, RZ, R25 ;  /* 0x000000ffff007224 */ /* 0x000fde00078e0019 */
[----:B------:R0:W-:Y:S04]  /*16270*/  STL.64 [R1+0x4c0], R8 ;  /* 0x0004c00801007387 */ /* 0x0001e80000100a00 */
[----:B------:R1:W-:Y:S04]  /*16280*/  STL.64 [R1+0x4c8], R10 ;  /* 0x0004c80a01007387 */ /* 0x0003e80000100a00 */
[----:B0-----:R-:W3:Y:S04]  /*16290*/  LDL.LU.64 R8, [R1+0x2168] ;  /* 0x0021680001087983 */ /* 0x001ee80000300a00 */
[----:B------:R-:W4:Y:S02]  /*162a0*/  LDL.LU.64 R24, [R1+0x2160] ;  /* 0x0021600001187983 */ /* 0x000f240000300a00 */
[----:B----4-:R-:W-:Y:S06]  /*162b0*/  HMMA.16816.F32 R20, R12, R24, R20 ;  /* 0x000000180c14723c */ /* 0x010fec0000001814 */
[----:B-1----:R-:W-:-:S02]  /*162c0*/  IMAD.MOV.U32 R10, RZ, RZ, R24 ;  /* 0x000000ffff0a7224 */ /* 0x002fc400078e0018 */
[----:B------:R-:W-:-:S15]  /*162d0*/  IMAD.MOV.U32 R3, RZ, RZ, R25 ;  /* 0x000000ffff037224 */ /* 0x000fde00078e0019 */
[----:B------:R-:W-:Y:S04]  /*162e0*/  STL.64 [R1+0x4b0], R20 ;  /* 0x0004b01401007387 */ /* 0x000fe80000100a00 */
[----:B------:R0:W-:Y:S04]  /*162f0*/  STL.64 [R1+0x4b8], R22 ;  /* 0x0004b81601007387 */ /* 0x0001e80000100a00 */
[----:B0-----:R-:W4:Y:S04]  /*16300*/  LDL.LU R23, [R1+0x2158] ;  /* 0x0021580001177983 */ /* 0x001f280000300800 */
[----:B------:R-:W2:Y:S04]  /*16310*/  LDL.LU.64 R20, [R1+0x2150] ;  /* 0x0021500001147983 */ /* 0x000ea80000300a00 */
[----:B------:R-:W3:Y:S02]  /*16320*/  LDL.LU.64 R24, [R1+0x2148] ;  /* 0x0021480001187983 */ /* 0x000ee40000300a00 */
[----:B---3--:R-:W-:Y:S06]  /*16330*/  HMMA.16816.F32 R16, R12, R24, R16 ;  /* 0x000000180c10723c */ /* 0x008fec0000001810 */
[----:B------:R-:W-:-:S02]  /*16340*/  IMAD.MOV.U32 R22, RZ, RZ, R24 ;  /* 0x000000ffff167224 */ /* 0x000fc400078e0018 */
[----:B------:R-:W-:-:S15]  /*16350*/  IMAD.MOV.U32 R11, RZ, RZ, R25 ;  /* 0x000000ffff0b7224 */ /* 0x000fde00078e0019 */
[----:B------:R0:W-:Y:S04]  /*16360*/  STL.64 [R1+0x4a0], R16 ;  /* 0x0004a01001007387 */ /* 0x0001e80000100a00 */
[----:B------:R1:W-:Y:S04]  /*16370*/  STL.64 [R1+0x4a8], R18 ;  /* 0x0004a81201007387 */ /* 0x0003e80000100a00 */
[----:B------:R-:W3:Y:S04]  /*16380*/  LDL.LU.64 R24, [R1+0x490] ;  /* 0x0004900001187983 */ /* 0x000ee80000300a00 */
[----:B------:R-:W3:Y:S04]  /*16390*/  LDL.LU.64 R26, [R1+0x498] ;  /* 0x00049800011a7983 */ /* 0x000ee80000300a00 */
[----:B0-----:R-:W4:Y:S04]  /*163a0*/  LDL.LU.64 R16, [R1+0x470] ;  /* 0x0004700001107983 */ /* 0x001f280000300a00 */
[----:B-1----:R-:W4:Y:S04]  /*163b0*/  LDL.LU.64 R18, [R1+0x478] ;  /* 0x0004780001127983 */ /* 0x002f280000300a00 */
[----:B------:R-:W-:Y:S04]  /*163c0*/  STL [R1+0x20d0], R22 ;  /* 0x0020d01601007387 */ /* 0x000fe80000100800 */
[----:B--2---:R0:W-:Y:S04]  /*163d0*/  STL.64 [R1+0x20c8], R20 ;  /* 0x0020c81401007387 */ /* 0x0041e80000100a00 */
[----:B0-----:R-:W2:Y:S04]  /*163e0*/  LDL.64 R20, [R1+0x10] ;  /* 0x0000100001147983 */ /* 0x001ea80000100a00 */
[----:B--2---:R0:W-:Y:S04]  /*163f0*/  STL.64 [R1+0x20e8], R20 ;  /* 0x0020e81401007387 */ /* 0x0041e80000100a00 */
[----:B0-----:R-:W2:Y:S04]  /*16400*/  LDL R20, [R1+0x20] ;  /* 0x0000200001147983 */ /* 0x001ea80000100800 */
[----:B------:R-:W2:Y:S01]  /*16410*/  LDL R21, [R1+0x24] ;  /* 0x0000240001157983 */ /* 0x000ea20000100800 */
[----:B---3--:R-:W-:Y:S03]  /*16420*/  HMMA.16816.F32 R24, R12, R4, R24 ;  /* 0x000000040c18723c */ /* 0x008fe60000001818 */
[----:B--2---:R-:W-:Y:S04]  /*16430*/  STL.64 [R1+0x2100], R20 ;  /* 0x0021001401007387 */ /* 0x004fe80000100a00 */
[----:B------:R-:W-:Y:S04]  /*16440*/  STL.64 [R1+0x20b0], R10 ;  /* 0x0020b00a01007387 */ /* 0x000fe80000100a00 */
[----:B------:R0:W-:Y:S04]  /*16450*/  STL.64 [R1+0x20a8], R8 ;  /* 0x0020a80801007387 */ /* 0x0001e80000100a00 */
[----:B0-----:R-:W2:Y:S04]  /*16460*/  LDL.LU.64 R8, [R1+0x480] ;  /* 0x0004800001087983 */ /* 0x001ea80000300a00 */
[----:B------:R-:W2:Y:S04]  /*16470*/  LDL.LU.64 R10, [R1+0x488] ;  /* 0x00048800010a7983 */ /* 0x000ea80000300a00 */
[----:B------:R0:W-:Y:S04]  /*16480*/  STL.64 [R1+0x490], R24 ;  /* 0x0004901801007387 */ /* 0x0001e80000100a00 */
[----:B------:R1:W-:Y:S04]  /*16490*/  STL.64 [R1+0x498], R26 ;  /* 0x0004981a01007387 */ /* 0x0003e80000100a00 */
[----:B0-----:R-:W3:Y:S01]  /*164a0*/  LDL.LU.64 R24, [R1+0x2140] ;  /* 0x0021400001187983 */ /* 0x001ee20000300a00 */
[----:B-1----:R-:W-:-:S02]  /*164b0*/  IMAD.MOV.U32 R27, RZ, RZ, R4 ;  /* 0x000000ffff1b7224 */ /* 0x002fc400078e0004 */
[----:B------:R-:W-:Y:S02]  /*164c0*/  IMAD.MOV.U32 R26, RZ, RZ, R5 ;  /* 0x000000ffff1a7224 */ /* 0x000fe400078e0005 */
[----:B------:R-:W2:Y:S04]  /*164d0*/  LDL.LU.64 R4, [R1+0x2138] ;  /* 0x0021380001047983 */ /* 0x000ea80000300a00 */
[----:B------:R-:W-:Y:S01]  /*164e0*/  STL.64 [R1+0x2110], R26 ;  /* 0x0021101a01007387 */ /* 0x000fe20000100a00 */
[----:B------:R-:W-:Y:S02]  /*164f0*/  IMAD.MOV.U32 R20, RZ, RZ, R28 ;  /* 0x000000ffff147224 */ /* 0x000fe400078e001c */
[----:B----4-:R-:W-:Y:S01]  /*16500*/  IMAD.MOV.U32 R21, RZ, RZ, R23 ;  /* 0x000000ffff157224 */ /* 0x010fe200078e0017 */
[----:B---3--:R0:W-:Y:S04]  /*16510*/  STL.64 [R1+0x2108], R24 ;  /* 0x0021081801007387 */ /* 0x0081e80000100a00 */
[----:B0-----:R-:W3:Y:S02]  /*16520*/  LDL.64 R24, [R1+0x40] ;  /* 0x0000400001187983 */ /* 0x001ee40000100a00 */
[C---:B--2---:R-:W-:Y:S06]  /*16530*/  HMMA.16816.F32 R20, R12.reuse, R20, R8 ;  /* 0x000000140c14723c */ /* 0x044fec0000001808 */
[----:B------:R-:W-:Y:S07]  /*16540*/  HMMA.16816.F32 R8, R12, R4, R16 ;  /* 0x000000040c08723c */ /* 0x000fee0000001810 */
[----:B------:R-:W-:Y:S01]  /*16550*/  IMAD.MOV.U32 R19, RZ, RZ, R4 ;  /* 0x000000ffff137224 */ /* 0x000fe200078e0004 */
[----:B---3--:R0:W-:Y:S04]  /*16560*/  STL.64 [R1+0x2128], R24 ;  /* 0x0021281801007387 */ /* 0x0081e80000100a00 */
[----:B0-----:R-:W2:Y:S05]  /*16570*/  LDL.64 R24, [R1+0x50] ;  /* 0x0000500001187983 */ /* 0x001eaa0000100a00 */
[----:B------:R-:W-:Y:S04]  /*16580*/  STL.64 [R1+0x480], R20 ;  /* 0x0004801401007387 */ /* 0x000fe80000100a00 */
[----:B------:R-:W-:Y:S04]  /*16590*/  STL.64 [R1+0x488], R22 ;  /* 0x0004881601007387 */ /* 0x000fe80000100a00 */
[----:B------:R-:W-:Y:S04]  /*165a0*/  STL.64 [R1+0x470], R8 ;  /* 0x0004700801007387 */ /* 0x000fe80000100a00 */
[----:B------:R-:W-:Y:S04]  /*165b0*/  STL.64 [R1+0x478], R10 ;  /* 0x0004780a01007387 */ /* 0x000fe80000100a00 */
[----:B------:R0:W-:Y:S04]  /*165c0*/  STL [R1+0x2130], R19 ;  /* 0x0021301301007387 */ /* 0x0001e80000100800 */
[----:B------:R-:W2:Y:S04]  /*165d0*/  LDL.LU.64 R16, [R1+0x460] ;  /* 0x0004600001107983 */ /* 0x000ea80000300a00 */
[----:B0-----:R-:W2:Y:S04]  /*165e0*/  LDL.LU.64 R18, [R1+0x468] ;  /* 0x0004680001127983 */ /* 0x001ea80000300a00 */
        /* <DEDUP_REMOVED lines=8> */
[----:B------:R-:W3:Y:S01]  /*16670*/  LDL.LU.64 R6, [R1+0x418] ;  /* 0x0004180001067983 */ /* 0x000ee20000300a00 */
[----:B--2---:R-:W-:Y:S03]  /*16680*/  HMMA.16816.F32 R16, R12, R24, R16 ;  /* 0x000000180c10723c */ /* 0x004fe60000001810 */
[----:B---3--:R-:W-:Y:S04]  /*16690*/  STL.64 [R1+0x20e0], R6 ;  /* 0x0020e00601007387 */ /* 0x008fe80000100a00 */
[----:B----4-:R0:W-:Y:S04]  /*166a0*/  STL.64 [R1+0x20d8], R4 ;  /* 0x0020d80401007387 */ /* 0x0101e80000100a00 */
[----:B0-----:R-:W2:Y:S04]  /*166b0*/  LDL.LU.64 R4, [R1+0x420] ;  /* 0x0004200001047983 */ /* 0x001ea80000300a00 */
[----:B------:R-:W3:Y:S01]  /*166c0*/  LDL.LU.64 R6, [R1+0x428] ;  /* 0x0004280001067983 */ /* 0x000ee20000300a00 */
[----:B------:R-:W-:-:S03]  /*166d0*/  IMAD.MOV.U32 R28, RZ, RZ, R24 ;  /* 0x000000ffff1c7224 */ /* 0x000fc600078e0018 */
[----:B---3--:R-:W-:Y:S04]  /*166e0*/  STL.64 [R1+0x20f8], R6 ;  /* 0x0020f80601007387 */ /* 0x008fe80000100a00 */
[----:B--2---:R0:W-:Y:S04]  /*166f0*/  STL.64 [R1+0x20f0], R4 ;  /* 0x0020f00401007387 */ /* 0x0041e80000100a00 */
[----:B0-----:R-:W2:Y:S04]  /*16700*/  LDL.LU.64 R4, [R1+0x430] ;  /* 0x0004300001047983 */ /* 0x001ea80000300a00 */
[----:B------:R-:W2:Y:S04]  /*16710*/  LDL.LU.64 R6, [R1+0x438] ;  /* 0x0004380001067983 */ /* 0x000ea80000300a00 */
[----:B------:R-:W3:Y:S04]  /*16720*/  LDL.LU.64 R8, [R1+0x400] ;  /* 0x0004000001087983 */ /* 0x000ee80000300a00 */
[----:B------:R-:W3:Y:S04]  /*16730*/  LDL.LU.64 R10, [R1+0x408] ;  /* 0x00040800010a7983 */ /* 0x000ee80000300a00 */
[----:B------:R-:W-:Y:S04]  /*16740*/  STL.64 [R1+0x460], R16 ;  /* 0x0004601001007387 */ /* 0x000fe80000100a00 */
[----:B------:R0:W-:Y:S04]  /*16750*/  STL.64 [R1+0x468], R18 ;  /* 0x0004681201007387 */ /* 0x0001e80000100a00 */
[----:B0-----:R-:W4:Y:S01]  /*16760*/  LDL.LU R19, [R1+0x2130] ;  /* 0x0021300001137983 */ /* 0x001f220000300800 */
[----:B------:R-:W-:-:S03]  /*16770*/  IMAD.MOV.U32 R18, RZ, RZ, R25 ;  /* 0x000000ffff127224 */ /* 0x000fc600078e0019 */
[----:B------:R-:W2:Y:S02]  /*16780*/  LDL.LU.64 R24, [R1+0x2128] ;  /* 0x0021280001187983 */ /* 0x000ea40000300a00 */
[----:B--2---:R-:W-:Y:S06]  /*16790*/  HMMA.16816.F32 R20, R12, R24, R20 ;  /* 0x000000180c14723c */ /* 0x004fec0000001814 */
[----:B------:R-:W-:Y:S02]  /*167a0*/  IMAD.MOV.U32 R16, RZ, RZ, R24 ;  /* 0x000000ffff107224 */ /* 0x000fe400078e0018 */
[----:B------:R-:W-:-:S15]  /*167b0*/  IMAD.MOV.U32 R17, RZ, RZ, R25 ;  /* 0x000000ffff117224 */ /* 0x000fde00078e0019 */
[----:B------:R-:W-:Y:S04]  /*167c0*/  STL.64 [R1+0x450], R20 ;  /* 0x0004501401007387 */ /* 0x000fe80000100a00 */
[----:B------:R0:W-:Y:S04]  /*167d0*/  STL.64 [R1+0x458], R22 ;  /* 0x0004581601007387 */ /* 0x0001e80000100a00 */
[----:B0-----:R-:W2:Y:S04]  /*167e0*/  LDL.LU.64 R22, [R1+0x2120] ;  /* 0x0021200001167983 */ /* 0x001ea80000300a00 */
[----:B------:R-:W2:Y:S04]  /*167f0*/  LDL.LU.64 R20, [R1+0x2118] ;  /* 0x0021180001147983 */ /* 0x000ea80000300a00 */
[----:B------:R-:W4:Y:S04]  /*16800*/  LDL.LU.64 R26, [R1+0x2110] ;  /* 0x00211000011a7983 */ /* 0x000f280000300a00 */
[----:B------:R-:W2:Y:S02]  /*16810*/  LDL.LU.64 R24, [R1+0x2108] ;  /* 0x0021080001187983 */ /* 0x000ea40000300a00 */
[----:B--2---:R-:W-:-:S15]  /*16820*/  HMMA.16816.F32 R20, R12, R24, R20 ;  /* 0x000000180c14723c */ /* 0x004fde0000001814 */
[----:B------:R-:W-:-:S08]  /*16830*/  NOP ;  /* 0x0000000000007918 */ /* 0x000fd00000000000 */
[----:B------:R0:W-:Y:S04]  /*16840*/  STL.64 [R1+0x440], R20 ;  /* 0x0004401401007387 */ /* 0x0001e80000100a00 */
[----:B------:R1:W-:Y:S04]  /*16850*/  STL.64 [R1+0x448], R22 ;  /* 0x0004481601007387 */ /* 0x0003e80000100a00 */
[----:B0-----:R-:W1:Y:S04]  /*16860*/  LDL.LU.64 R20, [R1+0x2100] ;  /* 0x0021000001147983 */ /* 0x001e680000300a00 */
[----:B------:R-:W-:Y:S01]  /*16870*/  STL.64 [R1+0x2070], R24 ;  /* 0x0020701801007387 */ /* 0x000fe20000100a00 */
[----:B-1----:R-:W-:Y:S03]  /*16880*/  HMMA.16816.F32 R20, R12, R20, R4 ;  /* 0x000000140c14723c */ /* 0x002fe60000001804 */
[----:B------:R-:W2:Y:S04]  /*16890*/  LDL.LU.64 R6, [R1+0x20f8] ;  /* 0x0020f80001067983 */ /* 0x000ea80000300a00 */
[----:B------:R-:W2:-:S15]  /*168a0*/  LDL.LU.64 R4, [R1+0x20f0] ;  /* 0x0020f00001047983 */ /* 0x000e9e0000300a00 */
[----:B------:R-:W-:-:S01]  /*168b0*/  NOP ;  /* 0x0000000000007918 */ /* 0x000fc20000000000 */
[----:B------:R0:W-:Y:S04]  /*168c0*/  STL.64 [R1+0x430], R20 ;  /* 0x0004301401007387 */ /* 0x0001e80000100a00 */
[----:B------:R1:W-:Y:S04]  /*168d0*/  STL.64 [R1+0x438], R22 ;  /* 0x0004381601007387 */ /* 0x0003e80000100a00 */
[----:B0-----:R-:W2:Y:S02]  /*168e0*/  LDL.LU.64 R20, [R1+0x20e8] ;  /* 0x0020e80001147983 */ /* 0x001ea40000300a00 */
[----:B--2---:R-:W-:Y:S06]  /*168f0*/  HMMA.16816.F32 R4, R12, R20, R4 ;  /* 0x000000140c04723c */ /* 0x004fec0000001804 */
[----:B------:R-:W-:-:S02]  /*16900*/  IMAD.MOV.U32 R24, RZ, RZ, R20 ;  /* 0x000000ffff187224 */ /* 0x000fc400078e0014 */
[----:B-1----:R-:W-:-:S15]  /*16910*/  IMAD.MOV.U32 R23, RZ, RZ, R21 ;  /* 0x000000ffff177224 */ /* 0x002fde00078e0015 */
[----:B------:R-:W-:Y:S04]  /*16920*/  STL.64 [R1+0x420], R4 ;  /* 0x0004200401007387 */ /* 0x000fe80000100a00 */
[----:B------:R0:W-:Y:S04]  /*16930*/  STL.64 [R1+0x428], R6 ;  /* 0x0004280601007387 */ /* 0x0001e80000100a00 */
[----:B0-----:R-:W2:Y:S04]  /*16940*/  LDL.LU.64 R6, [R1+0x20e0] ;  /* 0x0020e00001067983 */ /* 0x001ea80000300a00 */
[----:B------:R-:W2:Y:S04]  /*16950*/  LDL.LU.64 R4, [R1+0x20d8] ;  /* 0x0020d80001047983 */ /* 0x000ea80000300a00 */
[----:B------:R-:W4:Y:S04]  /*16960*/  LDL.LU R22, [R1+0x20d0] ;  /* 0x0020d00001167983 */ /* 0x000f280000300800 */
[----:B------:R-:W2:Y:S02]  /*16970*/  LDL.LU.64 R20, [R1+0x20c8] ;  /* 0x0020c80001147983 */ /* 0x000ea40000300a00 */
[----:B--2---:R-:W-:-:S15]  /*16980*/  HMMA.16816.F32 R4, R12, R20, R4 ;  /* 0x000000140c04723c */ /* 0x004fde0000001804 */
[----:B------:R-:W-:-:S08]  /*16990*/  NOP ;  /* 0x0000000000007918 */ /* 0x000fd00000000000 */
[----:B------:R-:W-:Y:S04]  /*169a0*/  STL.64 [R1+0x410], R4 ;  /* 0x0004100401007387 */ /* 0x000fe80000100a00 */
[----:B------:R0:W-:Y:S04]  /*169b0*/  STL.64 [R1+0x418], R6 ;  /* 0x0004180601007387 */ /* 0x0001e80000100a00 */
[----:B0-----:R-:W2:Y:S04]  /*169c0*/  LDL.LU.64 R6, [R1+0x20c0] ;  /* 0x0020c00001067983 */ /* 0x001ea80000300a00 */
        /* <DEDUP_REMOVED lines=8> */
[----:B--2---:R-:W-:Y:S04]  /*16a50*/  STL.64 [R1+0x1f88], R6 ;  /* 0x001f880601007387 */ /* 0x004fe80000100a00 */
[----:B------:R0:W-:Y:S04]  /*16a60*/  STL.64 [R1+0x1f80], R4 ;  /* 0x001f800401007387 */ /* 0x0001e80000100a00 */
[----:B0-----:R-:W4:Y:S04]  /*16a70*/  LDL.LU.64 R4, [R1+0x3d0] ;  /* 0x0003d00001047983 */ /* 0x001f280000300a00 */
[----:B------:R-:W4:Y:S02]  /*16a80*/  LDL.LU.64 R6, [R1+0x3d8] ;  /* 0x0003d80001067983 */ /* 0x000f240000300a00 */
[----:B----4-:R-:W-:Y:S06]  /*16a90*/  HMMA.16816.F32 R4, R12, R8, R4 ;  /* 0x000000080c04723c */ /* 0x010fec0000001804 */
[----:B------:R0:W-:Y:S02]  /*16aa0*/  STL.64 [R1+0x1f78], R8 ;  /* 0x001f780801007387 */ /* 0x0001e40000100a00 */
[----:B0-----:R-:W-:-:S02]  /*16ab0*/  IMAD.MOV.U32 R8, RZ, RZ, R16 ;  /* 0x000000ffff087224 */ /* 0x001fc400078e0010 */
[----:B------:R-:W-:-:S13]  /*16ac0*/  IMAD.MOV.U32 R9, RZ, RZ, R17 ;  /* 0x000000ffff097224 */ /* 0x000fda00078e0011 */
[----:B------:R-:W-:Y:S04]  /*16ad0*/  STL.64 [R1+0x3d0], R4 ;  /* 0x0003d00401007387 */ /* 0x000fe80000100a00 */
[----:B------:R-:W-:Y:S04]  /*16ae0*/  STL.64 [R1+0x3d8], R6 ;  /* 0x0003d80601007387 */ /* 0x000fe80000100a00 */
[----:B------:R-:W2:Y:S04]  /*16af0*/  LDL.LU R16, [R1+0x20a4] ;  /* 0x0020a40001107983 */ /* 0x000ea80000300800 */
[----:B------:R-:W2:Y:S04]  /*16b00*/  LDL.LU R17, [R1+0x20a0] ;  /* 0x0020a00001117983 */ /* 0x000ea80000300800 */
[----:B------:R0:W-:Y:S02]  /*16b10*/  STL.64 [R1+0x1fc0], R8 ;  /* 0x001fc00801007387 */ /* 0x0001e40000100a00 */
[----:B0-----:R-:W-:-:S02]  /*16b20*/  IMAD.MOV.U32 R8, RZ, RZ, R28 ;  /* 0x000000ffff087224 */ /* 0x001fc400078e001c */
[----:B------:R-:W4:Y:S01]  /*16b30*/  LDL.LU R28, [R1+0x209c] ;  /* 0x00209c00011c7983 */ /* 0x000f220000300800 */
[----:B------:R-:W-:-:S03]  /*16b40*/  IMAD.MOV.U32 R9, RZ, RZ, R18 ;  /* 0x000000ffff097224 */ /* 0x000fc600078e0012 */
[----:B------:R-:W2:Y:S04]  /*16b50*/  LDL.LU R18, [R1+0x2098] ;  /* 0x0020980001127983 */ /* 0x000ea80000300800 */
[----:B------:R0:W-:Y:S02]  /*16b60*/  STL.64 [R1+0x1fd8], R8 ;  /* 0x001fd80801007387 */ /* 0x0001e40000100a00 */
[----:B0-----:R-:W-:Y:S02]  /*16b70*/  IMAD.MOV.U32 R8, RZ, RZ, R19 ;  /* 0x000000ffff087224 */ /* 0x001fe400078e0013 */
[----:B------:R-:W-:Y:S01]  /*16b80*/  IMAD.MOV.U32 R9, RZ, RZ, R29 ;  /* 0x000000ffff097224 */ /* 0x000fe200078e001d */
[----:B------:R-:W2:Y:S04]  /*16b90*/  LDL.LU R19, [R1+0x2094] ;  /* 0x0020940001137983 */ /* 0x000ea80000300800 */
[----:B------:R-:W2:Y:S04]  /*16ba0*/  LDL.LU R29, [R1+0x2090] ;  /* 0x00209000011d7983 */ /* 0x000ea80000300800 */
[----:B------:R0:W-:Y:S04]  /*16bb0*/  STL.64 [R1+0x1ff0], R8 ;  /* 0x001ff00801007387 */ /* 0x0001e80000100a00 */
[----:B0-----:R-:W3:Y:S01]  /*16bc0*/  LDL.64 R8, [R1+0x70] ;  /* 0x0000700001087983 */ /* 0x001ee20000100a00 */
[----:B------:R-:W-:-:S03]  /*16bd0*/  IMAD.MOV.U32 R20, RZ, RZ, R24 ;  /* 0x000000ffff147224 */ /* 0x000fc600078e0018 */
[----:B----4-:R-:W0:Y:S04]  /*16be0*/  LDSM.16.MT88.4 R12, [R28+UR4+0x100] ;  /* 0x000100041c0c783b */ /* 0x010e280008004200 */
[----:B---3--:R1:W-:Y:S02]  /*16bf0*/  STL.64 [R1+0x2008], R8 ;  /* 0x0020080801007387 */ /* 0x0083e40000100a00 */
[----:B-1----:R-:W-:Y:S02]  /*16c00*/  IMAD.MOV.U32 R8, RZ, RZ, R27 ;  /* 0x000000ffff087224 */ /* 0x002fe400078e001b */
[----:B------:R-:W-:-:S05]  /*16c10*/  IMAD.MOV.U32 R9, RZ, RZ, R26 ;  /* 0x000000ffff097224 */ /* 0x000fca00078e001a */
[----:B------:R1:W-:Y:S04]  /*16c20*/  STL.64 [R1+0x2020], R8 ;  /* 0x0020200801007387 */ /* 0x0003e80000100a00 */
[----:B0-----:R-:W-:Y:S04]  /*16c30*/  STL.64 [R1+0x1fa0], R14 ;  /* 0x001fa00e01007387 */ /* 0x001fe80000100a00 */
[----:B------:R-:W-:Y:S01]  /*16c40*/  STL.64 [R1+0x1f98], R12 ;  /* 0x001f980c01007387 */ /* 0x000fe20000100a00 */
[----:B-1----:R-:W-:Y:S02]  /*16c50*/  IMAD.MOV.U32 R8, RZ, RZ, R22 ;  /* 0x000000ffff087224 */ /* 0x002fe400078e0016 */
[----:B------:R-:W-:-:S05]  /*16c60*/  IMAD.MOV.U32 R9, RZ, RZ, R11 ;  /* 0x000000ffff097224 */ /* 0x000fca00078e000b */
[----:B------:R0:W-:Y:S02]  /*16c70*/  STL.64 [R1+0x2038], R8 ;  /* 0x0020380801007387 */ /* 0x0001e40000100a00 */
[----:B0-----:R-:W-:Y:S02]  /*16c80*/  IMAD.MOV.U32 R8, RZ, RZ, R10 ;  /* 0x000000ffff087224 */ /* 0x001fe400078e000a */
[----:B------:R-:W-:-:S05]  /*16c90*/  IMAD.MOV.U32 R9, RZ, RZ, R3 ;  /* 0x000000ffff097224 */ /* 0x000fca00078e0003 */
[----:B------:R0:W-:Y:S04]  /*16ca0*/  STL.64 [R1+0x2050], R8 ;  /* 0x0020500801007387 */ /* 0x0001e80000100a00 */
[----:B------:R-:W3:Y:S04]  /*16cb0*/  LDL.LU.64 R24, [R1+0x2c0] ;  /* 0x0002c00001187983 */ /* 0x000ee80000300a00 */
[----:B------:R-:W4:Y:S01]  /*16cc0*/  LDL.LU.64 R26, [R1+0x2c8] ;  /* 0x0002c800011a7983 */ /* 0x000f220000300a00 */
[----:B0-----:R-:W-:Y:S02]  /*16cd0*/  IMAD.MOV.U32 R8, RZ, RZ, R2 ;  /* 0x000000ffff087224 */ /* 0x001fe400078e0002 */
[----:B------:R-:W-:Y:S01]  /*16ce0*/  IMAD.MOV.U32 R9, RZ, RZ, R0 ;  /* 0x000000ffff097224 */ /* 0x000fe200078e0000 */
[----:B----4-:R-:W-:Y:S04]  /*16cf0*/  STL.64 [R1+0x2080], R26 ;  /* 0x0020801a01007387 */ /* 0x010fe80000100a00 */
[----:B---3--:R0:W-:Y:S04]  /*16d00*/  STL.64 [R1+0x2078], R24 ;  /* 0x0020781801007387 */ /* 0x0081e80000100a00 */
[----:B0-----:R-:W2:Y:S04]  /*16d10*/  LDL.64 R24, [R1+0xd0] ;  /* 0x0000d00001187983 */ /* 0x001ea80000100a00 */
[----:B------:R0:W-:Y:S04]  /*16d20*/  STL.64 [R1+0x2068], R8 ;  /* 0x0020680801007387 */ /* 0x0001e80000100a00 */
[----:B0-----:R-:W3:Y:S04]  /*16d30*/  LDL.64 R8, [R1+0xc0] ;  /* 0x0000c00001087983 */ /* 0x001ee80000100a00 */
[----:B---3--:R0:W-:Y:S04]  /*16d40*/  STL.64 [R1+0x2088], R8 ;  /* 0x0020880801007387 */ /* 0x0081e80000100a00 */
[----:B0-----:R-:W2:Y:S04]  /*16d50*/  LDL.LU.64 R8, [R1+0x2d0] ;  /* 0x0002d00001087983 */ /* 0x001ea80000300a00 */
[----:B------:R-:W2:Y:S04]  /*16d60*/  LDL.LU.64 R10, [R1+0x2d8] ;  /* 0x0002d800010a7983 */ /* 0x000ea80000300a00 */
        /* <DEDUP_REMOVED lines=26> */
[----:B------:R-:W3:Y:S01]  /*16f10*/  LDL.LU.64 R14, [R1+0x2a8] ;  /* 0x0002a800010e7983 */ /* 0x000ee20000300a00 */
[----:B------:R-:W-:-:S02]  /*16f20*/  IMAD.MOV.U32 R21, RZ, RZ, R23 ;  /* 0x000000ffff157224 */ /* 0x000fc400078e0017 */
[----:B------:R-:W-:Y:S02]  /*16f30*/  IMAD.MOV.U32 R22, RZ, RZ, R24 ;  /* 0x000000ffff167224 */ /* 0x000fe400078e0018 */
[----:B------:R-:W-:Y:S01]  /*16f40*/  IMAD.MOV.U32 R3, RZ, RZ, R25 ;  /* 0x000000ffff037224 */ /* 0x000fe200078e0019 */
[----:B---3--:R-:W-:Y:S04]  /*16f50*/  STL.64 [R1+0x2060], R14 ;  /* 0x0020600e01007387 */ /* 0x008fe80000100a00 */
[----:B--2---:R0:W-:Y:S04]  /*16f60*/  STL.64 [R1+0x2058], R12 ;  /* 0x0020580c01007387 */ /* 0x0041e80000100a00 */
[----:B0-----:R-:W2:Y:S04]  /*16f70*/  LDL.LU.64 R12, [R1+0x2b0] ;  /* 0x0002b000010c7983 */ /* 0x001ea80000300a00 */
[----:B------:R-:W2:Y:S04]  /*16f80*/  LDL.LU.64 R14, [R1+0x2b8] ;  /* 0x0002b800010e7983 */ /* 0x000ea80000300a00 */
[----:B------:R-:W3:Y:S04]  /*16f90*/  LDL.LU.64 R4, [R1+0x230] ;  /* 0x0002300001047983 */ /* 0x000ee80000300a00 */
[----:B------:R-:W3:Y:S04]  /*16fa0*/  LDL.LU.64 R6, [R1+0x238] ;  /* 0x0002380001067983 */ /* 0x000ee80000300a00 */
[----:B------:R0:W-:Y:S04]  /*16fb0*/  STL.64 [R1+0x1fa8], R20 ;  /* 0x001fa81401007387 */ /* 0x0001e80000100a00 */
[----:B0-----:R-:W4:Y:S04]  /*16fc0*/  LDL.64 R20, [R1+0x20] ;  /* 0x0000200001147983 */ /* 0x001f280000100a00 */
[----:B------:R0:W-:Y:S04]  /*16fd0*/  STL.64 [R1+0x2d0], R8 ;  /* 0x0002d00801007387 */ /* 0x0001e80000100a00 */
[----:B------:R-:W-:Y:S04]  /*16fe0*/  STL.64 [R1+0x2d8], R10 ;  /* 0x0002d80a01007387 */ /* 0x000fe80000100a00 */
[----:B0-----:R-:W2:Y:S04]  /*16ff0*/  LDL.LU.64 R8, [R1+0x2088] ;  /* 0x0020880001087983 */ /* 0x001ea80000300a00 */
[----:B------:R-:W2:Y:S04]  /*17000*/  LDL.LU.64 R26, [R1+0x2080] ;  /* 0x00208000011a7983 */ /* 0x000ea80000300a00 */
[----:B------:R-:W2:Y:S02]  /*17010*/  LDL.LU.64 R24, [R1+0x2078] ;  /* 0x0020780001187983 */ /* 0x000ea40000300a00 */
[----:B--2---:R-:W-:Y:S06]  /*17020*/  HMMA.16816.F32 R24, R16, R8, R24 ;  /* 0x000000081018723c */ /* 0x004fec0000001818 */
[----:B------:R-:W-:-:S15]  /*17030*/  IMAD.MOV.U32 R23, RZ, RZ, R9 ;  /* 0x000000ffff177224 */ /* 0x000fde00078e0009 */
[----:B------:R-:W-:-:S02]  /*17040*/  NOP ;  /* 0x0000000000007918 */ /* 0x000fc40000000000 */
[----:B------:R0:W-:Y:S04]  /*17050*/  STL.64 [R1+0x9c0], R24 ;  /* 0x0009c01801007387 */ /* 0x0001e80000100a00 */
[----:B------:R1:W-:Y:S04]  /*17060*/  STL.64 [R1+0x9c8], R26 ;  /* 0x0009c81a01007387 */ /* 0x0003e80000100a00 */
[----:B0-----:R-:W3:Y:S01]  /*17070*/  LDL.LU.64 R24, [R1+0x2070] ;  /* 0x0020700001187983 */ /* 0x001ee20000300a00 */
[----:B-1----:R-:W-:-:S03]  /*17080*/  IMAD.MOV.U32 R26, RZ, RZ, R8 ;  /* 0x000000ffff1a7224 */ /* 0x002fc600078e0008 */
[----:B------:R-:W2:Y:S02]  /*17090*/  LDL.LU.64 R8, [R1+0x2068] ;  /* 0x0020680001087983 */ /* 0x000ea40000300a00 */
        /* <DEDUP_REMOVED lines=26> */
[----:B------:R-:W-:Y:S04]  /*17240*/  STL.64 [R1+0x988], R10 ;  /* 0x0009880a01007387 */ /* 0x000fe80000100a00 */
[----:B0-----:R-:W2:Y:S02]  /*17250*/  LDL.LU.64 R8, [R1+0x2008] ;  /* 0x0020080001087983 */ /* 0x001ea40000300a00 */
[----:B--2---:R-:W-:Y:S06]  /*17260*/  HMMA.16816.F32 R12, R16, R8, R12 ;  /* 0x00000008100c723c */ /* 0x004fec000000180c */
[----:B------:R-:W-:-:S02]  /*17270*/  IMAD.MOV.U32 R2, RZ, RZ, R8 ;  /* 0x000000ffff027224 */ /* 0x000fc400078e0008 */
[----:B------:R-:W-:-:S15]  /*17280*/  IMAD.MOV.U32 R0, RZ, RZ, R9 ;  /* 0x000000ffff007224 */ /* 0x000fde00078e0009 */
[----:B------:R-:W-:Y:S04]  /*17290*/  STL.64 [R1+0x970], R12 ;  /* 0x0009700c01007387 */ /* 0x000fe80000100a00 */
[----:B------:R0:W-:Y:S04]  /*172a0*/  STL.64 [R1+0x978], R14 ;  /* 0x0009780e01007387 */ /* 0x0001e80000100a00 */
[----:B0-----:R-:W2:Y:S04]  /*172b0*/  LDL.LU.64 R14, [R1+0x2000] ;  /* 0x00200000010e7983 */ /* 0x001ea80000300a00 */
[----:B------:R-:W2:Y:S04]  /*172c0*/  LDL.LU.64 R12, [R1+0x1ff8] ;  /* 0x001ff800010c7983 */ /* 0x000ea80000300a00 */
        /* <DEDUP_REMOVED lines=16> */
[----:B------:R-:W2:-:S15]  /*173d0*/  LDL.LU.64 R12, [R1+0x210] ;  /* 0x00021000010c7983 */ /* 0x000e9e0000300a00 */
[----:B------:R-:W-:-:S06]  /*173e0*/  NOP ;  /* 0x0000000000007918 */ /* 0x000fcc0000000000 */
[----:B------:R-:W-:Y:S04]  /*173f0*/  STL.64 [R1+0x940], R8 ;  /* 0x0009400801007387 */ /* 0x000fe80000100a00 */
[----:B------:R-:W-:Y:S04]  /*17400*/  STL.64 [R1+0x948], R10 ;  /* 0x0009480a01007387 */ /* 0x000fe80000100a00 */
[----:B------:R-:W4:Y:S01]  /*17410*/  LDL.LU.64 R14, [R1+0x218] ;  /* 0x00021800010e7983 */ /* 0x000f220000300a00 */
[----:B---3--:R-:W-:-:S15]  /*17420*/  HMMA.16816.F32 R4, R16, R24, R4 ;  /* 0x000000181004723c */ /* 0x008fde0000001804 */
[----:B------:R-:W-:-:S08]  /*17430*/  NOP ;  /* 0x0000000000007918 */ /* 0x000fd00000000000 */
[----:B------:R-:W-:Y:S04]  /*17440*/  STL.64 [R1+0x930], R4 ;  /* 0x0009300401007387 */ /* 0x000fe80000100a00 */
[----:B------:R-:W-:Y:S04]  /*17450*/  STL.64 [R1+0x938], R6 ;  /* 0x0009380601007387 */ /* 0x000fe80000100a00 */
[----:B----4-:R-:W-:Y:S04]  /*17460*/  STL.64 [R1+0x1fb8], R14 ;  /* 0x001fb80e01007387 */ /* 0x010fe80000100a00 */
        /* <DEDUP_REMOVED lines=10> */
[----:B0-----:R-:W2:Y:S01]  /*17510*/  LDL.64 R24, [R1+0xb0] ;  /* 0x0000b00001187983 */ /* 0x001ea20000100a00 */
[----:B------:R-:W-:Y:S06]  /*17520*/  HMMA.16816.F32 R12, R16, R20, R12 ;  /* 0x00000014100c723c */ /* 0x000fec000000180c */
[----:B------:R-:W-:Y:S01]  /*17530*/  IMAD.MOV.U32 R28, RZ, RZ, R20 ;  /* 0x000000ffff1c7224 */ /* 0x000fe200078e0014 */
[----:B--2---:R0:W-:Y:S02]  /*17540*/  STL.64 [R1+0x1f50], R24 ;  /* 0x001f501801007387 */ /* 0x0041e40000100a00 */
[----:B0-----:R-:W-:-:S02]  /*17550*/  IMAD.MOV.U32 R24, RZ, RZ, R26 ;  /* 0x000000ffff187224 */ /* 0x001fc400078e001a */
[----:B------:R-:W-:-:S05]  /*17560*/  IMAD.MOV.U32 R25, RZ, RZ, R23 ;  /* 0x000000ffff197224 */ /* 0x000fca00078e0017 */
[----:B------:R0:W-:Y:S07]  /*17570*/  STL.64 [R1+0x1f60], R24 ;  /* 0x001f601801007387 */ /* 0x0001ee0000100a00 */
[----:B------:R-:W-:Y:S04]  /*17580*/  STL.64 [R1+0x920], R12 ;  /* 0x0009200c01007387 */ /* 0x000fe80000100a00 */
[----:B------:R1:W-:Y:S01]  /*17590*/  STL.64 [R1+0x928], R14 ;  /* 0x0009280e01007387 */ /* 0x0003e20000100a00 */
[----:B0-----:R-:W-:-:S02]  /*175a0*/  IMAD.MOV.U32 R25, RZ, RZ, R3 ;  /* 0x000000ffff197224 */ /* 0x001fc400078e0003 */
[----:B------:R-:W-:Y:S01]  /*175b0*/  IMAD.MOV.U32 R3, RZ, RZ, R21 ;  /* 0x000000ffff037224 */ /* 0x000fe200078e0015 */
[----:B-1----:R-:W2:Y:S04]  /*175c0*/  LDL.LU.64 R14, [R1+0x1fb8] ;  /* 0x001fb800010e7983 */ /* 0x002ea80000300a00 */
[----:B------:R-:W2:Y:S04]  /*175d0*/  LDL.LU.64 R12, [R1+0x1fb0] ;  /* 0x001fb000010c7983 */ /* 0x000ea80000300a00 */
[----:B------:R-:W2:Y:S01]  /*175e0*/  LDL.LU.64 R20, [R1+0x1fa8] ;  /* 0x001fa80001147983 */ /* 0x000ea20000300a00 */
[----:B------:R-:W-:-:S02]  /*175f0*/  IMAD.MOV.U32 R24, RZ, RZ, R22 ;  /* 0x000000ffff187224 */ /* 0x000fc400078e0016 */
[----:B--2---:R-:W-:Y:S01]  /*17600*/  HMMA.16816.F32 R20, R16, R20, R12 ;  /* 0x000000141014723c */ /* 0x004fe2000000180c */
[----:B------:R-:W2:Y:S04]  /*17610*/  LDL.LU.64 R14, [R1+0x1fa0] ;  /* 0x001fa000010e7983 */ /* 0x000ea80000300a00 */
[----:B------:R-:W2:-:S15]  /*17620*/  LDL.LU.64 R12, [R1+0x1f98] ;  /* 0x001f9800010c7983 */ /* 0x000e9e0000300a00 */
[----:B------:R-:W-:-:S03]  /*17630*/  NOP ;  /* 0x0000000000007918 */ /* 0x000fc60000000000 */
[----:B------:R0:W-:Y:S04]  /*17640*/  STL.64 [R1+0x910], R20 ;  /* 0x0009101401007387 */ /* 0x0001e80000100a00 */
[----:B------:R-:W-:Y:S04]  /*17650*/  STL.64 [R1+0x918], R22 ;  /* 0x0009181601007387 */ /* 0x000fe80000100a00 */
[----:B0-----:R-:W3:Y:S02]  /*17660*/  LDL.LU.64 R20, [R1+0x1f90] ;  /* 0x001f900001147983 */ /* 0x001ee40000300a00 */
[----:B---3--:R-:W-:-:S15]  /*17670*/  HMMA.16816.F32 R4, R16, R20, R4 ;  /* 0x000000141004723c */ /* 0x008fde0000001804 */
[----:B------:R-:W-:-:S08]  /*17680*/  NOP ;  /* 0x0000000000007918 */ /* 0x000fd00000000000 */
[----:B------:R-:W-:Y:S04]  /*17690*/  STL.64 [R1+0x900], R4 ;  /* 0x0009000401007387 */ /* 0x000fe80000100a00 */
[----:B------:R0:W-:Y:S04]  /*176a0*/  STL.64 [R1+0x908], R6 ;  /* 0x0009080601007387 */ /* 0x0001e80000100a00 */
[----:B0-----:R-:W3:Y:S04]  /*176b0*/  LDL.LU.64 R6, [R1+0x1f88] ;  /* 0x001f880001067983 */ /* 0x001ee80000300a00 */
[----:B------:R-:W4:Y:S04]  /*176c0*/  LDL.LU.64 R4, [R1+0x1f80] ;  /* 0x001f800001047983 */ /* 0x000f280000300a00 */
        /* <DEDUP_REMOVED lines=8> */
[----:B---3--:R-:W-:Y:S04]  /*17750*/  STL.64 [R1+0x1eb0], R6 ;  /* 0x001eb00601007387 */ /* 0x008fe80000100a00 */
[----:B------:R2:W-:Y:S02]  /*17760*/  STL.64 [R1+0x1ea8], R4 ;  /* 0x001ea80401007387 */ /* 0x0005e40000100a00 */
[----:B--2---:R-:W-:Y:S02]  /*17770*/  HMMA.16816.F32 R4, R16, R8, R20 ;  /* 0x000000081004723c */ /* 0x004fe40000001814 */
[----:B------:R-:W2:Y:S04]  /*17780*/  LDL.LU.64 R20, [R1+0x780] ;  /* 0x0007800001147983 */ /* 0x000ea80000300a00 */
[----:B------:R-:W3:Y:S04]  /*17790*/  LDL.LU.64 R22, [R1+0x788] ;  /* 0x0007880001167983 */ /* 0x000ee80000300a00 */
[----:B------:R-:W0:-:S13]  /*177a0*/  LDSM.16.MT88.4 R16, [R29+UR4+0x100] ;  /* 0x000100041d10783b */ /* 0x000e1a0008004200 */
[----:B------:R-:W-:Y:S04]  /*177b0*/  STL.64 [R1+0x8e0], R4 ;  /* 0x0008e00401007387 */ /* 0x000fe80000100a00 */
[----:B------:R-:W-:Y:S04]  /*177c0*/  STL.64 [R1+0x8e8], R6 ;  /* 0x0008e80601007387 */ /* 0x000fe80000100a00 */
[----:B---3--:R-:W-:Y:S04]  /*177d0*/  STL.64 [R1+0x1f70], R22 ;  /* 0x001f701601007387 */ /* 0x008fe80000100a00 */
[----:B--2---:R1:W-:Y:S04]  /*177e0*/  STL.64 [R1+0x1f68], R20 ;  /* 0x001f681401007387 */ /* 0x0043e80000100a00 */
[----:B-1----:R-:W2:Y:S04]  /*177f0*/  LDL.LU.64 R20, [R1+0x8a0] ;  /* 0x0008a00001147983 */ /* 0x002ea80000300a00 */
[----:B------:R-:W2:Y:S04]  /*17800*/  LDL.LU.64 R22, [R1+0x8a8] ;  /* 0x0008a80001167983 */ /* 0x000ea80000300a00 */
[----:B------:R-:W3:Y:S04]  /*17810*/  LDL.64 R4, [R1+0x60] ;  /* 0x0000600001047983 */ /* 0x000ee80000100a00 */
[----:B---3--:R-:W-:Y:S04]  /*17820*/  STL.64 [R1+0x1f28], R4 ;  /* 0x001f280401007387 */ /* 0x008fe80000100a00 */
[----:B------:R1:W-:Y:S04]  /*17830*/  STL.64 [R1+0x1ec8], R8 ;  /* 0x001ec80801007387 */ /* 0x0003e80000100a00 */
[----:B-1----:R-:W3:Y:S04]  /*17840*/  LDL.LU.64 R8, [R1+0x760] ;  /* 0x0007600001087983 */ /* 0x002ee80000300a00 */
[----:B------:R-:W3:Y:S04]  /*17850*/  LDL.LU.64 R10, [R1+0x768] ;  /* 0x00076800010a7983 */ /* 0x000ee80000300a00 */
[----:B------:R-:W4:Y:S01]  /*17860*/  LDL.64 R4, [R1+0x80] ;  /* 0x0000800001047983 */ /* 0x000f220000100a00 */
[C---:B--2---:R-:W-:Y:S03]  /*17870*/  HMMA.16816.F32 R24, R12.reuse, R24, R20 ;  /* 0x000000180c18723c */ /* 0x044fe60000001814 */
[----:B----4-:R1:W-:Y:S04]  /*17880*/  STL.64 [R1+0x1f38], R4 ;  /* 0x001f380401007387 */ /* 0x0103e80000100a00 */
[----:B-1----:R-:W2:Y:S04]  /*17890*/  LDL.64 R4, [R1+0x90] ;  /* 0x0000900001047983 */ /* 0x002ea80000100a00 */
[----:B0-----:R-:W-:Y:S04]  /*178a0*/  STL [R1+0x1e94], R16 ;  /* 0x001e941001007387 */ /* 0x001fe80000100800 */
[----:B------:R0:W-:Y:S04]  /*178b0*/  STL [R1+0x1e90], R17 ;  /* 0x001e901101007387 */ /* 0x0001e80000100800 */
[----:B------:R-:W-:Y:S04]  /*178c0*/  STL [R1+0x1e8c], R18 ;  /* 0x001e8c1201007387 */ /* 0x000fe80000100800 */
[----:B------:R1:W-:Y:S04]  /*178d0*/  STL [R1+0x1e88], R19 ;  /* 0x001e881301007387 */ /* 0x0003e80000100800 */
[----:B0-----:R-:W4:Y:S04]  /*178e0*/  LDL.LU.64 R16, [R1+0x770] ;  /* 0x0007700001107983 */ /* 0x001f280000300a00 */
[----:B-1----:R-:W4:Y:S04]  /*178f0*/  LDL.LU.64 R18, [R1+0x778] ;  /* 0x0007780001127983 */ /* 0x002f280000300a00 */
[----:B------:R-:W3:Y:S04]  /*17900*/  LDL.LU.64 R22, [R1+0x1f70] ;  /* 0x001f700001167983 */ /* 0x000ee80000300a00 */
[----:B------:R-:W3:Y:S04]  /*17910*/  LDL.LU.64 R20, [R1+0x1f68] ;  /* 0x001f680001147983 */ /* 0x000ee80000300a00 */
[----:B------:R0:W-:Y:S04]  /*17920*/  STL.64 [R1+0x1f0], R24 ;  /* 0x0001f01801007387 */ /* 0x0001e80000100a00 */
[----:B------:R3:W-:Y:S04]  /*17930*/  STL.64 [R1+0x1f8], R26 ;  /* 0x0001f81a01007387 */ /* 0x0007e80000100a00 */
[----:B0-----:R-:W3:Y:S02]  /*17940*/  LDL.LU.64 R24, [R1+0x1f60] ;  /* 0x001f600001187983 */ /* 0x001ee40000300a00 */
[----:B---3--:R-:W-:Y:S02]  /*17950*/  HMMA.16816.F32 R24, R12, R24, R20 ;  /* 0x000000180c18723c */ /* 0x008fe40000001814 */
[----:B------:R-:W3:-:S15]  /*17960*/  LDL.LU.64 R20, [R1+0x1f58] ;  /* 0x001f580001147983 */ /* 0x000ede0000300a00 */
[----:B------:R-:W-:-:S06]  /*17970*/  NOP ;  /* 0x0000000000007918 */ /* 0x000fcc0000000000 */
[----:B------:R0:W-:Y:S04]  /*17980*/  STL.64 [R1+0x1e0], R24 ;  /* 0x0001e01801007387 */ /* 0x0001e80000100a00 */
[----:B------:R-:W-:Y:S04]  /*17990*/  STL.64 [R1+0x1e8], R26 ;  /* 0x0001e81a01007387 */ /* 0x000fe80000100a00 */
[----:B0-----:R-:W4:Y:S02]  /*179a0*/  LDL.LU.64 R24, [R1+0x1f50] ;  /* 0x001f500001187983 */ /* 0x001f240000300a00 */
[----:B----4-:R-:W-:-:S15]  /*179b0*/  HMMA.16816.F32 R16, R12, R24, R16 ;  /* 0x000000180c10723c */ /* 0x010fde0000001810 */
[----:B------:R-:W-:-:S08]  /*179c0*/  NOP ;  /* 0x0000000000007918 */ /* 0x000fd00000000000 */
[----:B------:R-:W-:Y:S04]  /*179d0*/  STL.64 [R1+0x2c0], R16 ;  /* 0x0002c01001007387 */ /* 0x000fe80000100a00 */
[----:B------:R0:W-:Y:S02]  /*179e0*/  STL.64 [R1+0x2c8], R18 ;  /* 0x0002c81201007387 */ /* 0x0001e40000100a00 */
[----:B0-----:R-:W-:Y:S02]  /*179f0*/  IMAD.MOV.U32 R18, RZ, RZ, R24 ;  /* 0x000000ffff127224 */ /* 0x001fe400078e0018 */
[----:B------:R-:W-:Y:S02]  /*17a00*/  IMAD.MOV.U32 R19, RZ, RZ, R25 ;  /* 0x000000ffff137224 */ /* 0x000fe400078e0019 */
[----:B------:R-:W4:Y:S04]  /*17a10*/  LDL.LU.64 R24, [R1+0x1f48] ;  /* 0x001f480001187983 */ /* 0x000f280000300a00 */
[----:B------:R0:W-:Y:S04]  /*17a20*/  STL.64 [R1+0x1f40], R18 ;  /* 0x001f401201007387 */ /* 0x0001e80000100a00 */
[----:B------:R-:W2:Y:S04]  /*17a30*/  LDL.LU.64 R16, [R1+0x750] ;  /* 0x0007500001107983 */ /* 0x000ea80000300a00 */
[----:B0-----:R-:W2:Y:S01]  /*17a40*/  LDL.LU.64 R18, [R1+0x758] ;  /* 0x0007580001127983 */ /* 0x001ea20000300a00 */
[----:B----4-:R-:W-:Y:S06]  /*17a50*/  HMMA.16816.F32 R8, R12, R24, R8 ;  /* 0x000000180c08723c */ /* 0x010fec0000001808 */
[----:B------:R-:W-:-:S02]  /*17a60*/  IMAD.MOV.U32 R23, RZ, RZ, R24 ;  /* 0x000000ffff177224 */ /* 0x000fc400078e0018 */
[----:B------:R-:W-:-:S15]  /*17a70*/  IMAD.MOV.U32 R22, RZ, RZ, R25 ;  /* 0x000000ffff167224 */ /* 0x000fde00078e0019 */
[----:B------:R0:W-:Y:S04]  /*17a80*/  STL.64 [R1+0x2b0], R8 ;  /* 0x0002b00801007387 */ /* 0x0001e80000100a00 */
[----:B------:R1:W-:Y:S04]  /*17a90*/  STL.64 [R1+0x2b8], R10 ;  /* 0x0002b80a01007387 */ /* 0x0003e80000100a00 */
[----:B------:R-:W4:Y:S04]  /*17aa0*/  LDL.LU.64 R24, [R1+0x740] ;  /* 0x0007400001187983 */ /* 0x000f280000300a00 */
[----:B------:R-:W4:Y:S04]  /*17ab0*/  LDL.LU.64 R26, [R1+0x748] ;  /* 0x00074800011a7983 */ /* 0x000f280000300a00 */
[----:B0-----:R-:W4:Y:S04]  /*17ac0*/  LDL.LU.64 R8, [R1+0x720] ;  /* 0x0007200001087983 */ /* 0x001f280000300a00 */
[----:B-1----:R-:W4:Y:S04]  /*17ad0*/  LDL.LU.64 R10, [R1+0x728] ;  /* 0x00072800010a7983 */ /* 0x002f280000300a00 */
[----:B------:R-:W-:Y:S04]  /*17ae0*/  STL.64 [R1+0x1ec0], R22 ;  /* 0x001ec01601007387 */ /* 0x000fe80000100a00 */
[----:B---3--:R0:W-:Y:S04]  /*17af0*/  STL.64 [R1+0x1eb8], R20 ;  /* 0x001eb81401007387 */ /* 0x0081e80000100a00 */
[----:B0-----:R-:W3:Y:S01]  /*17b00*/  LDL.64 R20, [R1+0x10] ;  /* 0x0000100001147983 */ /* 0x001ee20000100a00 */
[----:B--2---:R-:W-:Y:S03]  /*17b10*/  HMMA.16816.F32 R16, R12, R4, R16 ;  /* 0x000000040c10723c */ /* 0x004fe60000001810 */
[----:B---3--:R0:W-:Y:S02]  /*17b20*/  STL.64 [R1+0x1ed0], R20 ;  /* 0x001ed01401007387 */ /* 0x0081e40000100a00 */
[----:B0-----:R-:W-:-:S02]  /*17b30*/  IMAD.MOV.U32 R20, RZ, RZ, R28 ;  /* 0x000000ffff147224 */ /* 0x001fc400078e001c */
[----:B------:R-:W-:-:S05]  /*17b40*/  IMAD.MOV.U32 R21, RZ, RZ, R3 ;  /* 0x000000ffff157224 */ /* 0x000fca00078e0003 */
[----:B------:R-:W-:Y:S11]  /*17b50*/  STL.64 [R1+0x1ee8], R20 ;  /* 0x001ee81401007387 */ /* 0x000ff60000100a00 */
[----:B------:R0:W-:Y:S04]  /*17b60*/  STL.64 [R1+0x2a0], R16 ;  /* 0x0002a01001007387 */ /* 0x0001e80000100a00 */
[----:B------:R1:W-:Y:S01]  /*17b70*/  STL.64 [R1+0x2a8], R18 ;  /* 0x0002a81201007387 */ /* 0x0003e20000100a00 */
[----:B0-----:R-:W-:-:S03]  /*17b80*/  IMAD.MOV.U32 R16, RZ, RZ, R4 ;  /* 0x000000ffff107224 */ /* 0x001fc600078e0004 */
[----:B-1----:R-:W2:Y:S01]  /*17b90*/  LDL.LU.64 R18, [R1+0x1f40] ;  /* 0x001f400001127983 */ /* 0x002ea20000300a00 */
[----:B------:R-:W-:-:S03]  /*17ba0*/  IMAD.MOV.U32 R17, RZ, RZ, R5 ;  /* 0x000000ffff117224 */ /* 0x000fc600078e0005 */
[----:B------:R-:W4:Y:S02]  /*17bb0*/  LDL.LU.64 R4, [R1+0x1f38] ;  /* 0x001f380001047983 */ /* 0x000f240000300a00 */
[----:B----4-:R-:W-:Y:S02]  /*17bc0*/  HMMA.16816.F32 R24, R12, R4, R24 ;  /* 0x000000040c18723c */ /* 0x010fe40000001818 */
[----:B--2---:R-:W-:Y:S04]  /*17bd0*/  STL.64 [R1+0x1ea0], R18 ;  /* 0x001ea01201007387 */ /* 0x004fe80000100a00 */
[----:B------:R0:W-:Y:S04]  /*17be0*/  STL.64 [R1+0x1e98], R16 ;  /* 0x001e981001007387 */ /* 0x0001e80000100a00 */
[----:B0-----:R-:W2:Y:S04]  /*17bf0*/  LDL.LU.64 R16, [R1+0x730] ;  /* 0x0007300001107983 */ /* 0x001ea80000300a00 */
[----:B------:R-:W2:Y:S09]  /*17c00*/  LDL.LU.64 R18, [R1+0x738] ;  /* 0x0007380001127983 */ /* 0x000eb20000300a00 */
[----:B------:R0:W-:Y:S04]  /*17c10*/  STL.64 [R1+0x290], R24 ;  /* 0x0002901801007387 */ /* 0x0001e80000100a00 */
[----:B------:R1:W-:Y:S04]  /*17c20*/  STL.64 [R1+0x298], R26 ;  /* 0x0002981a01007387 */ /* 0x0003e80000100a00 */
[----:B0-----:R-:W3:Y:S01]  /*17c30*/  LDL.LU.64 R24, [R1+0x1f30] ;  /* 0x001f300001187983 */ /* 0x001ee20000300a00 */
[----:B-1----:R-:W-:-:S02]  /*17c40*/  IMAD.MOV.U32 R27, RZ, RZ, R4 ;  /* 0x000000ffff1b7224 */ /* 0x002fc400078e0004 */
[----:B------:R-:W-:Y:S02]  /*17c50*/  IMAD.MOV.U32 R26, RZ, RZ, R5 ;  /* 0x000000ffff1a7224 */ /* 0x000fe400078e0005 */
[----:B------:R-:W4:Y:S01]  /*17c60*/  LDL.LU.64 R4, [R1+0x1f28] ;  /* 0x001f280001047983 */ /* 0x000f220000300a00 */
[----:B------:R-:W-:Y:S02]  /*17c70*/  IMAD.MOV.U32 R20, RZ, RZ, R2 ;  /* 0x000000ffff147224 */ /* 0x000fe400078e0002 */
[----:B------:R-:W-:Y:S01]  /*17c80*/  IMAD.MOV.U32 R21, RZ, RZ, R0 ;  /* 0x000000ffff157224 */ /* 0x000fe200078e0000 */
[----:B------:R0:W-:Y:S06]  /*17c90*/  STL [R1+0x1e68], R27 ;  /* 0x001e681b01007387 */ /* 0x0001ec0000100800 */
[C---:B--2---:R-:W-:Y:S06]  /*17ca0*/  HMMA.16816.F32 R16, R12.reuse, R20, R16 ;  /* 0x000000140c10723c */ /* 0x044fec0000001810 */
[----:B----4-:R-:W-:Y:S06]  /*17cb0*/  HMMA.16816.F32 R8, R12, R4, R8 ;  /* 0x000000040c08723c */ /* 0x010fec0000001808 */
[----:B0-----:R-:W-:-:S11]  /*17cc0*/  IMAD.MOV.U32 R27, RZ, RZ, R4 ;  /* 0x000000ffff1b7224 */ /* 0x001fd600078e0004 */
[----:B------:R-:W-:Y:S04]  /*17cd0*/  STL.64 [R1+0x280], R16 ;  /* 0x0002801001007387 */ /* 0x000fe80000100a00 */
[----:B------:R-:W-:Y:S04]  /*17ce0*/  STL.64 [R1+0x288], R18 ;  /* 0x0002881201007387 */ /* 0x000fe80000100a00 */
[----:B------:R-:W-:Y:S04]  /*17cf0*/  STL.64 [R1+0x270], R8 ;  /* 0x0002700801007387 */ /* 0x000fe80000100a00 */
[----:B------:R-:W-:Y:S04]  /*17d00*/  STL.64 [R1+0x278], R10 ;  /* 0x0002780a01007387 */ /* 0x000fe80000100a00 */
[----:B------:R-:W-:Y:S04]  /*17d10*/  STL.64 [R1+0x1ef8], R26 ;  /* 0x001ef81a01007387 */ /* 0x000fe80000100a00 */
[----:B---3--:R0:W-:Y:S04]  /*17d20*/  STL.64 [R1+0x1ef0], R24 ;  /* 0x001ef01801007387 */ /* 0x0081e80000100a00 */
[----:B0-----:R-:W2:Y:S04]  /*17d30*/  LDL.64 R24, [R1+0x40] ;  /* 0x0000400001187983 */ /* 0x001ea80000100a00 */
[----:B--2---:R0:W-:Y:S04]  /*17d40*/  STL.64 [R1+0x1f10], R24 ;  /* 0x001f101801007387 */ /* 0x0041e80000100a00 */
[----:B0-----:R-:W2:Y:S04]  /*17d50*/  LDL.64 R24, [R1+0x50] ;  /* 0x0000500001187983 */ /* 0x001ea80000100a00 */
        /* <DEDUP_REMOVED lines=9> */
[----:B------:R-:W3:Y:S04]  /*17df0*/  LDL.LU.64 R22, [R1+0x718] ;  /* 0x0007180001167983 */ /* 0x000ee80000300a00 */
[----:B------:R-:W4:Y:S04]  /*17e00*/  LDL.LU.64 R8, [R1+0x6d0] ;  /* 0x0006d00001087983 */ /* 0x000f280000300a00 */
[----:B------:R-:W4:Y:S01]  /*17e10*/  LDL.LU.64 R10, [R1+0x6d8] ;  /* 0x0006d800010a7983 */ /* 0x000f220000300a00 */
[----:B------:R-:W-:-:S02]  /*17e20*/  IMAD.MOV.U32 R0, RZ, RZ, R5 ;  /* 0x000000ffff007224 */ /* 0x000fc400078e0005 */
[----:B--2---:R-:W-:Y:S02]  /*17e30*/  IMAD.MOV.U32 R29, RZ, RZ, R24 ;  /* 0x000000ffff1d7224 */ /* 0x004fe400078e0018 */
[----:B------:R-:W-:Y:S01]  /*17e40*/  IMAD.MOV.U32 R28, RZ, RZ, R25 ;  /* 0x000000ffff1c7224 */ /* 0x000fe200078e0019 */
[C---:B---3--:R-:W-:Y:S01]  /*17e50*/  HMMA.16816.F32 R20, R12.reuse, R24, R20 ;  /* 0x000000180c14723c */ /* 0x048fe20000001814 */
[----:B----4-:R-:W-:Y:S04]  /*17e60*/  STL.64 [R1+0x1ee0], R10 ;  /* 0x001ee00a01007387 */ /* 0x010fe80000100a00 */
[----:B------:R0:W-:Y:S04]  /*17e70*/  STL.64 [R1+0x1ed8], R8 ;  /* 0x001ed80801007387 */ /* 0x0001e80000100a00 */
[----:B0-----:R-:W2:Y:S04]  /*17e80*/  LDL.LU.64 R8, [R1+0x6e0] ;  /* 0x0006e00001087983 */ /* 0x001ea80000300a00 */
[----:B------:R-:W2:Y:S04]  /*17e90*/  LDL.LU.64 R10, [R1+0x6e8] ;  /* 0x0006e800010a7983 */ /* 0x000ea80000300a00 */
[----:B------:R-:W3:Y:S04]  /*17ea0*/  LDL.LU.64 R4, [R1+0x6c0] ;  /* 0x0006c00001047983 */ /* 0x000ee80000300a00 */
[----:B------:R-:W3:Y:S04]  /*17eb0*/  LDL.LU.64 R6, [R1+0x6c8] ;  /* 0x0006c80001067983 */ /* 0x000ee80000300a00 */
[----:B------:R-:W4:Y:S04]  /*17ec0*/  LDL.LU.64 R16, [R1+0x6b0] ;  /* 0x0006b00001107983 */ /* 0x000f280000300a00 */
[----:B------:R-:W4:Y:S04]  /*17ed0*/  LDL.LU.64 R18, [R1+0x6b8] ;  /* 0x0006b80001127983 */ /* 0x000f280000300a00 */
[----:B------:R-:W-:Y:S04]  /*17ee0*/  STL.64 [R1+0x260], R20 ;  /* 0x0002601401007387 */ /* 0x000fe80000100a00 */
[----:B------:R0:W-:Y:S04]  /*17ef0*/  STL.64 [R1+0x268], R22 ;  /* 0x0002681601007387 */ /* 0x0001e80000100a00 */
[----:B0-----:R-:W2:Y:S04]  /*17f00*/  LDL.LU.64 R22, [R1+0x1f20] ;  /* 0x001f200001167983 */ /* 0x001ea80000300a00 */
[----:B------:R-:W2:Y:S04]  /*17f10*/  LDL.LU.64 R20, [R1+0x1f18] ;  /* 0x001f180001147983 */ /* 0x000ea80000300a00 */
[----:B------:R-:W2:Y:S02]  /*17f20*/  LDL.LU.64 R24, [R1+0x1f10] ;  /* 0x001f100001187983 */ /* 0x000ea40000300a00 */
[----:B--2---:R-:W-:Y:S06]  /*17f30*/  HMMA.16816.F32 R20, R12, R24, R20 ;  /* 0x000000180c14723c */ /* 0x004fec0000001814 */
[----:B------:R-:W-:-:S02]  /*17f40*/  IMAD.MOV.U32 R3, RZ, RZ, R24 ;  /* 0x000000ffff037224 */ /* 0x000fc400078e0018 */
        /* <DEDUP_REMOVED lines=10> */
[----:B------:R-:W-:Y:S04]  /*17ff0*/  STL.64 [R1+0x248], R22 ;  /* 0x0002481601007387 */ /* 0x000fe80000100a00 */
[----:B0-----:R-:W2:Y:S04]  /*18000*/  LDL.LU.64 R20, [R1+0x1ee8] ;  /* 0x001ee80001147983 */ /* 0x001ea80000300a00 */
[----:B------:R0:W-:Y:S04]  /*18010*/  STL.64 [R1+0x1de8], R24 ;  /* 0x001de81801007387 */ /* 0x0001e80000100a00 */
[----:B0-----:R-:W4:Y:S01]  /*18020*/  LDL R25, [R1+0xae8] ;  /* 0x000ae80001197983 */ /* 0x001f220000100800 */
[----:B--2---:R-:W-:Y:S03]  /*18030*/  HMMA.16816.F32 R20, R12, R20, R8 ;  /* 0x000000140c14723c */ /* 0x004fe60000001808 */
[----:B------:R-:W2:Y:S04]  /*18040*/  LDL.LU.64 R10, [R1+0x1ee0] ;  /* 0x001ee000010a7983 */ /* 0x000ea80000300a00 */
[----:B------:R-:W2:-:S15]  /*18050*/  LDL.LU.64 R8, [R1+0x1ed8] ;  /* 0x001ed80001087983 */ /* 0x000e9e0000300a00 */
[----:B------:R-:W-:-:S01]  /*18060*/  NOP ;  /* 0x0000000000007918 */ /* 0x000fc20000000000 */
[----:B------:R0:W-:Y:S04]  /*18070*/  STL.64 [R1+0x230], R20 ;  /* 0x0002301401007387 */ /* 0x0001e80000100a00 */
[----:B------:R-:W-:Y:S04]  /*18080*/  STL.64 [R1+0x238], R22 ;  /* 0x0002381601007387 */ /* 0x000fe80000100a00 */
[----:B0-----:R-:W2:Y:S02]  /*18090*/  LDL.LU.64 R20, [R1+0x1ed0] ;  /* 0x001ed00001147983 */ /* 0x001ea40000300a00 */
[----:B--2---:R-:W-:-:S15]  /*180a0*/  HMMA.16816.F32 R8, R12, R20, R8 ;  /* 0x000000140c08723c */ /* 0x004fde0000001808 */
[----:B------:R-:W-:-:S08]  /*180b0*/  NOP ;  /* 0x0000000000007918 */ /* 0x000fd00000000000 */
[----:B------:R0:W-:Y:S04]  /*180c0*/  STL.64 [R1+0x220], R8 ;  /* 0x0002200801007387 */ /* 0x0001e80000100a00 */
[----:B------:R1:W-:Y:S04]  /*180d0*/  STL.64 [R1+0x228], R10 ;  /* 0x0002280a01007387 */ /* 0x0003e80000100a00 */
[----:B0-----:R-:W2:Y:S01]  /*180e0*/  LDL.LU.64 R8, [R1+0x1ec8] ;  /* 0x001ec80001087983 */ /* 0x001ea20000300a00 */
[----:B-1----:R-:W-:Y:S02]  /*180f0*/  IMAD.MOV.U32 R11, RZ, RZ, R20 ;  /* 0x000000ffff0b7224 */ /* 0x002fe400078e0014 */
[----:B------:R-:W-:Y:S01]  /*18100*/  IMAD.MOV.U32 R10, RZ, RZ, R21 ;  /* 0x000000ffff0a7224 */ /* 0x000fe200078e0015 */
[----:B------:R-:W2:Y:S04]  /*18110*/  LDL.LU.64 R22, [R1+0x1ec0] ;  /* 0x001ec00001167983 */ /* 0x000ea80000300a00 */
[----:B------:R-:W3:Y:S02]  /*18120*/  LDL.LU.64 R20, [R1+0x1eb8] ;  /* 0x001eb80001147983 */ /* 0x000ee40000300a00 */
[----:B---3--:R-:W-:-:S15]  /*18130*/  HMMA.16816.F32 R4, R12, R20, R4 ;  /* 0x000000140c04723c */ /* 0x008fde0000001804 */
[----:B------:R-:W-:-:S08]  /*18140*/  NOP ;  /* 0x0000000000007918 */ /* 0x000fd00000000000 */
[----:B------:R-:W-:Y:S04]  /*18150*/  STL.64 [R1+0x210], R4 ;  /* 0x0002100401007387 */ /* 0x000fe80000100a00 */
[----:B------:R0:W-:Y:S04]  /*18160*/  STL.64 [R1+0x218], R6 ;  /* 0x0002180601007387 */ /* 0x0001e80000100a00 */
[----:B0-----:R-:W3:Y:S04]  /*18170*/  LDL.LU.64 R6, [R1+0x1eb0] ;  /* 0x001eb00001067983 */ /* 0x001ee80000300a00 */
[----:B------:R-:W4:Y:S04]  /*18180*/  LDL.LU.64 R4, [R1+0x1ea8] ;  /* 0x001ea80001047983 */ /* 0x000f280000300a00 */
[----:B------:R-:W-:Y:S01]  /*18190*/  STL.64 [R1+0x1db0], R20 ;  /* 0x001db01401007387 */ /* 0x000fe20000100a00 */
[----:B----4-:R-:W-:-:S15]  /*181a0*/  HMMA.16816.F32 R16, R12, R4, R16 ;  /* 0x000000040c10723c */ /* 0x010fde0000001810 */
[----:B------:R-:W-:-:S08]  /*181b0*/  NOP ;  /* 0x0000000000007918 */ /* 0x000fd00000000000 */
[----:B------:R-:W-:Y:S04]  /*181c0*/  STL.64 [R1+0x200], R16 ;  /* 0x0002001001007387 */ /* 0x000fe80000100a00 */
[----:B------:R0:W-:Y:S04]  /*181d0*/  STL.64 [R1+0x208], R18 ;  /* 0x0002081201007387 */ /* 0x0001e80000100a00 */
[----:B0-----:R-:W4:Y:S04]  /*181e0*/  LDL.LU.64 R18, [R1+0x1ea0] ;  /* 0x001ea00001127983 */ /* 0x001f280000300a00 */
[----:B------:R-:W4:Y:S04]  /*181f0*/  LDL.LU.64 R16, [R1+0x1e98] ;  /* 0x001e980001107983 */ /* 0x000f280000300a00 */
[----:B---3--:R-:W-:Y:S04]  /*18200*/  STL.64 [R1+0x1da8], R6 ;  /* 0x001da80601007387 */ /* 0x008fe80000100a00 */
[----:B------:R0:W-:Y:S04]  /*18210*/  STL.64 [R1+0x1da0], R4 ;  /* 0x001da00401007387 */ /* 0x0001e80000100a00 */
[----:B0-----:R-:W3:Y:S04]  /*18220*/  LDL.LU.64 R4, [R1+0x510] ;  /* 0x0005100001047983 */ /* 0x001ee80000300a00 */
[----:B------:R-:W3:Y:S04]  /*18230*/  LDL.LU.64 R6, [R1+0x518] ;  /* 0x0005180001067983 */ /* 0x000ee80000300a00 */
[----:B--2---:R0:W-:Y:S01]  /*18240*/  STL.64 [R1+0x1e38], R8 ;  /* 0x001e380801007387 */ /* 0x0041e20000100a00 */
[----:B------:R-:W-:-:S02]  /*18250*/  IMAD.MOV.U32 R24, RZ, RZ, R3 ;  /* 0x000000ffff187224 */ /* 0x000fc400078e0003 */
[----:B------:R-:W-:Y:S02]  /*18260*/  IMAD.MOV.U32 R20, RZ, RZ, R11 ;  /* 0x000000ffff147224 */ /* 0x000fe400078e000b */
[----:B------:R-:W-:Y:S01]  /*18270*/  IMAD.MOV.U32 R21, RZ, RZ, R10 ;  /* 0x000000ffff157224 */ /* 0x000fe200078e000a */
[----:B---3--:R-:W-:Y:S01]  /*18280*/  HMMA.16816.F32 R4, R12, R8, R4 ;  /* 0x000000080c04723c */ /* 0x008fe20000001804 */
[----:B------:R-:W1:Y:S04]  /*18290*/  LDSM.16.MT88.4 R12, [R25+UR4+0x180] ;  /* 0x00018004190c783b */ /* 0x000e680008004200 */
[----:B0-----:R-:W2:-:S15]  /*182a0*/  LDL.64 R8, [R1+0xd0] ;  /* 0x0000d00001087983 */ /* 0x001e9e0000100a00 */
[----:B------:R-:W-:-:S03]  /*182b0*/  NOP ;  /* 0x0000000000007918 */ /* 0x000fc60000000000 */
[----:B------:R4:W-:Y:S04]  /*182c0*/  STL.64 [R1+0x1d0], R4 ;  /* 0x0001d00401007387 */ /* 0x0009e80000100a00 */
[----:B------:R-:W-:Y:S01]  /*182d0*/  STL.64 [R1+0x1d8], R6 ;  /* 0x0001d80601007387 */ /* 0x000fe20000100a00 */
[----:B----4-:R-:W-:Y:S02]  /*182e0*/  IMAD.MOV.U32 R4, RZ, RZ, R16 ;  /* 0x000000ffff047224 */ /* 0x010fe400078e0010 */
[----:B------:R-:W-:Y:S01]  /*182f0*/  IMAD.MOV.U32 R5, RZ, RZ, R17 ;  /* 0x000000ffff057224 */ /* 0x000fe200078e0011 */
[----:B------:R-:W2:Y:S04]  /*18300*/  LDL.LU R16, [R1+0x1e94] ;  /* 0x001e940001107983 */ /* 0x000ea80000300800 */
[----:B------:R-:W2:Y:S04]  /*18310*/  LDL.LU R17, [R1+0x1e90] ;  /* 0x001e900001117983 */ /* 0x000ea80000300800 */
[----:B------:R0:W-:Y:S02]  /*18320*/  STL.64 [R1+0x1e58], R4 ;  /* 0x001e580401007387 */ /* 0x0001e40000100a00 */
[----:B0-----:R-:W-:-:S02]  /*18330*/  IMAD.MOV.U32 R4, RZ, RZ, R18 ;  /* 0x000000ffff047224 */ /* 0x001fc400078e0012 */
[----:B------:R-:W-:Y:S01]  /*18340*/  IMAD.MOV.U32 R5, RZ, RZ, R19 ;  /* 0x000000ffff057224 */ /* 0x000fe200078e0013 */
[----:B------:R-:W2:Y:S04]  /*18350*/  LDL.LU R18, [R1+0x1e8c] ;  /* 0x001e8c0001127983 */ /* 0x000ea80000300800 */
[----:B------:R-:W2:Y:S04]  /*18360*/  LDL.LU R19, [R1+0x1e88] ;  /* 0x001e880001137983 */ /* 0x000ea80000300800 */
[----:B------:R0:W-:Y:S04]  /*18370*/  STL.64 [R1+0x1e70], R4 ;  /* 0x001e700401007387 */ /* 0x0001e80000100a00 */
[----:B0-----:R-:W3:Y:S04]  /*18380*/  LDL.64 R4, [R1+0xc0] ;  /* 0x0000c00001047983 */ /* 0x001ee80000100a00 */
[----:B-1----:R-:W-:Y:S04]  /*18390*/  STL.64 [R1+0x1dc0], R14 ;  /* 0x001dc00e01007387 */ /* 0x002fe80000100a00 */
[----:B------:R0:W-:Y:S02]  /*183a0*/  STL.64 [R1+0x1db8], R12 ;  /* 0x001db80c01007387 */ /* 0x0001e40000100a00 */
[----:B0-----:R-:W-:-:S02]  /*183b0*/  IMAD.MOV.U32 R12, RZ, RZ, R23 ;  /* 0x000000ffff0c7224 */ /* 0x001fc400078e0017 */
[----:B------:R-:W-:-:S05]  /*183c0*/  IMAD.MOV.U32 R13, RZ, RZ, R22 ;  /* 0x000000ffff0d7224 */ /* 0x000fca00078e0016 */
[----:B------:R0:W-:Y:S04]  /*183d0*/  STL.64 [R1+0x1e60], R12 ;  /* 0x001e600c01007387 */ /* 0x0001e80000100a00 */
[----:B0-----:R-:W2:Y:S04]  /*183e0*/  LDL.LU.64 R12, [R1+0x3c0] ;  /* 0x0003c000010c7983 */ /* 0x001ea80000300a00 */
[----:B------:R-:W2:Y:S01]  /*183f0*/  LDL.LU.64 R14, [R1+0x3c8] ;  /* 0x0003c800010e7983 */ /* 0x000ea20000300a00 */
[----:B------:R-:W-:-:S05]  /*18400*/  IMAD.MOV.U32 R25, RZ, RZ, R2 ;  /* 0x000000ffff197224 */ /* 0x000fca00078e0002 */
[----:B------:R-:W-:Y:S04]  /*18410*/  STL.64 [R1+0x1e00], R24 ;  /* 0x001e001801007387 */ /* 0x000fe80000100a00 */
[----:B------:R0:W-:Y:S04]  /*18420*/  STL.64 [R1+0x1dc8], R20 ;  /* 0x001dc81401007387 */ /* 0x0001e80000100a00 */
[----:B0-----:R-:W4:Y:S01]  /*18430*/  LDL.64 R20, [R1+0x20] ;  /* 0x0000200001147983 */ /* 0x001f220000100a00 */
[----:B--2---:R-:W-:Y:S03]  /*18440*/  HMMA.16816.F32 R12, R16, R8, R12 ;  /* 0x00000008100c723c */ /* 0x004fe6000000180c */
[----:B----4-:R-:W-:-:S15]  /*18450*/  STL.64 [R1+0x1de0], R20 ;  /* 0x001de01401007387 */ /* 0x010fde0000100a00 */
[----:B------:R-:W-:-:S05]  /*18460*/  NOP ;  /* 0x0000000000007918 */ /* 0x000fca0000000000 */
[----:B------:R0:W-:Y:S04]  /*18470*/  STL.64 [R1+0x3c0], R12 ;  /* 0x0003c00c01007387 */ /* 0x0001e80000100a00 */
[----:B------:R1:W-:Y:S04]  /*18480*/  STL.64 [R1+0x3c8], R14 ;  /* 0x0003c80e01007387 */ /* 0x0003e80000100a00 */
[----:B0-----:R-:W2:Y:S04]  /*18490*/  LDL.LU.64 R12, [R1+0x3a0] ;  /* 0x0003a000010c7983 */ /* 0x001ea80000300a00 */
[----:B-1----:R-:W4:Y:S04]  /*184a0*/  LDL.LU.64 R14, [R1+0x3a8] ;  /* 0x0003a800010e7983 */ /* 0x002f280000300a00 */
[----:B----4-:R-:W-:Y:S04]  /*184b0*/  STL.64 [R1+0x1e80], R14 ;  /* 0x001e800e01007387 */ /* 0x010fe80000100a00 */
[----:B--2---:R0:W-:Y:S04]  /*184c0*/  STL.64 [R1+0x1e78], R12 ;  /* 0x001e780c01007387 */ /* 0x0041e80000100a00 */
[----:B0-----:R-:W2:Y:S04]  /*184d0*/  LDL.LU.64 R12, [R1+0x3b0] ;  /* 0x0003b000010c7983 */ /* 0x001ea80000300a00 */
[----:B------:R-:W2:Y:S01]  /*184e0*/  LDL.LU.64 R14, [R1+0x3b8] ;  /* 0x0003b800010e7983 */ /* 0x000ea20000300a00 */
[----:B------:R-:W-:-:S02]  /*184f0*/  IMAD.MOV.U32 R24, RZ, RZ, R29 ;  /* 0x000000ffff187224 */ /* 0x000fc400078e001d */
[----:B------:R-:W-:Y:S01]  /*18500*/  IMAD.MOV.U32 R25, RZ, RZ, R28 ;  /* 0x000000ffff197224 */ /* 0x000fe200078e001c */
[----:B------:R-:W4:Y:S01]  /*18510*/  LDL.LU.64 R20, [R1+0x390] ;  /* 0x0003900001147983 */ /* 0x000f220000300a00 */
[----:B------:R-:W-:Y:S02]  /*18520*/  IMAD.MOV.U32 R3, RZ, RZ, R8 ;  /* 0x000000ffff037224 */ /* 0x000fe400078e0008 */
[----:B------:R-:W-:Y:S01]  /*18530*/  IMAD.MOV.U32 R2, RZ, RZ, R9 ;  /* 0x000000ffff027224 */ /* 0x000fe200078e0009 */
[----:B------:R-:W4:Y:S04]  /*18540*/  LDL.LU.64 R22, [R1+0x398] ;  /* 0x0003980001167983 */ /* 0x000f280000300a00 */
[----:B------:R-:W4:Y:S04]  /*18550*/  LDL.LU.64 R8, [R1+0x380] ;  /* 0x0003800001087983 */ /* 0x000f280000300a00 */
[----:B------:R-:W4:Y:S04]  /*18560*/  LDL.LU.64 R10, [R1+0x388] ;  /* 0x00038800010a7983 */ /* 0x000f280000300a00 */
[----:B------:R0:W-:Y:S01]  /*18570*/  STL.64 [R1+0x1e18], R24 ;  /* 0x001e181801007387 */ /* 0x0001e20000100a00 */
[----:B---3--:R-:W-:-:S02]  /*18580*/  IMAD.MOV.U32 R29, RZ, RZ, R4 ;  /* 0x000000ffff1d7224 */ /* 0x008fc400078e0004 */
[----:B------:R-:W-:Y:S02]  /*18590*/  IMAD.MOV.U32 R28, RZ, RZ, R5 ;  /* 0x000000ffff1c7224 */ /* 0x000fe400078e0005 */
[----:B0-----:R-:W-:Y:S02]  /*185a0*/  IMAD.MOV.U32 R24, RZ, RZ, R27 ;  /* 0x000000ffff187224 */ /* 0x001fe400078e001b */
[----:B------:R-:W-:Y:S01]  /*185b0*/  IMAD.MOV.U32 R25, RZ, RZ, R0 ;  /* 0x000000ffff197224 */ /* 0x000fe200078e0000 */
[----:B--2---:R-:W-:-:S15]  /*185c0*/  HMMA.16816.F32 R12, R16, R4, R12 ;  /* 0x00000004100c723c */ /* 0x004fde000000180c */
[----:B------:R-:W-:-:S08]  /*185d0*/  NOP ;  /* 0x0000000000007918 */ /* 0x000fd00000000000 */
[----:B------:R-:W-:Y:S04]  /*185e0*/  STL.64 [R1+0x3b0], R12 ;  /* 0x0003b00c01007387 */ /* 0x000fe80000100a00 */
[----:B------:R0:W-:Y:S04]  /*185f0*/  STL.64 [R1+0x3b8], R14 ;  /* 0x0003b80e01007387 */ /* 0x0001e80000100a00 */
[----:B0-----:R-:W2:Y:S04]  /*18600*/  LDL.LU.64 R14, [R1+0x1e80] ;  /* 0x001e8000010e7983 */ /* 0x001ea80000300a00 */
[----:B------:R-:W2:Y:S04]  /*18610*/  LDL.LU.64 R12, [R1+0x1e78] ;  /* 0x001e7800010c7983 */ /* 0x000ea80000300a00 */
[----:B------:R-:W2:Y:S04]  /*18620*/  LDL.LU.64 R4, [R1+0x1e70] ;  /* 0x001e700001047983 */ /* 0x000ea80000300a00 */
[----:B------:R-:W3:Y:S04]  /*18630*/  LDL.LU R27, [R1+0x1e68] ;  /* 0x001e6800011b7983 */ /* 0x000ee80000300800 */
[----:B------:R0:W-:Y:S04]  /*18640*/  STL.64 [R1+0x1e30], R24 ;  /* 0x001e301801007387 */ /* 0x0001e80000100a00 */
[----:B0-----:R-:W4:Y:S01]  /*18650*/  LDL.64 R24, [R1+0x70] ;  /* 0x0000700001187983 */ /* 0x001f220000100a00 */
[----:B--2---:R-:W-:Y:S03]  /*18660*/  HMMA.16816.F32 R4, R16, R4, R12 ;  /* 0x000000041004723c */ /* 0x004fe6000000180c */
[----:B----4-:R-:W-:Y:S04]  /*18670*/  STL.64 [R1+0x1e40], R24 ;  /* 0x001e401801007387 */ /* 0x010fe80000100a00 */
[----:B------:R-:W2:-:S15]  /*18680*/  LDL.LU.64 R12, [R1+0x1e60] ;  /* 0x001e6000010c7983 */ /* 0x000e9e0000300a00 */
[----:B------:R-:W-:-:S01]  /*18690*/  NOP ;  /* 0x0000000000007918 */ /* 0x000fc20000000000 */
[----:B------:R0:W-:Y:S04]  /*186a0*/  STL.64 [R1+0x3a0], R4 ;  /* 0x0003a00401007387 */ /* 0x0001e80000100a00 */
[----:B------:R1:W-:Y:S04]  /*186b0*/  STL [R1+0x3a8], R6 ;  /* 0x0003a80601007387 */ /* 0x0003e80000100800 */
[----:B0-----:R-:W1:Y:S01]  /*186c0*/  LDL.LU.64 R4, [R1+0x1e58] ;  /* 0x001e580001047983 */ /* 0x001e620000300a00 */
[----:B------:R-:W-:-:S05]  /*186d0*/  IMAD.MOV.U32 R0, RZ, RZ, R7 ;  /* 0x000000ffff007224 */ /* 0x000fca00078e0007 */
[----:B------:R-:W-:Y:S01]  /*186e0*/  STL [R1+0x1438], R0 ;  /* 0x0014380001007387 */ /* 0x000fe20000100800 */
[C---:B--2---:R-:W-:Y:S06]  /*186f0*/  HMMA.16816.F32 R12, R16.reuse, R12, R20 ;  /* 0x0000000c100c723c */ /* 0x044fec0000001814 */
[----:B-1----:R-:W-:-:S15]  /*18700*/  HMMA.16816.F32 R4, R16, R4, R8 ;  /* 0x000000041004723c */ /* 0x002fde0000001808 */
[----:B------:R-:W-:-:S08]  /*18710*/  NOP ;  /* 0x0000000000007918 */ /* 0x000fd00000000000 */
[----:B------:R-:W-:Y:S04]  /*18720*/  STL.64 [R1+0x380], R4 ;  /* 0x0003800401007387 */ /* 0x000fe80000100a00 */
[----:B------:R-:W-:Y:S04]  /*18730*/  STL.64 [R1+0x390], R12 ;  /* 0x0003900c01007387 */ /* 0x000fe80000100a00 */
[----:B------:R-:W-:Y:S04]  /*18740*/  STL.64 [R1+0x398], R14 ;  /* 0x0003980e01007387 */ /* 0x000fe80000100a00 */
[----:B------:R-:W-:Y:S04]  /*18750*/  STL [R1+0x388], R6 ;  /* 0x0003880601007387 */ /* 0x000fe80000100800 */
[----:B------:R-:W2:Y:S04]  /*18760*/  LDL.LU.64 R8, [R1+0x360] ;  /* 0x0003600001087983 */ /* 0x000ea80000300a00 */
[----:B------:R-:W4:Y:S04]  /*18770*/  LDL.LU.64 R10, [R1+0x368] ;  /* 0x00036800010a7983 */ /* 0x000f280000300a00 */
[----:B----4-:R-:W-:Y:S04]  /*18780*/  STL.64 [R1+0x1e50], R10 ;  /* 0x001e500a01007387 */ /* 0x010fe80000100a00 */
[----:B--2---:R0:W-:Y:S04]  /*18790*/  STL.64 [R1+0x1e48], R8 ;  /* 0x001e480801007387 */ /* 0x0041e80000100a00 */
[----:B0-----:R-:W2:Y:S04]  /*187a0*/  LDL.LU.64 R8, [R1+0x370] ;  /* 0x0003700001087983 */ /* 0x001ea80000300a00 */
[----:B------:R-:W2:Y:S04]  /*187b0*/  LDL.LU.64 R10, [R1+0x378] ;  /* 0x00037800010a7983 */ /* 0x000ea80000300a00 */
[----:B------:R-:W4:Y:S04]  /*187c0*/  LDL.LU.64 R20, [R1+0x320] ;  /* 0x0003200001147983 */ /* 0x000f280000300a00 */
[----:B------:R-:W3:Y:S04]  /*187d0*/  LDL.LU.64 R22, [R1+0x328] ;  /* 0x0003280001167983 */ /* 0x000ee80000300a00 */
[----:B---3--:R-:W-:Y:S04]  /*187e0*/  STL.64 [R1+0x1df8], R22 ;  /* 0x001df81601007387 */ /* 0x008fe80000100a00 */
[----:B----4-:R0:W-:Y:S04]  /*187f0*/  STL.64 [R1+0x1df0], R20 ;  /* 0x001df01401007387 */ /* 0x0101e80000100a00 */
[----:B0-----:R-:W3:Y:S04]  /*18800*/  LDL.LU.64 R20, [R1+0x330] ;  /* 0x0003300001147983 */ /* 0x001ee80000300a00 */
[----:B------:R-:W4:Y:S04]  /*18810*/  LDL.LU.64 R22, [R1+0x338] ;  /* 0x0003380001167983 */ /* 0x000f280000300a00 */
[----:B----4-:R-:W-:Y:S04]  /*18820*/  STL.64 [R1+0x1e10], R22 ;  /* 0x001e101601007387 */ /* 0x010fe80000100a00 */
[----:B---3--:R0:W-:Y:S04]  /*18830*/  STL.64 [R1+0x1e08], R20 ;  /* 0x001e081401007387 */ /* 0x0081e80000100a00 */
[----:B0-----:R-:W3:Y:S04]  /*18840*/  LDL.LU.64 R20, [R1+0x340] ;  /* 0x0003400001147983 */ /* 0x001ee80000300a00 */
[----:B------:R-:W4:Y:S01]  /*18850*/  LDL.LU.64 R22, [R1+0x348] ;  /* 0x0003480001167983 */ /* 0x000f220000300a00 */
[----:B------:R-:W-:-:S02]  /*18860*/  IMAD.MOV.U32 R24, RZ, RZ, R27 ;  /* 0x000000ffff187224 */ /* 0x000fc400078e001b */
[----:B------:R-:W-:Y:S01]  /*18870*/  IMAD.MOV.U32 R25, RZ, RZ, R26 ;  /* 0x000000ffff197224 */ /* 0x000fe200078e001a */
[----:B----4-:R-:W-:Y:S04]  /*18880*/  STL.64 [R1+0x1e28], R22 ;  /* 0x001e281601007387 */ /* 0x010fe80000100a00 */
[----:B---3--:R0:W-:Y:S04]  /*18890*/  STL.64 [R1+0x1e20], R20 ;  /* 0x001e201401007387 */ /* 0x0081e80000100a00 */
[----:B0-----:R-:W3:Y:S04]  /*188a0*/  LDL.LU.64 R20, [R1+0x350] ;  /* 0x0003500001147983 */ /* 0x001ee80000300a00 */
[----:B------:R-:W3:Y:S04]  /*188b0*/  LDL.LU.64 R22, [R1+0x358] ;  /* 0x0003580001167983 */ /* 0x000ee80000300a00 */
[----:B------:R-:W4:Y:S04]  /*188c0*/  LDL.LU.64 R12, [R1+0x300] ;  /* 0x00030000010c7983 */ /* 0x000f280000300a00 */
[----:B------:R-:W3:Y:S01]  /*188d0*/  LDL.LU.64 R14, [R1+0x308] ;  /* 0x00030800010e7983 */ /* 0x000ee20000300a00 */
[----:B--2---:R-:W-:Y:S01]  /*188e0*/  HMMA.16816.F32 R24, R16, R24, R8 ;  /* 0x000000181018723c */ /* 0x004fe20000001808 */
[----:B------:R-:W-:-:S02]  /*188f0*/  IMAD.MOV.U32 R0, RZ, RZ, R7 ;  /* 0x000000ffff007224 */ /* 0x000fc400078e0007 */
[----:B---3--:R-:W-:Y:S04]  /*18900*/  STL.64 [R1+0x1dd8], R14 ;  /* 0x001dd80e01007387 */ /* 0x008fe80000100a00 */
[----:B----4-:R0:W-:Y:S04]  /*18910*/  STL.64 [R1+0x1dd0], R12 ;  /* 0x001dd00c01007387 */ /* 0x0101e80000100a00 */
[----:B0-----:R-:W2:Y:S04]  /*18920*/  LDL.LU.64 R12, [R1+0x310] ;  /* 0x00031000010c7983 */ /* 0x001ea80000300a00 */
[----:B------:R-:W2:Y:S04]  /*18930*/  LDL.LU.64 R14, [R1+0x318] ;  /* 0x00031800010e7983 */ /* 0x000ea80000300a00 */
[----:B------:R-:W3:Y:S04]  /*18940*/  LDL.LU.64 R4, [R1+0x2f0] ;  /* 0x0002f00001047983 */ /* 0x000ee80000300a00 */
[----:B------:R-:W3:Y:S04]  /*18950*/  LDL.LU.64 R6, [R1+0x2f8] ;  /* 0x0002f80001067983 */ /* 0x000ee80000300a00 */
[----:B------:R0:W-:Y:S04]  /*18960*/  STL [R1+0x1578], R0 ;  /* 0x0015780001007387 */ /* 0x0001e80000100800 */
[----:B0-----:R-:W4:Y:S04]  /*18970*/  LDL R0, [R1+0x110c] ;  /* 0x00110c0001007983 */ /* 0x001f280000100800 */
[----:B------:R-:W2:Y:S04]  /*18980*/  LDL.LU.64 R10, [R1+0x1e50] ;  /* 0x001e5000010a7983 */ /* 0x000ea80000300a00 */
[----:B------:R-:W2:Y:S04]  /*18990*/  LDL.LU.64 R8, [R1+0x1e48] ;  /* 0x001e480001087983 */ /* 0x000ea80000300a00 */
        /* <DEDUP_REMOVED lines=9> */
[----:B------:R-:W-:-:S02]  /*18a30*/  IMAD.MOV.U32 R10, RZ, RZ, R25 ;  /* 0x000000ffff0a7224 */ /* 0x000fc400078e0019 */
[----:B------:R-:W3:Y:S02]  /*18a40*/  LDL.LU.64 R24, [R1+0x1e30] ;  /* 0x001e300001187983 */ /* 0x000ee40000300a00 */
[----:B---3--:R-:W-:Y:S02]  /*18a50*/  HMMA.16816.F32 R24, R16, R24, R20 ;  /* 0x000000181018723c */ /* 0x008fe40000001814 */
[----:B------:R-:W3:Y:S04]  /*18a60*/  LDL.LU.64 R22, [R1+0x1e28] ;  /* 0x001e280001167983 */ /* 0x000ee80000300a00 */
[----:B------:R-:W3:-:S15]  /*18a70*/  LDL.LU.64 R20, [R1+0x1e20] ;  /* 0x001e200001147983 */ /* 0x000ede0000300a00 */
[----:B------:R-:W-:-:S02]  /*18a80*/  NOP ;  /* 0x0000000000007918 */ /* 0x000fc40000000000 */
[----:B------:R0:W-:Y:S04]  /*18a90*/  STL.64 [R1+0x350], R24 ;  /* 0x0003501801007387 */ /* 0x0001e80000100a00 */
[----:B------:R3:W-:Y:S04]  /*18aa0*/  STL.64 [R1+0x358], R26 ;  /* 0x0003581a01007387 */ /* 0x0007e80000100a00 */
[----:B0-----:R-:W3:Y:S02]  /*18ab0*/  LDL.LU.64 R24, [R1+0x1e18] ;  /* 0x001e180001187983 */ /* 0x001ee40000300a00 */
        /* <DEDUP_REMOVED lines=12> */
[----:B------:R-:W-:Y:S04]  /*18b80*/  STL.64 [R1+0x338], R26 ;  /* 0x0003381a01007387 */ /* 0x000fe80000100a00 */
[----:B0-----:R-:W3:Y:S02]  /*18b90*/  LDL.LU.64 R24, [R1+0x1de8] ;  /* 0x001de80001187983 */ /* 0x001ee40000300a00 */
[----:B---3--:R-:W-:-:S15]  /*18ba0*/  HMMA.16816.F32 R20, R16, R24, R20 ;  /* 0x000000181014723c */ /* 0x008fde0000001814 */
[----:B------:R-:W-:-:S08]  /*18bb0*/  NOP ;  /* 0x0000000000007918 */ /* 0x000fd00000000000 */
[----:B------:R0:W-:Y:S04]  /*18bc0*/  STL.64 [R1+0x320], R20 ;  /* 0x0003201401007387 */ /* 0x0001e80000100a00 */
[----:B------:R-:W-:Y:S04]  /*18bd0*/  STL.64 [R1+0x328], R22 ;  /* 0x0003281601007387 */ /* 0x000fe80000100a00 */
[----:B0-----:R-:W3:Y:S02]  /*18be0*/  LDL.LU.64 R20, [R1+0x1de0] ;  /* 0x001de00001147983 */ /* 0x001ee40000300a00 */
[----:B---3--:R-:W-:Y:S06]  /*18bf0*/  HMMA.16816.F32 R12, R16, R20, R12 ;  /* 0x00000014100c723c */ /* 0x008fec000000180c */
[----:B------:R-:W-:-:S02]  /*18c00*/  IMAD.MOV.U32 R27, RZ, RZ, R20 ;  /* 0x000000ffff1b7224 */ /* 0x000fc400078e0014 */
[----:B------:R-:W-:-:S15]  /*18c10*/  IMAD.MOV.U32 R26, RZ, RZ, R21 ;  /* 0x000000ffff1a7224 */ /* 0x000fde00078e0015 */
[----:B------:R-:W-:Y:S04]  /*18c20*/  STL.64 [R1+0x310], R12 ;  /* 0x0003100c01007387 */ /* 0x000fe80000100a00 */
[----:B------:R0:W-:Y:S04]  /*18c30*/  STL.64 [R1+0x318], R14 ;  /* 0x0003180e01007387 */ /* 0x0001e80000100a00 */
[----:B0-----:R-:W3:Y:S04]  /*18c40*/  LDL.LU.64 R14, [R1+0x1dd8] ;  /* 0x001dd800010e7983 */ /* 0x001ee80000300a00 */
[----:B------:R-:W3:Y:S04]  /*18c50*/  LDL.LU.64 R12, [R1+0x1dd0] ;  /* 0x001dd000010c7983 */ /* 0x000ee80000300a00 */
[----:B------:R-:W3:Y:S04]  /*18c60*/  LDL.LU.64 R20, [R1+0x1dc8] ;  /* 0x001dc80001147983 */ /* 0x000ee80000300a00 */
[----:B------:R-:W-:Y:S04]  /*18c70*/  STL.64 [R1+0x1d08], R26 ;  /* 0x001d081a01007387 */ /* 0x000fe80000100a00 */
[----:B------:R0:W-:Y:S04]  /*18c80*/  STL.64 [R1+0x1d00], R24 ;  /* 0x001d001801007387 */ /* 0x0001e80000100a00 */
[----:B0-----:R-:W4:Y:S04]  /*18c90*/  LDL.LU.64 R24, [R1+0x2e0] ;  /* 0x0002e00001187983 */ /* 0x001f280000300a00 */
[----:B------:R-:W4:Y:S01]  /*18ca0*/  LDL.LU.64 R26, [R1+0x2e8] ;  /* 0x0002e800011a7983 */ /* 0x000f220000300a00 */
[----:B---3--:R-:W-:Y:S03]  /*18cb0*/  HMMA.16816.F32 R20, R16, R20, R12 ;  /* 0x000000141014723c */ /* 0x008fe6000000180c */
[----:B------:R-:W3:Y:S04]  /*18cc0*/  LDL.LU.64 R14, [R1+0x1dc0] ;  /* 0x001dc000010e7983 */ /* 0x000ee80000300a00 */
[----:B------:R-:W3:-:S15]  /*18cd0*/  LDL.LU.64 R12, [R1+0x1db8] ;  /* 0x001db800010c7983 */ /* 0x000ede0000300a00 */
[----:B------:R-:W-:-:S01]  /*18ce0*/  NOP ;  /* 0x0000000000007918 */ /* 0x000fc20000000000 */
[----:B------:R0:W-:Y:S04]  /*18cf0*/  STL.64 [R1+0x300], R20 ;  /* 0x0003001401007387 */ /* 0x0001e80000100a00 */
[----:B------:R1:W-:Y:S04]  /*18d00*/  STL.64 [R1+0x308], R22 ;  /* 0x0003081601007387 */ /* 0x0003e80000100a00 */
[----:B0-----:R-:W1:Y:S02]  /*18d10*/  LDL.LU.64 R20, [R1+0x1db0] ;  /* 0x001db00001147983 */ /* 0x001e640000300a00 */
[----:B-1----:R-:W-:Y:S02]  /*18d20*/  HMMA.16816.F32 R20, R16, R20, R4 ;  /* 0x000000141014723c */ /* 0x002fe40000001804 */
[----:B------:R-:W2:Y:S04]  /*18d30*/  LDL.LU.64 R6, [R1+0x1da8] ;  /* 0x001da80001067983 */ /* 0x000ea80000300a00 */
[----:B------:R-:W4:-:S15]  /*18d40*/  LDL.LU.64 R4, [R1+0x1da0] ;  /* 0x001da00001047983 */ /* 0x000f1e0000300a00 */
[----:B------:R-:W-:-:S02]  /*18d50*/  NOP ;  /* 0x0000000000007918 */ /* 0x000fc40000000000 */
[----:B------:R-:W-:Y:S04]  /*18d60*/  STL.64 [R1+0x2f0], R20 ;  /* 0x0002f01401007387 */ /* 0x000fe80000100a00 */
[----:B------:R0:W-:Y:S04]  /*18d70*/  STL.64 [R1+0x2f8], R22 ;  /* 0x0002f81601007387 */ /* 0x0001e80000100a00 */
[----:B0-----:R-:W3:Y:S04]  /*18d80*/  LDL.LU.64 R22, [R1+0x1d98] ;  /* 0x001d980001167983 */ /* 0x001ee80000300a00 */
[----:B------:R-:W3:Y:S01]  /*18d90*/  LDL.LU.64 R20, [R1+0x1d90] ;  /* 0x001d900001147983 */ /* 0x000ee20000300a00 */
[----:B----4-:R-:W-:Y:S03]  /*18da0*/  HMMA.16816.F32 R24, R16, R4, R24 ;  /* 0x000000041018723c */ /* 0x010fe60000001818 */
[----:B--2---:R-:W-:Y:S04]  /*18db0*/  STL.64 [R1+0x1cc0], R6 ;  /* 0x001cc00601007387 */ /* 0x004fe80000100a00 */
[----:B------:R-:W-:-:S15]  /*18dc0*/  STL.64 [R1+0x1cb8], R4 ;  /* 0x001cb80401007387 */ /* 0x000fde0000100a00 */
[----:B------:R-:W-:-:S01]  /*18dd0*/  NOP ;  /* 0x0000000000007918 */ /* 0x000fc20000000000 */
[----:B------:R0:W-:Y:S04]  /*18de0*/  STL.64 [R1+0x2e0], R24 ;  /* 0x0002e01801007387 */ /* 0x0001e80000100a00 */
[----:B------:R-:W-:Y:S04]  /*18df0*/  STL.64 [R1+0x2e8], R26 ;  /* 0x0002e81a01007387 */ /* 0x000fe80000100a00 */
[----:B------:R1:W-:Y:S04]  /*18e00*/  STL.64 [R1+0x1d58], R8 ;  /* 0x001d580801007387 */ /* 0x0003e80000100a00 */
[----:B0-----:R-:W2:Y:S01]  /*18e10*/  LDL.LU.64 R24, [R1+0x60] ;  /* 0x0000600001187983 */ /* 0x001ea20000300a00 */
[----:B---3--:R-:W-:Y:S03]  /*18e20*/  HMMA.16816.F32 R4, R16, R8, R20 ;  /* 0x000000081004723c */ /* 0x008fe60000001814 */
[----:B------:R-:W0:-:S15]  /*18e30*/  LDSM.16.MT88.4 R16, [R0+UR4+0x180] ;  /* 0x000180040010783b */ /* 0x000e1e0008004200 */
[----:B------:R-:W-:-:S05]  /*18e40*/  NOP ;  /* 0x0000000000007918 */ /* 0x000fca0000000000 */
[----:B------:R-:W-:Y:S04]  /*18e50*/  STL.64 [R1+0x8d0], R4 ;  /* 0x0008d00401007387 */ /* 0x000fe80000100a00 */
[----:B------:R-:W-:Y:S04]  /*18e60*/  STL.64 [R1+0x8d8], R6 ;  /* 0x0008d80601007387 */ /* 0x000fe80000100a00 */
[----:B--2---:R2:W-:Y:S04]  /*18e70*/  STL.64 [R1+0x1d18], R24 ;  /* 0x001d181801007387 */ /* 0x0045e80000100a00 */
[----:B-1----:R-:W3:Y:S01]  /*18e80*/  LDL.LU.64 R8, [R1+0x830] ;  /* 0x0008300001087983 */ /* 0x002ee20000300a00 */
[----:B--2---:R-:W-:-:S02]  /*18e90*/  IMAD.MOV.U32 R24, RZ, RZ, R11 ;  /* 0x000000ffff187224 */ /* 0x004fc400078e000b */
[----:B------:R-:W-:Y:S02]  /*18ea0*/  IMAD.MOV.U32 R25, RZ, RZ, R10 ;  /* 0x000000ffff197224 */ /* 0x000fe400078e000a */
[----:B------:R-:W2:Y:S04]  /*18eb0*/  LDL.LU.64 R10, [R1+0x838] ;  /* 0x00083800010a7983 */ /* 0x000ea80000300a00 */
[----:B--2---:R-:W-:Y:S04]  /*18ec0*/  STL.64 [R1+0x1d68], R10 ;  /* 0x001d680a01007387 */ /* 0x004fe80000100a00 */
[----:B---3--:R1:W-:Y:S02]  /*18ed0*/  STL.64 [R1+0x1d60], R8 ;  /* 0x001d600801007387 */ /* 0x0083e40000100a00 */
[----:B-1----:R-:W-:-:S02]  /*18ee0*/  IMAD.MOV.U32 R8, RZ, RZ, R29 ;  /* 0x000000ffff087224 */ /* 0x002fc400078e001d */
[----:B------:R-:W-:-:S05]  /*18ef0*/  IMAD.MOV.U32 R9, RZ, RZ, R28 ;  /* 0x000000ffff097224 */ /* 0x000fca00078e001c */
[----:B------:R-:W-:Y:S04]  /*18f00*/  STL.64 [R1+0x1d78], R8 ;  /* 0x001d780801007387 */ /* 0x000fe80000100a00 */
[----:B------:R1:W-:Y:S04]  /*18f10*/  STL.64 [R1+0x1d28], R24 ;  /* 0x001d281801007387 */ /* 0x0003e80000100a00 */
[----:B-1----:R-:W2:Y:S04]  /*18f20*/  LDL.64 R24, [R1+0x80] ;  /* 0x0000800001187983 */ /* 0x002ea80000100a00 */
[----:B--2---:R1:W-:Y:S04]  /*18f30*/  STL.64 [R1+0x1d40], R24 ;  /* 0x001d401801007387 */ /* 0x0043e80000100a00 */
[----:B-1----:R-:W2:Y:S04]  /*18f40*/  LDL.LU.64 R24, [R1+0x90] ;  /* 0x0000900001187983 */ /* 0x002ea80000300a00 */
[----:B--2---:R1:W-:Y:S04]  /*18f50*/  STL.64 [R1+0x1d70], R24 ;  /* 0x001d701801007387 */ /* 0x0043e80000100a00 */
[----:B-1----:R-:W2:Y:S04]  /*18f60*/  LDL.LU.64 R24, [R1+0x840] ;  /* 0x0008400001187983 */ /* 0x002ea80000300a00 */
[----:B------:R-:W3:Y:S04]  /*18f70*/  LDL.LU.64 R26, [R1+0x848] ;  /* 0x00084800011a7983 */ /* 0x000ee80000300a00 */
[----:B---3--:R-:W-:Y:S04]  /*18f80*/  STL.64 [R1+0x1d88], R26 ;  /* 0x001d881a01007387 */ /* 0x008fe80000100a00 */
[----:B--2---:R1:W-:Y:S04]  /*18f90*/  STL.64 [R1+0x1d80], R24 ;  /* 0x001d801801007387 */ /* 0x0043e80000100a00 */
[----:B-1----:R-:W2:Y:S04]  /*18fa0*/  LDL.LU.64 R24, [R1+0x8c0] ;  /* 0x0008c00001187983 */ /* 0x002ea80000300a00 */
[----:B------:R-:W2:Y:S04]  /*18fb0*/  LDL.LU.64 R26, [R1+0x8c8] ;  /* 0x0008c800011a7983 */ /* 0x000ea80000300a00 */
[----:B------:R-:W3:Y:S01]  /*18fc0*/  LDL.LU.64 R20, [R1+0x50] ;  /* 0x0000500001147983 */ /* 0x000ee20000300a00 */
[----:B------:R-:W-:-:S02]  /*18fd0*/  IMAD.MOV.U32 R8, RZ, RZ, R3 ;  /* 0x000000ffff087224 */ /* 0x000fc400078e0003 */
[----:B------:R-:W-:Y:S01]  /*18fe0*/  IMAD.MOV.U32 R9, RZ, RZ, R2 ;  /* 0x000000ffff097224 */ /* 0x000fe200078e0002 */
[----:B---3--:R1:W-:Y:S04]  /*18ff0*/  STL.64 [R1+0x1d10], R20 ;  /* 0x001d101401007387 */ /* 0x0083e80000100a00 */
[----:B-1----:R-:W3:Y:S04]  /*19000*/  LDL.LU.64 R20, [R1+0xa0] ;  /* 0x0000a00001147983 */ /* 0x002ee80000300a00 */
[----:B------:R-:W4:Y:S01]  /*19010*/  LDL.LU.64 R4, [R1+0x40] ;  /* 0x0000400001047983 */ /* 0x000f220000300a00 */
[C---:B--2---:R-:W-:Y:S03]  /*19020*/  HMMA.16816.F32 R8, R12.reuse, R8, R24 ;  /* 0x000000080c08723c */ /* 0x044fe60000001818 */
[----:B----4-:R1:W-:Y:S04]  /*19030*/  STL.64 [R1+0x1d20], R4 ;  /* 0x001d200401007387 */ /* 0x0103e80000100a00 */
[----:B-1----:R-:W3:Y:S04]  /*19040*/  LDL.LU.64 R4, [R1+0x820] ;  /* 0x0008200001047983 */ /* 0x002ee80000300a00 */
[----:B------:R-:W3:Y:S04]  /*19050*/  LDL.LU.64 R6, [R1+0x828] ;  /* 0x0008280001067983 */ /* 0x000ee80000300a00 */
[----:B0-----:R-:W-:Y:S04]  /*19060*/  STL [R1+0x1c9c], R16 ;  /* 0x001c9c1001007387 */ /* 0x001fe80000100800 */
[----:B------:R0:W-:Y:S04]  /*19070*/  STL [R1+0x1c98], R17 ;  /* 0x001c981101007387 */ /* 0x0001e80000100800 */
[----:B------:R-:W-:Y:S04]  /*19080*/  STL [R1+0x1c94], R18 ;  /* 0x001c941201007387 */ /* 0x000fe80000100800 */
[----:B------:R-:W-:Y:S04]  /*19090*/  STL [R1+0x1c90], R19 ;  /* 0x001c901301007387 */ /* 0x000fe80000100800 */
[----:B0-----:R-:W2:Y:S04]  /*190a0*/  LDL.LU.64 R16, [R1+0xb0] ;  /* 0x0000b00001107983 */ /* 0x001ea80000300a00 */
[----:B------:R-:W-:Y:S04]  /*190b0*/  STL [R1+0x1a00], R0 ;  /* 0x001a000001007387 */ /* 0x000fe80000100800 */
[----:B------:R-:W4:Y:S04]  /*190c0*/  LDL.LU.64 R26, [R1+0x1d88] ;  /* 0x001d8800011a7983 */ /* 0x000f280000300a00 */
[----:B------:R-:W4:Y:S04]  /*190d0*/  LDL.LU.64 R24, [R1+0x1d80] ;  /* 0x001d800001187983 */ /* 0x000f280000300a00 */
[----:B------:R0:W-:Y:S04]  /*190e0*/  STL.64 [R1+0x140], R8 ;  /* 0x0001400801007387 */ /* 0x0001e80000100a00 */
[----:B------:R4:W-:Y:S04]  /*190f0*/  STL.64 [R1+0x148], R10 ;  /* 0x0001480a01007387 */ /* 0x0009e80000100a00 */
[----:B0-----:R-:W4:Y:S02]  /*19100*/  LDL.LU.64 R8, [R1+0x1d78] ;  /* 0x001d780001087983 */ /* 0x001f240000300a00 */
[----:B----4-:R-:W-:Y:S02]  /*19110*/  HMMA.16816.F32 R8, R12, R8, R24 ;  /* 0x000000080c08723c */ /* 0x010fe40000001818 */
[----:B------:R-:W4:-:S15]  /*19120*/  LDL.LU.64 R24, [R1+0x1d70] ;  /* 0x001d700001187983 */ /* 0x000f1e0000300a00 */
[----:B------:R-:W-:-:S06]  /*19130*/  NOP ;  /* 0x0000000000007918 */ /* 0x000fcc0000000000 */
[----:B------:R-:W-:Y:S04]  /*19140*/  STL.64 [R1+0x130], R8 ;  /* 0x0001300801007387 */ /* 0x000fe80000100a00 */
[----:B------:R0:W-:Y:S04]  /*19150*/  STL.64 [R1+0x138], R10 ;  /* 0x0001380a01007387 */ /* 0x0001e80000100a00 */
[----:B0-----:R-:W2:Y:S04]  /*19160*/  LDL.LU.64 R10, [R1+0x1d68] ;  /* 0x001d6800010a7983 */ /* 0x001ea80000300a00 */
[----:B------:R-:W2:Y:S02]  /*19170*/  LDL.LU.64 R8, [R1+0x1d60] ;  /* 0x001d600001087983 */ /* 0x000ea40000300a00 */
[----:B--2---:R-:W-:-:S15]  /*19180*/  HMMA.16816.F32 R8, R12, R16, R8 ;  /* 0x000000100c08723c */ /* 0x004fde0000001808 */
[----:B------:R-:W-:-:S08]  /*19190*/  NOP ;  /* 0x0000000000007918 */ /* 0x000fd00000000000 */
[----:B------:R0:W-:Y:S04]  /*191a0*/  STL.64 [R1+0x120], R8 ;  /* 0x0001200801007387 */ /* 0x0001e80000100a00 */
[----:B------:R1:W-:Y:S04]  /*191b0*/  STL.64 [R1+0x128], R10 ;  /* 0x0001280a01007387 */ /* 0x0003e80000100a00 */
[----:B0-----:R-:W2:Y:S01]  /*191c0*/  LDL.LU.64 R8, [R1+0x1d58] ;  /* 0x001d580001087983 */ /* 0x001ea20000300a00 */
[----:B---3--:R-:W-:Y:S01]  /*191d0*/  HMMA.16816.F32 R4, R12, R20, R4 ;  /* 0x000000140c04723c */ /* 0x008fe20000001804 */
[----:B-1----:R-:W-:-:S02]  /*191e0*/  IMAD.MOV.U32 R11, RZ, RZ, R16 ;  /* 0x000000ffff0b7224 */ /* 0x002fc400078e0010 */
[----:B------:R-:W-:-:S05]  /*191f0*/  IMAD.MOV.U32 R10, RZ, RZ, R17 ;  /* 0x000000ffff0a7224 */ /* 0x000fca00078e0011 */
[----:B------:R-:W-:Y:S04]  /*19200*/  STL.64 [R1+0x1cb0], R10 ;  /* 0x001cb00a01007387 */ /* 0x000fe80000100a00 */
[----:B--2---:R-:W-:Y:S11]  /*19210*/  STL.64 [R1+0x1ca8], R8 ;  /* 0x001ca80801007387 */ /* 0x004ff60000100a00 */
[----:B------:R0:W-:Y:S04]  /*19220*/  STL.64 [R1+0x110], R4 ;  /* 0x0001100401007387 */ /* 0x0001e80000100a00 */
[----:B------:R1:W-:Y:S04]  /*19230*/  STL.64 [R1+0x118], R6 ;  /* 0x0001180601007387 */ /* 0x0003e80000100a00 */
[----:B0-----:R-:W2:Y:S04]  /*19240*/  LDL.LU.64 R4, [R1+0x7f0] ;  /* 0x0007f00001047983 */ /* 0x001ea80000300a00 */
[----:B-1----:R-:W3:Y:S04]  /*19250*/  LDL.LU.64 R6, [R1+0x7f8] ;  /* 0x0007f80001067983 */ /* 0x002ee80000300a00 */
[----:B---3--:R-:W-:Y:S04]  /*19260*/  STL.64 [R1+0x1d38], R6 ;  /* 0x001d380601007387 */ /* 0x008fe80000100a00 */
[----:B--2---:R0:W-:Y:S04]  /*19270*/  STL.64 [R1+0x1d30], R4 ;  /* 0x001d300401007387 */ /* 0x0041e80000100a00 */
[----:B0-----:R-:W2:Y:S04]  /*19280*/  LDL.LU.64 R4, [R1+0x800] ;  /* 0x0008000001047983 */ /* 0x001ea80000300a00 */
[----:B------:R-:W3:Y:S04]  /*19290*/  LDL.LU.64 R6, [R1+0x808] ;  /* 0x0008080001067983 */ /* 0x000ee80000300a00 */
[----:B---3--:R-:W-:Y:S04]  /*192a0*/  STL.64 [R1+0x1d50], R6 ;  /* 0x001d500601007387 */ /* 0x008fe80000100a00 */
[----:B--2---:R0:W-:Y:S04]  /*192b0*/  STL.64 [R1+0x1d48], R4 ;  /* 0x001d480401007387 */ /* 0x0041e80000100a00 */
[----:B0-----:R-:W2:Y:S04]  /*192c0*/  LDL.LU.64 R4, [R1+0x810] ;  /* 0x0008100001047983 */ /* 0x001ea80000300a00 */
[----:B------:R-:W2:Y:S01]  /*192d0*/  LDL.LU.64 R6, [R1+0x818] ;  /* 0x0008180001067983 */ /* 0x000ea20000300a00 */
[----:B------:R-:W-:-:S02]  /*192e0*/  IMAD.MOV.U32 R2, RZ, RZ, R20 ;  /* 0x000000ffff027224 */ /* 0x000fc400078e0014 */
[----:B------:R-:W-:Y:S02]  /*192f0*/  IMAD.MOV.U32 R0, RZ, RZ, R21 ;  /* 0x000000ffff007224 */ /* 0x000fe400078e0015 */
[----:B------:R-:W3:Y:S04]  /*19300*/  LDL.LU.64 R20, [R1+0x7e0] ;  /* 0x0007e00001147983 */ /* 0x000ee80000300a00 */
[----:B------:R-:W3:Y:S04]  /*19310*/  LDL.LU.64 R22, [R1+0x7e8] ;  /* 0x0007e80001167983 */ /* 0x000ee80000300a00 */
[----:B------:R-:W3:Y:S04]  /*19320*/  LDL.LU.64 R16, [R1+0x7d0] ;  /* 0x0007d00001107983 */ /* 0x000ee80000300a00 */
[----:B------:R-:W3:Y:S04]  /*19330*/  LDL.LU.64 R18, [R1+0x7d8] ;  /* 0x0007d80001127983 */ /* 0x000ee80000300a00 */
[----:B------:R-:W3:Y:S04]  /*19340*/  LDL.LU.64 R8, [R1+0x7c0] ;  /* 0x0007c00001087983 */ /* 0x000ee80000300a00 */
[----:B------:R-:W3:Y:S04]  /*19350*/  LDL.LU.64 R10, [R1+0x7c8] ;  /* 0x0007c800010a7983 */ /* 0x000ee80000300a00 */
[----:B------:R-:W-:Y:S04]  /*19360*/  STL [R1+0x1c74], R0 ;  /* 0x001c740001007387 */ /* 0x000fe80000100800 */
[----:B------:R0:W-:Y:S01]  /*19370*/  STL [R1+0x1c70], R2 ;  /* 0x001c700201007387 */ /* 0x0001e20000100800 */
[----:B----4-:R-:W-:-:S02]  /*19380*/  IMAD.MOV.U32 R28, RZ, RZ, R24 ;  /* 0x000000ffff1c7224 */ /* 0x010fc400078e0018 */
[----:B------:R-:W-:Y:S01]  /*19390*/  IMAD.MOV.U32 R3, RZ, RZ, R25 ;  /* 0x000000ffff037224 */ /* 0x000fe200078e0019 */
[----:B0-----:R-:W4:Y:S01]  /*193a0*/  LDL R2, [R1+0xae8] ;  /* 0x000ae80001027983 */ /* 0x001f220000100800 */
[----:B--2---:R-:W-:-:S15]  /*193b0*/  HMMA.16816.F32 R4, R12, R24, R4 ;  /* 0x000000180c04723c */ /* 0x004fde0000001804 */
[----:B------:R-:W-:-:S08]  /*193c0*/  NOP ;  /* 0x0000000000007918 */ /* 0x000fd00000000000 */
[----:B------:R-:W-:Y:S04]  /*193d0*/  STL.64 [R1+0x100], R4 ;  /* 0x0001000401007387 */ /* 0x000fe80000100a00 */
[----:B------:R0:W-:Y:S04]  /*193e0*/  STL.64 [R1+0x108], R6 ;  /* 0x0001080601007387 */ /* 0x0001e80000100a00 */
[----:B0-----:R-:W2:Y:S04]  /*193f0*/  LDL.LU.64 R6, [R1+0x1d50] ;  /* 0x001d500001067983 */ /* 0x001ea80000300a00 */
[----:B------:R-:W2:Y:S04]  /*19400*/  LDL.LU.64 R4, [R1+0x1d48] ;  /* 0x001d480001047983 */ /* 0x000ea80000300a00 */
[----:B------:R-:W2:Y:S04]  /*19410*/  LDL.LU.64 R24, [R1+0x1d40] ;  /* 0x001d400001187983 */ /* 0x000ea80000300a00 */
[----:B------:R-:W-:Y:S04]  /*19420*/  STL [R1+0x1c88], R3 ;  /* 0x001c880301007387 */ /* 0x000fe80000100800 */
[----:B------:R-:W-:Y:S01]  /*19430*/  STL [R1+0x1c78], R28 ;  /* 0x001c781c01007387 */ /* 0x000fe20000100800 */
[----:B--2---:R-:W-:Y:S06]  /*19440*/  HMMA.16816.F32 R4, R12, R24, R4 ;  /* 0x000000180c04723c */ /* 0x004fec0000001804 */
[----:B------:R-:W-:-:S15]  /*19450*/  IMAD.MOV.U32 R29, RZ, RZ, R25 ;  /* 0x000000ffff1d7224 */ /* 0x000fde00078e0019 */
[----:B------:R-:W-:-:S02]  /*19460*/  NOP ;  /* 0x0000000000007918 */ /* 0x000fc40000000000 */
[----:B------:R-:W-:Y:S04]  /*19470*/  STL.64 [R1+0xf0], R4 ;  /* 0x0000f00401007387 */ /* 0x000fe80000100a00 */
[----:B------:R0:W-:Y:S04]  /*19480*/  STL.64 [R1+0xf8], R6 ;  /* 0x0000f80601007387 */ /* 0x0001e80000100a00 */
[----:B0-----:R-:W2:Y:S04]  /*19490*/  LDL.LU.64 R6, [R1+0x1d38] ;  /* 0x001d380001067983 */ /* 0x001ea80000300a00 */
[----:B------:R-:W2:Y:S04]  /*194a0*/  LDL.LU.64 R4, [R1+0x1d30] ;  /* 0x001d300001047983 */ /* 0x000ea80000300a00 */
[----:B------:R-:W2:Y:S04]  /*194b0*/  LDL.LU.64 R24, [R1+0x1d28] ;  /* 0x001d280001187983 */ /* 0x000ea80000300a00 */
[----:B------:R-:W-:Y:S01]  /*194c0*/  STL [R1+0x1c8c], R29 ;  /* 0x001c8c1d01007387 */ /* 0x000fe20000100800 */
[----:B--2---:R-:W-:Y:S03]  /*194d0*/  HMMA.16816.F32 R24, R12, R24, R4 ;  /* 0x000000180c18723c */ /* 0x004fe60000001804 */
[----:B------:R-:W2:-:S15]  /*194e0*/  LDL.LU.64 R4, [R1+0x1d20] ;  /* 0x001d200001047983 */ /* 0x000e9e0000300a00 */
[----:B------:R-:W-:-:S05]  /*194f0*/  NOP ;  /* 0x0000000000007918 */ /* 0x000fca0000000000 */
[----:B------:R0:W-:Y:S04]  /*19500*/  STL.64 [R1+0xe0], R24 ;  /* 0x0000e01801007387 */ /* 0x0001e80000100a00 */
[----:B------:R-:W-:Y:S04]  /*19510*/  STL.64 [R1+0xe8], R26 ;  /* 0x0000e81a01007387 */ /* 0x000fe80000100a00 */
[----:B0-----:R-:W3:Y:S02]  /*19520*/  LDL.LU.64 R24, [R1+0x1d18] ;  /* 0x001d180001187983 */ /* 0x001ee40000300a00 */
[----:B---3--:R-:W-:-:S15]  /*19530*/  HMMA.16816.F32 R20, R12, R24, R20 ;  /* 0x000000180c14723c */ /* 0x008fde0000001814 */
[----:B------:R-:W-:-:S08]  /*19540*/  NOP ;  /* 0x0000000000007918 */ /* 0x000fd00000000000 */
[----:B------:R0:W-:Y:S04]  /*19550*/  STL.64 [R1+0x1c0], R20 ;  /* 0x0001c01401007387 */ /* 0x0001e80000100a00 */
[----:B------:R1:W-:Y:S04]  /*19560*/  STL.64 [R1+0x1c8], R22 ;  /* 0x0001c81601007387 */ /* 0x0003e80000100a00 */
[----:B0-----:R-:W3:Y:S01]  /*19570*/  LDL.LU.64 R20, [R1+0x1d10] ;  /* 0x001d100001147983 */ /* 0x001ee20000300a00 */
[----:B--2---:R-:W-:Y:S01]  /*19580*/  HMMA.16816.F32 R8, R12, R4, R8 ;  /* 0x000000040c08723c */ /* 0x004fe20000001808 */
[----:B------:R-:W-:-:S02]  /*19590*/  IMAD.MOV.U32 R28, RZ, RZ, R24 ;  /* 0x000000ffff1c7224 */ /* 0x000fc400078e0018 */
[----:B------:R-:W-:Y:S01]  /*195a0*/  IMAD.MOV.U32 R0, RZ, RZ, R25 ;  /* 0x000000ffff007224 */ /* 0x000fe200078e0019 */
[----:B------:R-:W2:Y:S04]  /*195b0*/  LDL.LU.64 R26, [R1+0x1d08] ;  /* 0x001d0800011a7983 */ /* 0x000ea80000300a00 */
[----:B------:R-:W4:Y:S01]  /*195c0*/  LDL.LU.64 R24, [R1+0x1d00] ;  /* 0x001d000001187983 */ /* 0x000f220000300a00 */
[----:B---3--:R-:W-:Y:S06]  /*195d0*/  HMMA.16816.F32 R16, R12, R20, R16 ;  /* 0x000000140c10723c */ /* 0x008fec0000001810 */
[----:B------:R-:W-:-:S02]  /*195e0*/  IMAD.MOV.U32 R29, RZ, RZ, R20 ;  /* 0x000000ffff1d7224 */ /* 0x000fc400078e0014 */
[----:B------:R-:W-:-:S15]  /*195f0*/  IMAD.MOV.U32 R3, RZ, RZ, R21 ;  /* 0x000000ffff037224 */ /* 0x000fde00078e0015 */
[----:B------:R-:W-:Y:S04]  /*19600*/  STL.64 [R1+0x1b0], R16 ;  /* 0x0001b01001007387 */ /* 0x000fe80000100a00 */
[----:B------:R0:W-:Y:S04]  /*19610*/  STL.64 [R1+0x1b8], R18 ;  /* 0x0001b81201007387 */ /* 0x0001e80000100a00 */
[----:B------:R-:W-:Y:S04]  /*19620*/  STL.64 [R1+0x1a0], R8 ;  /* 0x0001a00801007387 */ /* 0x000fe80000100a00 */
[----:B------:R-:W-:Y:S04]  /*19630*/  STL.64 [R1+0x1a8], R10 ;  /* 0x0001a80a01007387 */ /* 0x000fe80000100a00 */
[----:B------:R-:W4:Y:S04]  /*19640*/  LDL.LU.64 R20, [R1+0x7b0] ;  /* 0x0007b00001147983 */ /* 0x000f280000300a00 */
[----:B-1----:R-:W4:Y:S01]  /*19650*/  LDL.LU.64 R22, [R1+0x7b8] ;  /* 0x0007b80001167983 */ /* 0x002f220000300a00 */
[----:B0-----:R-:W-:-:S02]  /*19660*/  IMAD.MOV.U32 R18, RZ, RZ, R4 ;  /* 0x000000ffff127224 */ /* 0x001fc400078e0004 */
[----:B------:R-:W-:Y:S02]  /*19670*/  IMAD.MOV.U32 R19, RZ, RZ, R5 ;  /* 0x000000ffff137224 */ /* 0x000fe400078e0005 */
[----:B------:R-:W3:Y:S04]  /*19680*/  LDL.LU.64 R4, [R1+0x870] ;  /* 0x0008700001047983 */ /* 0x000ee80000300a00 */
[----:B------:R-:W2:Y:S04]  /*19690*/  LDL.LU.64 R6, [R1+0x878] ;  /* 0x0008780001067983 */ /* 0x000ea80000300a00 */
[----:B--2---:R-:W-:Y:S04]  /*196a0*/  STL.64 [R1+0x1cd0], R6 ;  /* 0x001cd00601007387 */ /* 0x004fe80000100a00 */
[----:B---3--:R0:W-:Y:S04]  /*196b0*/  STL.64 [R1+0x1cc8], R4 ;  /* 0x001cc80401007387 */ /* 0x0081e80000100a00 */
[----:B0-----:R-:W2:Y:S04]  /*196c0*/  LDL.LU.64 R4, [R1+0x10] ;  /* 0x0000100001047983 */ /* 0x001ea80000300a00 */
[----:B--2---:R-:W-:Y:S04]  /*196d0*/  STL.64 [R1+0x1ce8], R4 ;  /* 0x001ce80401007387 */ /* 0x004fe80000100a00 */
[----:B------:R-:W2:Y:S04]  /*196e0*/  LDL.LU.64 R8, [R1+0x860] ;  /* 0x0008600001087983 */ /* 0x000ea80000300a00 */
[----:B------:R-:W3:Y:S04]  /*196f0*/  LDL.LU.64 R10, [R1+0x868] ;  /* 0x00086800010a7983 */ /* 0x000ee80000300a00 */
[----:B---3--:R-:W-:Y:S04]  /*19700*/  STL.64 [R1+0x1ce0], R10 ;  /* 0x001ce00a01007387 */ /* 0x008fe80000100a00 */
[----:B--2---:R0:W-:Y:S04]  /*19710*/  STL.64 [R1+0x1cd8], R8 ;  /* 0x001cd80801007387 */ /* 0x0041e80000100a00 */
[----:B0-----:R-:W2:Y:S04]  /*19720*/  LDL.LU.64 R8, [R1+0x880] ;  /* 0x0008800001087983 */ /* 0x001ea80000300a00 */
[----:B------:R-:W3:Y:S01]  /*19730*/  LDL.LU.64 R10, [R1+0x888] ;  /* 0x00088800010a7983 */ /* 0x000ee20000300a00 */
[----:B----4-:R-:W-:Y:S01]  /*19740*/  HMMA.16816.F32 R20, R12, R24, R20 ;  /* 0x000000180c14723c */ /* 0x010fe20000001814 */
[----:B------:R-:W-:-:S02]  /*19750*/  IMAD.MOV.U32 R4, RZ, RZ, R27 ;  /* 0x000000ffff047224 */ /* 0x000fc400078e001b */
[----:B------:R-:W-:Y:S01]  /*19760*/  IMAD.MOV.U32 R5, RZ, RZ, R26 ;  /* 0x000000ffff057224 */ /* 0x000fe200078e001a */
[----:B---3--:R-:W-:Y:S04]  /*19770*/  STL.64 [R1+0x1cf8], R10 ;  /* 0x001cf80a01007387 */ /* 0x008fe80000100a00 */
[----:B--2---:R0:W-:Y:S04]  /*19780*/  STL.64 [R1+0x1cf0], R8 ;  /* 0x001cf00801007387 */ /* 0x0041e80000100a00 */
[----:B0-----:R-:W2:Y:S04]  /*19790*/  LDL.LU.64 R8, [R1+0x890] ;  /* 0x0008900001087983 */ /* 0x001ea80000300a00 */
[----:B------:R-:W2:Y:S07]  /*197a0*/  LDL.LU.64 R10, [R1+0x898] ;  /* 0x00089800010a7983 */ /* 0x000eae0000300a00 */
[----:B------:R-:W-:Y:S04]  /*197b0*/  STL.64 [R1+0x190], R20 ;  /* 0x0001901401007387 */ /* 0x000fe80000100a00 */
[----:B------:R-:W-:Y:S04]  /*197c0*/  STL.64 [R1+0x198], R22 ;  /* 0x0001981601007387 */ /* 0x000fe80000100a00 */
[----:B------:R-:W0:Y:S01]  /*197d0*/  LDSM.16.MT88.4 R20, [R2+UR4+0x2000] ;  /* 0x002000040214783b */ /* 0x000e220008004200 */
[----:B------:R-:W-:-:S02]  /*197e0*/  IMAD.MOV.U32 R16, RZ, RZ, R24 ;  /* 0x000000ffff107224 */ /* 0x000fc400078e0018 */
[----:B------:R-:W-:Y:S02]  /*197f0*/  IMAD.MOV.U32 R17, RZ, RZ, R25 ;  /* 0x000000ffff117224 */ /* 0x000fe400078e0019 */
[----:B------:R-:W3:Y:S04]  /*19800*/  LDL.LU.64 R24, [R1+0x7a0] ;  /* 0x0007a00001187983 */ /* 0x000ee80000300a00 */
[----:B------:R-:W3:Y:S04]  /*19810*/  LDL.LU.64 R26, [R1+0x7a8] ;  /* 0x0007a800011a7983 */ /* 0x000ee80000300a00 */
[----:B0-----:R-:W-:Y:S04]  /*19820*/  STL.64 [R1+0x1b78], R22 ;  /* 0x001b781601007387 */ /* 0x001fe80000100a00 */
[----:B------:R0:W-:Y:S04]  /*19830*/  STL.64 [R1+0x1b70], R20 ;  /* 0x001b701401007387 */ /* 0x0001e80000100a00 */
[----:B0-----:R-:W4:Y:S04]  /*19840*/  LDL.LU R20, [R1] ;  /* 0x0000000001147983 */ /* 0x001f280000300800 */
[----:B------:R-:W4:Y:S01]  /*19850*/  LDL.LU R21, [R1+0x4] ;  /* 0x0000040001157983 */ /* 0x000f220000300800 */
[----:B--2---:R-:W-:Y:S03]  /*19860*/  HMMA.16816.F32 R4, R12, R4, R8 ;  /* 0x000000040c04723c */ /* 0x004fe60000001808 */
[----:B------:R-:W2:Y:S04]  /*19870*/  LDL.LU.64 R10, [R1+0x1cf8] ;  /* 0x001cf800010a7983 */ /* 0x000ea80000300a00 */
[----:B------:R-:W2:-:S15]  /*19880*/  LDL.LU.64 R8, [R1+0x1cf0] ;  /* 0x001cf00001087983 */ /* 0x000e9e0000300a00 */
[----:B------:R-:W-:-:S01]  /*19890*/  NOP ;  /* 0x0000000000007918 */ /* 0x000fc20000000000 */
        /* <DEDUP_REMOVED lines=11> */
[----:B------:R-:W4:Y:S02]  /*19950*/  LDL.LU.64 R4, [R1+0x1cc8] ;  /* 0x001cc80001047983 */ /* 0x000f240000300a00 */
[----:B----4-:R-:W-:-:S15]  /*19960*/  HMMA.16816.F32 R4, R12, R20, R4 ;  /* 0x000000140c04723c */ /* 0x010fde0000001804 */
[----:B------:R-:W-:-:S08]  /*19970*/  NOP ;  /* 0x0000000000007918 */ /* 0x000fd00000000000 */
[----:B------:R-:W-:Y:S04]  /*19980*/  STL.64 [R1+0x160], R4 ;  /* 0x0001600401007387 */ /* 0x000fe80000100a00 */
[----:B------:R0:W-:Y:S04]  /*19990*/  STL.64 [R1+0x168], R6 ;  /* 0x0001680601007387 */ /* 0x0001e80000100a00 */
[----:B0-----:R-:W4:Y:S04]  /*199a0*/  LDL.LU.64 R6, [R1+0x1cc0] ;  /* 0x001cc00001067983 */ /* 0x001f280000300a00 */
[----:B------:R-:W2:Y:S04]  /*199b0*/  LDL.LU.64 R4, [R1+0x1cb8] ;  /* 0x001cb80001047983 */ /* 0x000ea80000300a00 */
[----:B------:R-:W-:Y:S01]  /*199c0*/  STL.64 [R1+0x1b90], R20 ;  /* 0x001b901401007387 */ /* 0x000fe20000100a00 */
[----:B--2---:R-:W-:-:S15]  /*199d0*/  HMMA.16816.F32 R8, R12, R4, R8 ;  /* 0x000000040c08723c */ /* 0x004fde0000001808 */
[----:B------:R-:W-:-:S08]  /*199e0*/  NOP ;  /* 0x0000000000007918 */ /* 0x000fd00000000000 */
[----:B------:R-:W-:Y:S04]  /*199f0*/  STL.64 [R1+0x150], R8 ;  /* 0x0001500801007387 */ /* 0x000fe80000100a00 */
[----:B------:R0:W-:Y:S04]  /*19a00*/  STL.64 [R1+0x158], R10 ;  /* 0x0001580a01007387 */ /* 0x0001e80000100a00 */
[----:B0-----:R-:W2:Y:S04]  /*19a10*/  LDL.LU.64 R10, [R1+0x1cb0] ;  /* 0x001cb000010a7983 */ /* 0x001ea80000300a00 */
[----:B------:R-:W3:Y:S01]  /*19a20*/  LDL.LU.64 R8, [R1+0x1ca8] ;  /* 0x001ca80001087983 */ /* 0x000ee20000300a00 */
[----:B------:R-:W-:-:S02]  /*19a30*/  IMAD.MOV.U32 R20, RZ, RZ, R23 ;  /* 0x000000ffff147224 */ /* 0x000fc400078e0017 */
[----:B------:R-:W-:-:S05]  /*19a40*/  IMAD.MOV.U32 R21, RZ, RZ, R22 ;  /* 0x000000ffff157224 */ /* 0x000fca00078e0016 */
[----:B------:R2:W-:Y:S02]  /*19a50*/  STL.64 [R1+0x1ba8], R20 ;  /* 0x001ba81401007387 */ /* 0x0005e40000100a00 */
[----:B--2---:R-:W-:Y:S02]  /*19a60*/  IMAD.MOV.U32 R20, RZ, RZ, R11 ;  /* 0x000000ffff147224 */ /* 0x004fe400078e000b */
[----:B------:R-:W-:Y:S01]  /*19a70*/  IMAD.MOV.U32 R21, RZ, RZ, R10 ;  /* 0x000000ffff157224 */ /* 0x000fe200078e000a */
[----:B------:R-:W2:Y:S04]  /*19a80*/  LDL.LU R11, [R1+0x1ca4] ;  /* 0x001ca400010b7983 */ /* 0x000ea80000300800 */
[----:B------:R-:W2:Y:S01]  /*19a90*/  LDL.LU R10, [R1+0x1ca0] ;  /* 0x001ca000010a7983 */ /* 0x000ea20000300800 */
[----:B---3--:R-:W-:Y:S03]  /*19aa0*/  HMMA.16816.F32 R24, R12, R8, R24 ;  /* 0x000000080c18723c */ /* 0x008fe60000001818 */
[----:B------:R0:W-:Y:S04]  /*19ab0*/  STL.64 [R1+0x1c80], R20 ;  /* 0x001c801401007387 */ /* 0x0001e80000100a00 */
[----:B----4-:R-:W-:Y:S04]  /*19ac0*/  STL.64 [R1+0x1b88], R6 ;  /* 0x001b880601007387 */ /* 0x010fe80000100a00 */
[----:B------:R1:W-:Y:S04]  /*19ad0*/  STL.64 [R1+0x1b80], R4 ;  /* 0x001b800401007387 */ /* 0x0003e80000100a00 */
[----:B0-----:R-:W3:Y:S04]  /*19ae0*/  LDL.LU.64 R20, [R1+0x850] ;  /* 0x0008500001147983 */ /* 0x001ee80000300a00 */
[----:B------:R-:W3:Y:S04]  /*19af0*/  LDL.LU.64 R22, [R1+0x858] ;  /* 0x0008580001167983 */ /* 0x000ee80000300a00 */
[----:B------:R-:W4:Y:S04]  /*19b00*/  LDL.LU R12, [R1+0xc0] ;  /* 0x0000c000010c7983 */ /* 0x000f280000300800 */
[----:B------:R-:W4:Y:S04]  /*19b10*/  LDL.LU R13, [R1+0xc4] ;  /* 0x0000c400010d7983 */ /* 0x000f280000300800 */
[----:B-1----:R-:W4:Y:S04]  /*19b20*/  LDL.LU.64 R4, [R1+0x4f0] ;  /* 0x0004f00001047983 */ /* 0x002f280000300a00 */
[----:B------:R-:W4:Y:S04]  /*19b30*/  LDL.LU.64 R6, [R1+0x4f8] ;  /* 0x0004f80001067983 */ /* 0x000f280000300a00 */
[----:B--2---:R-:W-:Y:S04]  /*19b40*/  STL.64 [R1+0x1ba0], R10 ;  /* 0x001ba00a01007387 */ /* 0x004fe80000100a00 */
[----:B------:R0:W-:Y:S04]  /*19b50*/  STL.64 [R1+0x1b98], R8 ;  /* 0x001b980801007387 */ /* 0x0001e80000100a00 */
[----:B0-----:R-:W4:Y:S04]  /*19b60*/  LDL.LU.64 R8, [R1+0x500] ;  /* 0x0005000001087983 */ /* 0x001f280000300a00 */
[----:B------:R-:W4:Y:S04]  /*19b70*/  LDL.LU.64 R10, [R1+0x508] ;  /* 0x00050800010a7983 */ /* 0x000f280000300a00 */
[----:B------:R-:W-:Y:S04]  /*19b80*/  STL.64 [R1+0x16a0], R26 ;  /* 0x0016a01a01007387 */ /* 0x000fe80000100a00 */
[----:B------:R0:W-:Y:S04]  /*19b90*/  STL.64 [R1+0x1698], R24 ;  /* 0x0016981801007387 */ /* 0x0001e80000100a00 */
[----:B0-----:R-:W2:Y:S04]  /*19ba0*/  LDL.LU.64 R24, [R1+0x20] ;  /* 0x0000200001187983 */ /* 0x001ea80000300a00 */
[----:B------:R-:W3:Y:S04]  /*19bb0*/  LDL.64 R26, [R1+0x28] ;  /* 0x00002800011a7983 */ /* 0x000ee80000100a00 */
[----:B---3--:R-:W-:Y:S04]  /*19bc0*/  STL.64 [R1+0x1bb8], R26 ;  /* 0x001bb81a01007387 */ /* 0x008fe80000100a00 */
[----:B--2---:R0:W-:Y:S02]  /*19bd0*/  STL.64 [R1+0x1bb0], R24 ;  /* 0x001bb01801007387 */ /* 0x0041e40000100a00 */
[----:B0-----:R-:W-:-:S02]  /*19be0*/  IMAD.MOV.U32 R24, RZ, RZ, R16 ;  /* 0x000000ffff187224 */ /* 0x001fc400078e0010 */
        /* <DEDUP_REMOVED lines=8> */
[----:B------:R0:W-:Y:S02]  /*19c70*/  STL.64 [R1+0x1be8], R24 ;  /* 0x001be81801007387 */ /* 0x0001e40000100a00 */
[----:B0-----:R-:W-:-:S02]  /*19c80*/  IMAD.MOV.U32 R24, RZ, RZ, R29 ;  /* 0x000000ffff187224 */ /* 0x001fc400078e001d */
[----:B------:R-:W-:Y:S01]  /*19c90*/  IMAD.MOV.U32 R25, RZ, RZ, R3 ;  /* 0x000000ffff197224 */ /* 0x000fe200078e0003 */
[----:B------:R-:W3:Y:S04]  /*19ca0*/  LDL.LU R29, [R1+0x1c8c] ;  /* 0x001c8c00011d7983 */ /* 0x000ee80000300800 */
[----:B------:R-:W3:Y:S04]  /*19cb0*/  LDL.LU R3, [R1+0x1c88] ;  /* 0x001c880001037983 */ /* 0x000ee80000300800 */
[----:B------:R0:W-:Y:S04]  /*19cc0*/  STL.64 [R1+0x1c00], R24 ;  /* 0x001c001801007387 */ /* 0x0001e80000100a00 */
[----:B0-----:R-:W2:Y:S04]  /*19cd0*/  LDL.LU R24, [R1+0xd0] ;  /* 0x0000d00001187983 */ /* 0x001ea80000300800 */
[----:B------:R-:W2:Y:S02]  /*19ce0*/  LDL.LU R25, [R1+0xd4] ;  /* 0x0000d40001197983 */ /* 0x000ea40000300800 */
[C---:B--2---:R-:W-:Y:S02]  /*19cf0*/  HMMA.16816.F32 R24, R16.reuse, R24, R20 ;  /* 0x000000181018723c */ /* 0x044fe40000001814 */
[----:B------:R-:W2:Y:S04]  /*19d00*/  LDL.LU.64 R20, [R1+0x1c80] ;  /* 0x001c800001147983 */ /* 0x000ea80000300a00 */
[----:B----4-:R-:W-:Y:S01]  /*19d10*/  HMMA.16816.F32 R8, R16, R12, R8 ;  /* 0x0000000c1008723c */ /* 0x010fe20000001808 */
[----:B------:R-:W0:-:S15]  /*19d20*/  LDSM.16.MT88.4 R12, [R2+UR4+0x2080] ;  /* 0x00208004020c783b */ /* 0x000e1e0008004200 */
[----:B------:R-:W-:-:S01]  /*19d30*/  NOP ;  /* 0x0000000000007918 */ /* 0x000fc20000000000 */
[----:B------:R1:W-:Y:S04]  /*19d40*/  STL.64 [R1+0x850], R24 ;  /* 0x0008501801007387 */ /* 0x0003e80000100a00 */
[----:B------:R-:W-:Y:S04]  /*19d50*/  STL.64 [R1+0x858], R26 ;  /* 0x0008581a01007387 */ /* 0x000fe80000100a00 */
[----:B------:R-:W-:Y:S04]  /*19d60*/  STL.64 [R1+0x500], R8 ;  /* 0x0005000801007387 */ /* 0x000fe80000100a00 */
[----:B------:R-:W-:Y:S01]  /*19d70*/  STL.64 [R1+0x508], R10 ;  /* 0x0005080a01007387 */ /* 0x000fe20000100a00 */
[----:B-1----:R-:W-:-:S02]  /*19d80*/  IMAD.MOV.U32 R24, RZ, RZ, R28 ;  /* 0x000000ffff187224 */ /* 0x002fc400078e001c */
[----:B------:R-:W-:Y:S01]  /*19d90*/  IMAD.MOV.U32 R25, RZ, RZ, R0 ;  /* 0x000000ffff197224 */ /* 0x000fe200078e0000 */
[----:B------:R-:W4:Y:S01]  /*19da0*/  LDL.LU R28, [R1+0x1c78] ;  /* 0x001c7800011c7983 */ /* 0x000f220000300800 */
[----:B--2---:R-:W-:-:S15]  /*19db0*/  HMMA.16816.F32 R4, R16, R20, R4 ;  /* 0x000000141004723c */ /* 0x004fde0000001804 */
[----:B------:R-:W-:-:S08]  /*19dc0*/  NOP ;  /* 0x0000000000007918 */ /* 0x000fd00000000000 */
[----:B------:R-:W-:Y:S04]  /*19dd0*/  STL.64 [R1+0x4f0], R4 ;  /* 0x0004f00401007387 */ /* 0x000fe80000100a00 */
[----:B------:R-:W-:Y:S04]  /*19de0*/  STL.64 [R1+0x4f8], R6 ;  /* 0x0004f80601007387 */ /* 0x000fe80000100a00 */
[----:B------:R-:W2:Y:S04]  /*19df0*/  LDL.LU R0, [R1+0x1c74] ;  /* 0x001c740001007983 */ /* 0x000ea80000300800 */
[----:B------:R1:W-:Y:S04]  /*19e00*/  STL.64 [R1+0x1c18], R24 ;  /* 0x001c181801007387 */ /* 0x0003e80000100a00 */
[----:B------:R-:W2:Y:S04]  /*19e10*/  LDL.LU R2, [R1+0x1c70] ;  /* 0x001c700001027983 */ /* 0x000ea80000300800 */
[----:B-1----:R-:W3:Y:S04]  /*19e20*/  LDL.LU.64 R24, [R1+0x670] ;  /* 0x0006700001187983 */ /* 0x002ee80000300a00 */
[----:B------:R-:W4:Y:S04]  /*19e30*/  LDL.LU.64 R26, [R1+0x678] ;  /* 0x00067800011a7983 */ /* 0x000f280000300a00 */
[----:B----4-:R-:W-:Y:S04]  /*19e40*/  STL.64 [R1+0x1c28], R26 ;  /* 0x001c281a01007387 */ /* 0x010fe80000100a00 */
[----:B---3--:R1:W-:Y:S04]  /*19e50*/  STL.64 [R1+0x1c20], R24 ;  /* 0x001c201801007387 */ /* 0x0083e80000100a00 */
[----:B-1----:R-:W3:Y:S01]  /*19e60*/  LDL.LU R24, [R1+0x80] ;  /* 0x0000800001187983 */ /* 0x002ee20000300800 */
[----:B------:R-:W-:-:S05]  /*19e70*/  IMAD.MOV.U32 R25, RZ, RZ, R29 ;  /* 0x000000ffff197224 */ /* 0x000fca00078e001d */
[----:B---3--:R1:W-:Y:S02]  /*19e80*/  STL.64 [R1+0x1c40], R24 ;  /* 0x001c401801007387 */ /* 0x0083e40000100a00 */
[----:B-1----:R-:W-:Y:S02]  /*19e90*/  IMAD.MOV.U32 R24, RZ, RZ, R28 ;  /* 0x000000ffff187224 */ /* 0x002fe400078e001c */
[----:B------:R-:W-:-:S05]  /*19ea0*/  IMAD.MOV.U32 R25, RZ, RZ, R3 ;  /* 0x000000ffff197224 */ /* 0x000fca00078e0003 */
[----:B------:R-:W-:Y:S04]  /*19eb0*/  STL.64 [R1+0x1c58], R24 ;  /* 0x001c581801007387 */ /* 0x000fe80000100a00 */
[----:B------:R-:W3:Y:S04]  /*19ec0*/  LDL.LU.64 R20, [R1+0x620] ;  /* 0x0006200001147983 */ /* 0x000ee80000300a00 */
[----:B------:R-:W4:Y:S04]  /*19ed0*/  LDL.LU.64 R22, [R1+0x628] ;  /* 0x0006280001167983 */ /* 0x000f280000300a00 */
[----:B----4-:R-:W-:Y:S04]  /*19ee0*/  STL.64 [R1+0x1bc8], R22 ;  /* 0x001bc81601007387 */ /* 0x010fe80000100a00 */
[----:B---3--:R1:W-:Y:S04]  /*19ef0*/  STL.64 [R1+0x1bc0], R20 ;  /* 0x001bc01401007387 */ /* 0x0083e80000100a00 */
[----:B-1----:R-:W3:Y:S04]  /*19f00*/  LDL.LU.64 R20, [R1+0x630] ;  /* 0x0006300001147983 */ /* 0x002ee80000300a00 */
        /* <DEDUP_REMOVED lines=20> */
[----:B------:R-:W4:Y:S01]  /*1a050*/  LDL.LU.64 R22, [R1+0x698] ;  /* 0x0006980001167983 */ /* 0x000f220000300a00 */
[----:B--2---:R-:W-:-:S02]  /*1a060*/  IMAD.MOV.U32 R24, RZ, RZ, R2 ;  /* 0x000000ffff187224 */ /* 0x004fc400078e0002 */
[----:B------:R-:W-:Y:S01]  /*1a070*/  IMAD.MOV.U32 R25, RZ, RZ, R0 ;  /* 0x000000ffff197224 */ /* 0x000fe200078e0000 */
[----:B----4-:R-:W-:Y:S04]  /*1a080*/  STL.64 [R1+0x1c68], R22 ;  /* 0x001c681601007387 */ /* 0x010fe80000100a00 */
[----:B---3--:R1:W-:Y:S04]  /*1a090*/  STL.64 [R1+0x1c60], R20 ;  /* 0x001c601401007387 */ /* 0x0083e80000100a00 */
[----:B-1----:R-:W2:Y:S04]  /*1a0a0*/  LDL.LU.64 R20, [R1+0x6a0] ;  /* 0x0006a00001147983 */ /* 0x002ea80000300a00 */
[----:B------:R-:W2:Y:S04]  /*1a0b0*/  LDL.LU.64 R22, [R1+0x6a8] ;  /* 0x0006a80001167983 */ /* 0x000ea80000300a00 */
[----:B------:R-:W3:Y:S04]  /*1a0c0*/  LDL.LU.64 R8, [R1+0x610] ;  /* 0x0006100001087983 */ /* 0x000ee80000300a00 */
[----:B------:R-:W3:Y:S04]  /*1a0d0*/  LDL.LU.64 R10, [R1+0x618] ;  /* 0x00061800010a7983 */ /* 0x000ee80000300a00 */
[----:B------:R-:W4:Y:S04]  /*1a0e0*/  LDL.LU.64 R4, [R1+0x600] ;  /* 0x0006000001047983 */ /* 0x000f280000300a00 */
[----:B------:R-:W4:Y:S04]  /*1a0f0*/  LDL.LU.64 R6, [R1+0x608] ;  /* 0x0006080001067983 */ /* 0x000f280000300a00 */
[----:B0-----:R-:W-:Y:S04]  /*1a100*/  STL.64 [R1+0x1a48], R14 ;  /* 0x001a480e01007387 */ /* 0x001fe80000100a00 */
[----:B------:R0:W-:Y:S04]  /*1a110*/  STL.64 [R1+0x1a40], R12 ;  /* 0x001a400c01007387 */ /* 0x0001e80000100a00 */
[----:B0-----:R-:W3:Y:S04]  /*1a120*/  LDL.LU.64 R12, [R1+0x70] ;  /* 0x00007000010c7983 */ /* 0x001ee80000300a00 */
[----:B------:R-:W4:Y:S01]  /*1a130*/  LDL.64 R14, [R1+0x78] ;  /* 0x00007800010e7983 */ /* 0x000f220000100a00 */
[----:B--2---:R-:W-:Y:S03]  /*1a140*/  HMMA.16816.F32 R24, R16, R24, R20 ;  /* 0x000000181018723c */ /* 0x004fe60000001814 */
[----:B------:R-:W2:Y:S04]  /*1a150*/  LDL.LU.64 R22, [R1+0x1c68] ;  /* 0x001c680001167983 */ /* 0x000ea80000300a00 */
[----:B------:R-:W2:-:S15]  /*1a160*/  LDL.LU.64 R20, [R1+0x1c60] ;  /* 0x001c600001147983 */ /* 0x000e9e0000300a00 */
[----:B------:R-:W-:-:S01]  /*1a170*/  NOP ;  /* 0x0000000000007918 */ /* 0x000fc20000000000 */
        /* <DEDUP_REMOVED lines=14> */
[----:B------:R-:W-:Y:S04]  /*1a260*/  STL.64 [R1+0x680], R24 ;  /* 0x0006801801007387 */ /* 0x000fe80000100a00 */
[----:B------:R0:W-:Y:S04]  /*1a270*/  STL.64 [R1+0x688], R26 ;  /* 0x0006881a01007387 */ /* 0x0001e80000100a00 */
[----:B0-----:R-:W3:Y:S04]  /*1a280*/  LDL.LU.64 R26, [R1+0x1c28] ;  /* 0x001c2800011a7983 */ /* 0x001ee80000300a00 */
[----:B------:R-:W3:Y:S02]  /*1a290*/  LDL.LU.64 R24, [R1+0x1c20] ;  /* 0x001c200001187983 */ /* 0x000ee40000300a00 */
[----:B---3--:R-:W-:-:S15]  /*1a2a0*/  HMMA.16816.F32 R24, R16, R12, R24 ;  /* 0x0000000c1018723c */ /* 0x008fde0000001818 */
[----:B------:R-:W-:-:S08]  /*1a2b0*/  NOP ;  /* 0x0000000000007918 */ /* 0x000fd00000000000 */
[----:B------:R0:W-:Y:S04]  /*1a2c0*/  STL.64 [R1+0x670], R24 ;  /* 0x0006701801007387 */ /* 0x0001e80000100a00 */
[----:B------:R-:W-:Y:S04]  /*1a2d0*/  STL.64 [R1+0x678], R26 ;  /* 0x0006781a01007387 */ /* 0x000fe80000100a00 */
[----:B0-----:R-:W2:Y:S04]  /*1a2e0*/  LDL.LU.64 R24, [R1+0x1c18] ;  /* 0x001c180001187983 */ /* 0x001ea80000300a00 */
[----:B----4-:R0:W-:Y:S04]  /*1a2f0*/  STL.64 [R1+0x1b08], R14 ;  /* 0x001b080e01007387 */ /* 0x0101e80000100a00 */
[----:B------:R-:W3:Y:S04]  /*1a300*/  LDL.LU.64 R12, [R1+0x4e0] ;  /* 0x0004e000010c7983 */ /* 0x000ee80000300a00 */
[----:B0-----:R-:W3:Y:S01]  /*1a310*/  LDL.LU.64 R14, [R1+0x4e8] ;  /* 0x0004e800010e7983 */ /* 0x001ee20000300a00 */
        /* <DEDUP_REMOVED lines=27> */
[----:B0-----:R-:W4:Y:S04]  /*1a4d0*/  LDL.LU.64 R26, [R1+0x1bb8] ;  /* 0x001bb800011a7983 */ /* 0x001f280000300a00 */
[----:B------:R-:W2:Y:S02]  /*1a4e0*/  LDL.LU.64 R24, [R1+0x1bb0] ;  /* 0x001bb00001187983 */ /* 0x000ea40000300a00 */
[----:B--2---:R-:W-:-:S15]  /*1a4f0*/  HMMA.16816.F32 R20, R16, R24, R20 ;  /* 0x000000181014723c */ /* 0x004fde0000001814 */
[----:B------:R-:W-:-:S08]  /*1a500*/  NOP ;  /* 0x0000000000007918 */ /* 0x000fd00000000000 */
[----:B------:R0:W-:Y:S04]  /*1a510*/  STL.64 [R1+0x620], R20 ;  /* 0x0006201401007387 */ /* 0x0001e80000100a00 */
[----:B------:R-:W-:Y:S04]  /*1a520*/  STL.64 [R1+0x628], R22 ;  /* 0x0006281601007387 */ /* 0x000fe80000100a00 */
[----:B0-----:R-:W2:Y:S04]  /*1a530*/  LDL.LU.64 R20, [R1+0x1ba8] ;  /* 0x001ba80001147983 */ /* 0x001ea80000300a00 */
[----:B----4-:R0:W-:Y:S04]  /*1a540*/  STL.64 [R1+0x1b00], R26 ;  /* 0x001b001a01007387 */ /* 0x0101e80000100a00 */
[----:B------:R-:W4:Y:S04]  /*1a550*/  LDL.LU.64 R24, [R1+0x5f0] ;  /* 0x0005f00001187983 */ /* 0x000f280000300a00 */
[----:B0-----:R-:W4:Y:S01]  /*1a560*/  LDL.LU.64 R26, [R1+0x5f8] ;  /* 0x0005f800011a7983 */ /* 0x001f220000300a00 */
[----:B--2---:R-:W-:Y:S03]  /*1a570*/  HMMA.16816.F32 R20, R16, R20, R8 ;  /* 0x000000141014723c */ /* 0x004fe60000001808 */
[----:B------:R-:W2:Y:S04]  /*1a580*/  LDL.LU.64 R10, [R1+0x1ba0] ;  /* 0x001ba000010a7983 */ /* 0x000ea80000300a00 */
[----:B------:R-:W3:-:S15]  /*1a590*/  LDL.LU.64 R8, [R1+0x1b98] ;  /* 0x001b980001087983 */ /* 0x000ede0000300a00 */
[----:B------:R-:W-:-:S01]  /*1a5a0*/  NOP ;  /* 0x0000000000007918 */ /* 0x000fc20000000000 */
[----:B------:R0:W-:Y:S04]  /*1a5b0*/  STL.64 [R1+0x610], R20 ;  /* 0x0006101401007387 */ /* 0x0001e80000100a00 */
[----:B------:R1:W-:Y:S04]  /*1a5c0*/  STL.64 [R1+0x618], R22 ;  /* 0x0006181601007387 */ /* 0x0003e80000100a00 */
[----:B0-----:R-:W1:Y:S02]  /*1a5d0*/  LDL.LU.64 R20, [R1+0x1b90] ;  /* 0x001b900001147983 */ /* 0x001e640000300a00 */
[C---:B-1----:R-:W-:Y:S02]  /*1a5e0*/  HMMA.16816.F32 R20, R16.reuse, R20, R4 ;  /* 0x000000141014723c */ /* 0x042fe40000001804 */
[----:B------:R-:W2:Y:S04]  /*1a5f0*/  LDL.LU.64 R6, [R1+0x1b88] ;  /* 0x001b880001067983 */ /* 0x000ea80000300a00 */
[----:B------:R-:W4:Y:S01]  /*1a600*/  LDL.LU.64 R4, [R1+0x1b80] ;  /* 0x001b800001047983 */ /* 0x000f220000300a00 */
[----:B---3--:R-:W-:-:S15]  /*1a610*/  HMMA.16816.F32 R12, R16, R8, R12 ;  /* 0x00000008100c723c */ /* 0x008fde000000180c */
[----:B------:R-:W-:-:S01]  /*1a620*/  NOP ;  /* 0x0000000000007918 */ /* 0x000fc20000000000 */
[----:B------:R-:W-:Y:S04]  /*1a630*/  STL.64 [R1+0x600], R20 ;  /* 0x0006001401007387 */ /* 0x000fe80000100a00 */
[----:B------:R0:W-:Y:S04]  /*1a640*/  STL.64 [R1+0x608], R22 ;  /* 0x0006081601007387 */ /* 0x0001e80000100a00 */
[----:B0-----:R-:W3:Y:S04]  /*1a650*/  LDL.LU.64 R22, [R1+0x1b78] ;  /* 0x001b780001167983 */ /* 0x001ee80000300a00 */
[----:B------:R-:W3:Y:S01]  /*1a660*/  LDL.LU.64 R20, [R1+0x1b70] ;  /* 0x001b700001147983 */ /* 0x000ee20000300a00 */
[----:B----4-:R-:W-:Y:S03]  /*1a670*/  HMMA.16816.F32 R24, R16, R4, R24 ;  /* 0x000000041018723c */ /* 0x010fe60000001818 */
[----:B--2---:R0:W-:-:S15]  /*1a680*/  STL.64 [R1+0x1b10], R6 ;  /* 0x001b100601007387 */ /* 0x0041de0000100a00 */
[----:B------:R-:W-:-:S05]  /*1a690*/  NOP ;  /* 0x0000000000007918 */ /* 0x000fca0000000000 */
[----:B------:R-:W-:Y:S04]  /*1a6a0*/  STL.64 [R1+0x5f0], R24 ;  /* 0x0005f01801007387 */ /* 0x000fe80000100a00 */
[----:B------:R-:W-:Y:S04]  /*1a6b0*/  STL.64 [R1+0x5f8], R26 ;  /* 0x0005f81a01007387 */ /* 0x000fe80000100a00 */
[----:B------:R-:W2:Y:S04]  /*1a6c0*/  LDL.LU R4, [R1+0x5c0] ;  /* 0x0005c00001047983 */ /* 0x000ea80000300800 */
[----:B------:R-:W2:Y:S04]  /*1a6d0*/  LDL.LU R5, [R1+0x5c4] ;  /* 0x0005c40001057983 */ /* 0x000ea80000300800 */
[----:B0-----:R-:W4:Y:S04]  /*1a6e0*/  LDL.LU R6, [R1+0x5c8] ;  /* 0x0005c80001067983 */ /* 0x001f280000300800 */
[----:B------:R-:W4:Y:S04]  /*1a6f0*/  LDL.LU R7, [R1+0x5cc] ;  /* 0x0005cc0001077983 */ /* 0x000f280000300800 */
[----:B------:R-:W3:Y:S04]  /*1a700*/  LDL.64 R18, [R1+0xc8] ;  /* 0x0000c80001127983 */ /* 0x000ee80000100a00 */
[----:B---3--:R0:W-:Y:S04]  /*1a710*/  STL.64 [R1+0x1b50], R18 ;  /* 0x001b501201007387 */ /* 0x0081e80000100a00 */
[----:B0-----:R-:W3:Y:S04]  /*1a720*/  LDL.64 R18, [R1+0xd8] ;  /* 0x0000d80001127983 */ /* 0x001ee80000100a00 */
[----:B----4-:R0:W-:Y:S04]  /*1a730*/  STL.64 [R1+0x1b20], R6 ;  /* 0x001b200601007387 */ /* 0x0101e80000100a00 */
[----:B--2---:R-:W-:Y:S04]  /*1a740*/  STL.64 [R1+0x1b18], R4 ;  /* 0x001b180401007387 */ /* 0x004fe80000100a00 */
[----:B0-----:R-:W2:Y:S04]  /*1a750*/  LDL.64 R6, [R1+0xa8] ;  /* 0x0000a80001067983 */ /* 0x001ea80000100a00 */
[----:B--2---:R0:W-:Y:S04]  /*1a760*/  STL.64 [R1+0x1b30], R6 ;  /* 0x001b300601007387 */ /* 0x0041e80000100a00 */
[----:B0-----:R-:W2:Y:S04]  /*1a770*/  LDL R6, [R1+0xb8] ;  /* 0x0000b80001067983 */ /* 0x001ea80000100800 */
[----:B------:R-:W2:Y:S04]  /*1a780*/  LDL R7, [R1+0xbc] ;  /* 0x0000bc0001077983 */ /* 0x000ea80000100800 */
[----:B--2---:R0:W-:Y:S04]  /*1a790*/  STL.64 [R1+0x1b48], R6 ;  /* 0x001b480601007387 */ /* 0x0041e80000100a00 */
[----:B------:R-:W2:Y:S04]  /*1a7a0*/  LDL.LU R4, [R1+0x790] ;  /* 0x0007900001047983 */ /* 0x000ea80000300800 */
[----:B------:R-:W2:Y:S04]  /*1a7b0*/  LDL.LU R5, [R1+0x794] ;  /* 0x0007940001057983 */ /* 0x000ea80000300800 */
[----:B0-----:R-:W4:Y:S04]  /*1a7c0*/  LDL.LU R6, [R1+0x798] ;  /* 0x0007980001067983 */ /* 0x001f280000300800 */
[----:B------:R-:W4:Y:S01]  /*1a7d0*/  LDL.LU R7, [R1+0x79c] ;  /* 0x00079c0001077983 */ /* 0x000f220000300800 */
[----:B------:R-:W-:-:S02]  /*1a7e0*/  IMAD.MOV.U32 R3, RZ, RZ, R14 ;  /* 0x000000ffff037224 */ /* 0x000fc400078e000e */
[----:B------:R-:W-:Y:S01]  /*1a7f0*/  IMAD.MOV.U32 R2, RZ, RZ, R15 ;  /* 0x000000ffff027224 */ /* 0x000fe200078e000f */
[----:B----4-:R-:W-:Y:S04]  /*1a800*/  STL.64 [R1+0x1b60], R6 ;  /* 0x001b600601007387 */ /* 0x010fe80000100a00 */
[----:B--2---:R0:W-:Y:S04]  /*1a810*/  STL.64 [R1+0x1b58], R4 ;  /* 0x001b580401007387 */ /* 0x0041e80000100a00 */
[----:B0-----:R-:W3:Y:S04]  /*1a820*/  LDL.LU R4, [R1+0x8b0] ;  /* 0x0008b00001047983 */ /* 0x001ee80000300800 */
[----:B------:R-:W3:Y:S04]  /*1a830*/  LDL.LU R5, [R1+0x8b4] ;  /* 0x0008b40001057983 */ /* 0x000ee80000300800 */
[----:B------:R-:W3:Y:S04]  /*1a840*/  LDL.LU R6, [R1+0x8b8] ;  /* 0x0008b80001067983 */ /* 0x000ee80000300800 */
[----:B------:R-:W3:Y:S04]  /*1a850*/  LDL.LU R7, [R1+0x8bc] ;  /* 0x0008bc0001077983 */ /* 0x000ee80000300800 */
[----:B------:R-:W2:Y:S01]  /*1a860*/  LDL.64 R14, [R1+0x98] ;  /* 0x00009800010e7983 */ /* 0x000ea20000100a00 */
[----:B------:R-:W-:-:S02]  /*1a870*/  IMAD.MOV.U32 R29, RZ, RZ, R12 ;  /* 0x000000ffff1d7224 */ /* 0x000fc400078e000c */
[----:B------:R-:W-:Y:S01]  /*1a880*/  IMAD.MOV.U32 R28, RZ, RZ, R13 ;  /* 0x000000ffff1c7224 */ /* 0x000fe200078e000d */
[----:B--2---:R0:W-:Y:S04]  /*1a890*/  STL.64 [R1+0x1b28], R14 ;  /* 0x001b280e01007387 */ /* 0x0041e80000100a00 */
[----:B------:R-:W2:Y:S04]  /*1a8a0*/  LDL.LU R12, [R1+0x5d0] ;  /* 0x0005d000010c7983 */ /* 0x000ea80000300800 */
[----:B------:R-:W2:Y:S04]  /*1a8b0*/  LDL.LU R13, [R1+0x5d4] ;  /* 0x0005d400010d7983 */ /* 0x000ea80000300800 */
[----:B0-----:R-:W4:Y:S04]  /*1a8c0*/  LDL.LU R14, [R1+0x5d8] ;  /* 0x0005d800010e7983 */ /* 0x001f280000300800 */
[----:B------:R-:W4:Y:S01]  /*1a8d0*/  LDL.LU R15, [R1+0x5dc] ;  /* 0x0005dc00010f7983 */ /* 0x000f220000300800 */
[----:B---3--:R-:W-:Y:S01]  /*1a8e0*/  HMMA.16816.F32 R4, R20, R18, R4 ;  /* 0x000000121404723c */ /* 0x008fe20000001804 */
[----:B------:R-:W-:-:S02]  /*1a8f0*/  IMAD.MOV.U32 R26, RZ, RZ, R10 ;  /* 0x000000ffff1a7224 */ /* 0x000fc400078e000a */
[----:B------:R-:W-:-:S03]  /*1a900*/  IMAD.MOV.U32 R27, RZ, RZ, R11 ;  /* 0x000000ffff1b7224 */ /* 0x000fc600078e000b */
[----:B------:R-:W-:Y:S01]  /*1a910*/  IMAD.MOV.U32 R0, RZ, RZ, R19 ;  /* 0x000000ffff007224 */ /* 0x000fe200078e0013 */
[----:B----4-:R-:W-:Y:S04]  /*1a920*/  STL.64 [R1+0x1b40], R14 ;  /* 0x001b400e01007387 */ /* 0x010fe80000100a00 */
[----:B--2---:R0:W-:Y:S04]  /*1a930*/  STL.64 [R1+0x1b38], R12 ;  /* 0x001b380c01007387 */ /* 0x0041e80000100a00 */
[----:B0-----:R-:W2:Y:S04]  /*1a940*/  LDL.LU R12, [R1+0x5e0] ;  /* 0x0005e000010c7983 */ /* 0x001ea80000300800 */
[----:B------:R-:W2:Y:S04]  /*1a950*/  LDL.LU R13, [R1+0x5e4] ;  /* 0x0005e400010d7983 */ /* 0x000ea80000300800 */
[----:B------:R-:W2:Y:S04]  /*1a960*/  LDL.LU R14, [R1+0x5e8] ;  /* 0x0005e800010e7983 */ /* 0x000ea80000300800 */
[----:B------:R-:W2:Y:S04]  /*1a970*/  LDL.LU R15, [R1+0x5ec] ;  /* 0x0005ec00010f7983 */ /* 0x000ea80000300800 */
[----:B------:R-:W3:Y:S04]  /*1a980*/  LDL.LU R24, [R1+0x5a0] ;  /* 0x0005a00001187983 */ /* 0x000ee80000300800 */
[----:B------:R-:W3:Y:S04]  /*1a990*/  LDL.LU R25, [R1+0x5a4] ;  /* 0x0005a40001197983 */ /* 0x000ee80000300800 */
[----:B------:R-:W4:Y:S04]  /*1a9a0*/  LDL.LU R10, [R1+0x1b6c] ;  /* 0x001b6c00010a7983 */ /* 0x000f280000300800 */
[----:B------:R-:W4:Y:S04]  /*1a9b0*/  LDL.LU R11, [R1+0x1b68] ;  /* 0x001b6800010b7983 */ /* 0x000f280000300800 */
[----:B------:R-:W2:Y:S04]  /*1a9c0*/  LDL R9, [R1+0xae8] ;  /* 0x000ae80001097983 */ /* 0x000ea80000100800 */
[----:B------:R-:W-:Y:S04]  /*1a9d0*/  STL [R1+0x1310], R2 ;  /* 0x0013100201007387 */ /* 0x000fe80000100800 */
[----:B------:R-:W-:Y:S04]  /*1a9e0*/  STL [R1+0x130c], R3 ;  /* 0x00130c0301007387 */ /* 0x000fe80000100800 */
[----:B------:R0:W-:Y:S04]  /*1a9f0*/  STL [R1+0x1308], R28 ;  /* 0x0013081c01007387 */ /* 0x0001e80000100800 */
[----:B------:R-:W-:Y:S04]  /*1aa00*/  STL [R1+0x1304], R29 ;  /* 0x0013041d01007387 */ /* 0x000fe80000100800 */
[----:B------:R-:W-:Y:S04]  /*1aa10*/  STL.64 [R1+0x8b0], R4 ;  /* 0x0008b00401007387 */ /* 0x000fe80000100a00 */
[----:B------:R1:W-:Y:S01]  /*1aa20*/  STL.64 [R1+0x8b8], R6 ;  /* 0x0008b80601007387 */ /* 0x0003e20000100a00 */
[----:B0-----:R-:W-:-:S03]  /*1aa30*/  IMAD.MOV.U32 R28, RZ, RZ, R18 ;  /* 0x000000ffff1c7224 */ /* 0x001fc600078e0012 */
[----:B-1----:R-:W3:Y:S04]  /*1aa40*/  LDL.LU.64 R6, [R1+0x1b60] ;  /* 0x001b600001067983 */ /* 0x002ee80000300a00 */
[----:B------:R-:W3:Y:S04]  /*1aa50*/  LDL.LU.64 R4, [R1+0x1b58] ;  /* 0x001b580001047983 */ /* 0x000ee80000300a00 */
[----:B------:R-:W3:Y:S02]  /*1aa60*/  LDL.LU.64 R18, [R1+0x1b50] ;  /* 0x001b500001127983 */ /* 0x000ee40000300a00 */
[----:B---3--:R-:W-:-:S15]  /*1aa70*/  HMMA.16816.F32 R4, R20, R18, R4 ;  /* 0x000000121404723c */ /* 0x008fde0000001804 */
[----:B------:R-:W-:-:S08]  /*1aa80*/  NOP ;  /* 0x0000000000007918 */ /* 0x000fd00000000000 */
[----:B------:R-:W-:Y:S04]  /*1aa90*/  STL.64 [R1+0x790], R4 ;  /* 0x0007900401007387 */ /* 0x000fe80000100a00 */
[----:B------:R0:W-:Y:S04]  /*1aaa0*/  STL.64 [R1+0x798], R6 ;  /* 0x0007980601007387 */ /* 0x0001e80000100a00 */
[----:B0-----:R-:W3:Y:S01]  /*1aab0*/  LDL.LU.64 R6, [R1+0x1b48] ;  /* 0x001b480001067983 */ /* 0x001ee20000300a00 */
[----:B------:R-:W-:-:S03]  /*1aac0*/  IMAD.MOV.U32 R8, RZ, RZ, R19 ;  /* 0x000000ffff087224 */ /* 0x000fc600078e0013 */
[----:B--2---:R-:W0:Y:S04]  /*1aad0*/  LDSM.16.MT88.4 R16, [R9+UR4+0x2100] ;  /* 0x002100040910783b */ /* 0x004e280008004200 */
[----:B----4-:R1:W-:Y:S04]  /*1aae0*/  STL.64 [R1+0x1a58], R10 ;  /* 0x001a580a01007387 */ /* 0x0103e80000100a00 */
[----:B------:R-:W-:Y:S04]  /*1aaf0*/  STL.64 [R1+0x1a50], R8 ;  /* 0x001a500801007387 */ /* 0x000fe80000100a00 */
[----:B-1----:R-:W2:Y:S04]  /*1ab00*/  LDL.64 R10, [R1+0x88] ;  /* 0x00008800010a7983 */ /* 0x002ea80000100a00 */
[----:B0-----:R-:W-:Y:S04]  /*1ab10*/  STL.64 [R1+0x1900], R18 ;  /* 0x0019001201007387 */ /* 0x001fe80000100a00 */
[----:B------:R0:W-:Y:S04]  /*1ab20*/  STL.64 [R1+0x18f8], R16 ;  /* 0x0018f81001007387 */ /* 0x0001e80000100a00 */
[----:B0-----:R-:W2:Y:S04]  /*1ab30*/  LDL.LU R16, [R1+0x5b0] ;  /* 0x0005b00001107983 */ /* 0x001ea80000300800 */
[----:B------:R-:W2:Y:S04]  /*1ab40*/  LDL.LU R17, [R1+0x5b4] ;  /* 0x0005b40001117983 */ /* 0x000ea80000300800 */
[----:B------:R-:W2:Y:S04]  /*1ab50*/  LDL.LU R18, [R1+0x5b8] ;  /* 0x0005b80001127983 */ /* 0x000ea80000300800 */
[----:B------:R-:W2:Y:S01]  /*1ab60*/  LDL.LU R19, [R1+0x5bc] ;  /* 0x0005bc0001137983 */ /* 0x000ea20000300800 */
[----:B---3--:R-:W-:Y:S03]  /*1ab70*/  HMMA.16816.F32 R4, R20, R6, R12 ;  /* 0x000000061404723c */ /* 0x008fe6000000180c */
[----:B------:R-:W3:Y:S04]  /*1ab80*/  LDL.LU.64 R14, [R1+0x1b40] ;  /* 0x001b4000010e7983 */ /* 0x000ee80000300a00 */
[----:B------:R-:W3:-:S15]  /*1ab90*/  LDL.LU.64 R12, [R1+0x1b38] ;  /* 0x001b3800010c7983 */ /* 0x000ede0000300a00 */
[----:B------:R-:W-:-:S01]  /*1aba0*/  NOP ;  /* 0x0000000000007918 */ /* 0x000fc20000000000 */
[----:B------:R-:W-:Y:S04]  /*1abb0*/  STL.64 [R1+0x5e0], R4 ;  /* 0x0005e00401007387 */ /* 0x000fe80000100a00 */
[----:B------:R0:W-:Y:S04]  /*1abc0*/  STL.64 [R1+0x5e8], R6 ;  /* 0x0005e80601007387 */ /* 0x0001e80000100a00 */
        /* <DEDUP_REMOVED lines=9> */
[----:B------:R-:W-:Y:S04]  /*1ac60*/  STL [R1+0x1a08], R2 ;  /* 0x001a080201007387 */ /* 0x000fe80000100800 */
[----:B------:R-:W-:Y:S01]  /*1ac70*/  STL [R1+0x1a04], R3 ;  /* 0x001a040301007387 */ /* 0x000fe20000100800 */
[----:B---3--:R-:W-:-:S15]  /*1ac80*/  HMMA.16816.F32 R4, R20, R14, R4 ;  /* 0x0000000e1404723c */ /* 0x008fde0000001804 */
[----:B------:R-:W-:-:S08]  /*1ac90*/  NOP ;  /* 0x0000000000007918 */ /* 0x000fd00000000000 */
[----:B------:R-:W-:Y:S04]  /*1aca0*/  STL.64 [R1+0x5c0], R4 ;  /* 0x0005c00401007387 */ /* 0x000fe80000100a00 */
[----:B------:R0:W-:Y:S04]  /*1acb0*/  STL.64 [R1+0x5c8], R6 ;  /* 0x0005c80601007387 */ /* 0x0001e80000100a00 */
[----:B0-----:R-:W3:Y:S01]  /*1acc0*/  LDL.LU.64 R6, [R1+0x1b10] ;  /* 0x001b100001067983 */ /* 0x001ee20000300a00 */
[----:B------:R-:W-:Y:S02]  /*1acd0*/  IMAD.MOV.U32 R5, RZ, RZ, R14 ;  /* 0x000000ffff057224 */ /* 0x000fe400078e000e */
[----:B------:R-:W-:-:S02]  /*1ace0*/  IMAD.MOV.U32 R4, RZ, RZ, R15 ;  /* 0x000000ffff047224 */ /* 0x000fc400078e000f */
[----:B------:R-:W4:Y:S04]  /*1acf0*/  LDL.LU.64 R14, [R1+0x1b08] ;  /* 0x001b0800010e7983 */ /* 0x000f280000300a00 */
[----:B------:R-:W-:Y:S04]  /*1ad00*/  STL [R1+0x1a0c], R5 ;  /* 0x001a0c0501007387 */ /* 0x000fe80000100800 */
[----:B---3--:R-:W-:Y:S04]  /*1ad10*/  STL.64 [R1+0x1ac0], R6 ;  /* 0x001ac00601007387 */ /* 0x008fe80000100a00 */
[----:B------:R2:W-:Y:S02]  /*1ad20*/  STL [R1+0x1ab8], R4 ;  /* 0x001ab80401007387 */ /* 0x0005e40000100800 */
[----:B--2---:R-:W-:-:S15]  /*1ad30*/  HMMA.16816.F32 R4, R20, R10, R16 ;  /* 0x0000000a1404723c */ /* 0x004fde0000001810 */
[----:B------:R-:W-:-:S08]  /*1ad40*/  NOP ;  /* 0x0000000000007918 */ /* 0x000fd00000000000 */
[----:B------:R-:W-:Y:S04]  /*1ad50*/  STL.64 [R1+0x5b0], R4 ;  /* 0x0005b00401007387 */ /* 0x000fe80000100a00 */
[----:B------:R4:W-:Y:S02]  /*1ad60*/  STL.64 [R1+0x5b8], R6 ;  /* 0x0005b80601007387 */ /* 0x0009e40000100a00 */
[----:B----4-:R-:W-:Y:S06]  /*1ad70*/  HMMA.16816.F32 R4, R20, R14, R24 ;  /* 0x0000000e1404723c */ /* 0x010fec0000001818 */
[----:B------:R-:W-:-:S02]  /*1ad80*/  IMAD.MOV.U32 R19, RZ, RZ, R14 ;  /* 0x000000ffff137224 */ /* 0x000fc400078e000e */
[----:B------:R-:W-:Y:S02]  /*1ad90*/  IMAD.MOV.U32 R18, RZ, RZ, R15 ;  /* 0x000000ffff127224 */ /* 0x000fe400078e000f */
[----:B------:R-:W-:Y:S02]  /*1ada0*/  IMAD.MOV.U32 R17, RZ, RZ, R10 ;  /* 0x000000ffff117224 */ /* 0x000fe400078e000a */
[----:B------:R-:W-:-:S11]  /*1adb0*/  IMAD.MOV.U32 R16, RZ, RZ, R11 ;  /* 0x000000ffff107224 */ /* 0x000fd600078e000b */
[----:B------:R-:W-:Y:S04]  /*1adc0*/  STL.64 [R1+0x5a0], R4 ;  /* 0x0005a00401007387 */ /* 0x000fe80000100a00 */
[----:B------:R-:W-:Y:S04]  /*1add0*/  STL.64 [R1+0x5a8], R6 ;  /* 0x0005a80601007387 */ /* 0x000fe80000100a00 */
[----:B------:R-:W-:Y:S04]  /*1ade0*/  STL.64 [R1+0x1a18], R18 ;  /* 0x001a181201007387 */ /* 0x000fe80000100a00 */
[----:B------:R0:W-:Y:S04]  /*1adf0*/  STL.64 [R1+0x1a10], R16 ;  /* 0x001a101001007387 */ /* 0x0001e80000100a00 */
[----:B0-----:R-:W2:Y:S04]  /*1ae00*/  LDL.LU R16, [R1+0x3e0] ;  /* 0x0003e00001107983 */ /* 0x001ea80000300800 */
[----:B------:R-:W2:Y:S04]  /*1ae10*/  LDL.LU R17, [R1+0x3e4] ;  /* 0x0003e40001117983 */ /* 0x000ea80000300800 */
[----:B------:R-:W3:Y:S04]  /*1ae20*/  LDL.LU R18, [R1+0x3e8] ;  /* 0x0003e80001127983 */ /* 0x000ee80000300800 */
[----:B------:R-:W3:Y:S04]  /*1ae30*/  LDL.LU R19, [R1+0x3ec] ;  /* 0x0003ec0001137983 */ /* 0x000ee80000300800 */
[----:B------:R-:W4:Y:S04]  /*1ae40*/  LDL.LU R8, [R1+0x520] ;  /* 0x0005200001087983 */ /* 0x000f280000300800 */
[----:B------:R-:W4:Y:S04]  /*1ae50*/  LDL.LU R9, [R1+0x524] ;  /* 0x0005240001097983 */ /* 0x000f280000300800 */
[----:B------:R-:W2:Y:S04]  /*1ae60*/  LDL.LU R10, [R1+0x528] ;  /* 0x00052800010a7983 */ /* 0x000ea80000300800 */
[----:B------:R-:W2:Y:S04]  /*1ae70*/  LDL.LU R11, [R1+0x52c] ;  /* 0x00052c00010b7983 */ /* 0x000ea80000300800 */
[----:B--2---:R0:W-:Y:S04]  /*1ae80*/  STL.64 [R1+0x1a68], R10 ;  /* 0x001a680a01007387 */ /* 0x0041e80000100a00 */
[----:B----4-:R-:W-:Y:S04]  /*1ae90*/  STL.64 [R1+0x1a60], R8 ;  /* 0x001a600801007387 */ /* 0x010fe80000100a00 */
[----:B0-----:R-:W2:Y:S04]  /*1aea0*/  LDL R10, [R1+0x8] ;  /* 0x00000800010a7983 */ /* 0x001ea80000100800 */
[----:B------:R-:W2:Y:S04]  /*1aeb0*/  LDL R11, [R1+0xc] ;  /* 0x00000c00010b7983 */ /* 0x000ea80000100800 */
[----:B--2---:R0:W-:Y:S04]  /*1aec0*/  STL.64 [R1+0x1a88], R10 ;  /* 0x001a880a01007387 */ /* 0x0041e80000100a00 */
[----:B0-----:R-:W2:Y:S04]  /*1aed0*/  LDL.64 R10, [R1+0x18] ;  /* 0x00001800010a7983 */ /* 0x001ea80000100a00 */
[----:B--2---:R0:W-:Y:S04]  /*1aee0*/  STL.64 [R1+0x1aa0], R10 ;  /* 0x001aa00a01007387 */ /* 0x0041e80000100a00 */
[----:B------:R-:W2:Y:S04]  /*1aef0*/  LDL.LU R8, [R1+0x550] ;  /* 0x0005500001087983 */ /* 0x000ea80000300800 */
[----:B------:R-:W2:Y:S04]  /*1af00*/  LDL.LU R9, [R1+0x554] ;  /* 0x0005540001097983 */ /* 0x000ea80000300800 */
[----:B0-----:R-:W4:Y:S04]  /*1af10*/  LDL.LU R10, [R1+0x558] ;  /* 0x00055800010a7983 */ /* 0x001f280000300800 */
[----:B------:R-:W4:Y:S04]  /*1af20*/  LDL.LU R11, [R1+0x55c] ;  /* 0x00055c00010b7983 */ /* 0x000f280000300800 */
[----:B------:R-:W3:Y:S04]  /*1af30*/  LDL.LU R4, [R1+0x560] ;  /* 0x0005600001047983 */ /* 0x000ee80000300800 */
[----:B------:R-:W3:Y:S04]  /*1af40*/  LDL.LU R5, [R1+0x564] ;  /* 0x0005640001057983 */ /* 0x000ee80000300800 */
[----:B------:R-:W2:Y:S04]  /*1af50*/  LDL.LU R6, [R1+0x568] ;  /* 0x0005680001067983 */ /* 0x000ea80000300800 */
[----:B------:R-:W2:Y:S04]  /*1af60*/  LDL.LU R7, [R1+0x56c] ;  /* 0x00056c0001077983 */ /* 0x000ea80000300800 */
[----:B------:R-:W4:Y:S04]  /*1af70*/  LDL.LU R24, [R1+0x590] ;  /* 0x0005900001187983 */ /* 0x000f280000300800 */
[----:B------:R-:W4:Y:S04]  /*1af80*/  LDL.LU R25, [R1+0x594] ;  /* 0x0005940001197983 */ /* 0x000f280000300800 */
[----:B------:R-:W4:Y:S04]  /*1af90*/  LDL.LU R26, [R1+0x598] ;  /* 0x00059800011a7983 */ /* 0x000f280000300800 */
[----:B------:R-:W4:Y:S04]  /*1afa0*/  LDL.LU R27, [R1+0x59c] ;  /* 0x00059c00011b7983 */ /* 0x000f280000300800 */
[----:B--2---:R0:W-:Y:S04]  /*1afb0*/  STL.64 [R1+0x1ad0], R6 ;  /* 0x001ad00601007387 */ /* 0x0041e80000100a00 */
[----:B---3--:R-:W-:Y:S04]  /*1afc0*/  STL.64 [R1+0x1ac8], R4 ;  /* 0x001ac80401007387 */ /* 0x008fe80000100a00 */
[----:B0-----:R-:W2:Y:S04]  /*1afd0*/  LDL.64 R6, [R1+0x48] ;  /* 0x0000480001067983 */ /* 0x001ea80000100a00 */
[----:B--2---:R0:W-:Y:S04]  /*1afe0*/  STL.64 [R1+0x1ae0], R6 ;  /* 0x001ae00601007387 */ /* 0x0041e80000100a00 */
[----:B0-----:R-:W2:Y:S04]  /*1aff0*/  LDL.64 R6, [R1+0x58] ;  /* 0x0000580001067983 */ /* 0x001ea80000100a00 */
[----:B--2---:R0:W-:Y:S04]  /*1b000*/  STL.64 [R1+0x1af8], R6 ;  /* 0x001af80601007387 */ /* 0x0041e80000100a00 */
[----:B0-----:R-:W2:Y:S04]  /*1b010*/  LDL.64 R6, [R1+0x68] ;  /* 0x0000680001067983 */ /* 0x001ea80000100a00 */
[----:B----4-:R0:W-:Y:S04]  /*1b020*/  STL.64 [R1+0x1ab0], R10 ;  /* 0x001ab00a01007387 */ /* 0x0101e80000100a00 */
[----:B------:R1:W-:Y:S04]  /*1b030*/  STL.64 [R1+0x1aa8], R8 ;  /* 0x001aa80801007387 */ /* 0x0003e80000100a00 */
[----:B0-----:R-:W3:Y:S04]  /*1b040*/  LDL.64 R10, [R1+0x38] ;  /* 0x00003800010a7983 */ /* 0x001ee80000100a00 */
[----:B---3--:R0:W-:Y:S04]  /*1b050*/  STL.64 [R1+0x1ad8], R10 ;  /* 0x001ad80a01007387 */ /* 0x0081e80000100a00 */
[----:B-1----:R-:W3:Y:S04]  /*1b060*/  LDL.LU R8, [R1+0x570] ;  /* 0x0005700001087983 */ /* 0x002ee80000300800 */
[----:B------:R-:W3:Y:S04]  /*1b070*/  LDL.LU R9, [R1+0x574] ;  /* 0x0005740001097983 */ /* 0x000ee80000300800 */
[----:B0-----:R-:W4:Y:S04]  /*1b080*/  LDL.LU R10, [R1+0x578] ;  /* 0x00057800010a7983 */ /* 0x001f280000300800 */
[----:B------:R-:W4:Y:S04]  /*1b090*/  LDL.LU R11, [R1+0x57c] ;  /* 0x00057c00010b7983 */ /* 0x000f280000300800 */
[----:B----4-:R-:W-:Y:S04]  /*1b0a0*/  STL.64 [R1+0x1af0], R10 ;  /* 0x001af00a01007387 */ /* 0x010fe80000100a00 */
[----:B---3--:R0:W-:Y:S04]  /*1b0b0*/  STL.64 [R1+0x1ae8], R8 ;  /* 0x001ae80801007387 */ /* 0x0081e80000100a00 */
[----:B0-----:R-:W3:Y:S04]  /*1b0c0*/  LDL.LU R8, [R1+0x580] ;  /* 0x0005800001087983 */ /* 0x001ee80000300800 */
[----:B------:R-:W3:Y:S04]  /*1b0d0*/  LDL.LU R9, [R1+0x584] ;  /* 0x0005840001097983 */ /* 0x000ee80000300800 */
[----:B------:R-:W3:Y:S04]  /*1b0e0*/  LDL.LU R10, [R1+0x588] ;  /* 0x00058800010a7983 */ /* 0x000ee80000300800 */
[----:B------:R-:W3:Y:S04]  /*1b0f0*/  LDL.LU R11, [R1+0x58c] ;  /* 0x00058c00010b7983 */ /* 0x000ee80000300800 */
[----:B------:R-:W4:Y:S04]  /*1b100*/  LDL.LU R12, [R1+0x4d0] ;  /* 0x0004d000010c7983 */ /* 0x000f280000300800 */
[----:B------:R-:W4:Y:S04]  /*1b110*/  LDL.LU R13, [R1+0x4d4] ;  /* 0x0004d400010d7983 */ /* 0x000f280000300800 */
[----:B------:R-:W3:Y:S04]  /*1b120*/  LDL.LU R14, [R1+0x4d8] ;  /* 0x0004d800010e7983 */ /* 0x000ee80000300800 */
[----:B------:R-:W3:Y:S01]  /*1b130*/  LDL.LU R15, [R1+0x4dc] ;  /* 0x0004dc00010f7983 */ /* 0x000ee20000300800 */
[----:B--2---:R-:W-:Y:S03]  /*1b140*/  HMMA.16816.F32 R24, R20, R6, R24 ;  /* 0x000000061418723c */ /* 0x004fe60000001818 */
[----:B---3--:R-:W-:Y:S04]  /*1b150*/  STL.64 [R1+0x1a78], R14 ;  /* 0x001a780e01007387 */ /* 0x008fe80000100a00 */
[----:B----4-:R0:W-:Y:S04]  /*1b160*/  STL.64 [R1+0x1a70], R12 ;  /* 0x001a700c01007387 */ /* 0x0101e80000100a00 */
[----:B0-----:R-:W2:Y:S04]  /*1b170*/  LDL.LU R12, [R1+0x530] ;  /* 0x00053000010c7983 */ /* 0x001ea80000300800 */
[----:B------:R-:W2:Y:S04]  /*1b180*/  LDL.LU R13, [R1+0x534] ;  /* 0x00053400010d7983 */ /* 0x000ea80000300800 */
[----:B------:R-:W3:Y:S04]  /*1b190*/  LDL.LU R14, [R1+0x538] ;  /* 0x00053800010e7983 */ /* 0x000ee80000300800 */
[----:B------:R-:W3:Y:S04]  /*1b1a0*/  LDL.LU R15, [R1+0x53c] ;  /* 0x00053c00010f7983 */ /* 0x000ee80000300800 */
[----:B---3--:R-:W-:Y:S04]  /*1b1b0*/  STL.64 [R1+0x1a98], R14 ;  /* 0x001a980e01007387 */ /* 0x008fe80000100a00 */
[----:B--2---:R0:W-:Y:S04]  /*1b1c0*/  STL.64 [R1+0x1a90], R12 ;  /* 0x001a900c01007387 */ /* 0x0041e80000100a00 */
[----:B0-----:R-:W2:Y:S04]  /*1b1d0*/  LDL.LU R12, [R1+0x540] ;  /* 0x00054000010c7983 */ /* 0x001ea80000300800 */
[----:B------:R-:W2:Y:S04]  /*1b1e0*/  LDL.LU R13, [R1+0x544] ;  /* 0x00054400010d7983 */ /* 0x000ea80000300800 */
[----:B------:R-:W2:Y:S04]  /*1b1f0*/  LDL.LU R14, [R1+0x548] ;  /* 0x00054800010e7983 */ /* 0x000ea80000300800 */
[----:B------:R-:W2:Y:S04]  /*1b200*/  LDL.LU R15, [R1+0x54c] ;  /* 0x00054c00010f7983 */ /* 0x000ea80000300800 */
[----:B------:R-:W-:Y:S04]  /*1b210*/  STL.64 [R1+0x1a28], R18 ;  /* 0x001a281201007387 */ /* 0x000fe80000100a00 */
[----:B------:R-:W-:Y:S04]  /*1b220*/  STL.64 [R1+0x1a20], R16 ;  /* 0x001a201001007387 */ /* 0x000fe80000100a00 */
[----:B------:R0:W-:Y:S04]  /*1b230*/  STL.64 [R1+0x590], R24 ;  /* 0x0005901801007387 */ /* 0x0001e80000100a00 */
[----:B------:R1:W-:Y:S01]  /*1b240*/  STL.64 [R1+0x598], R26 ;  /* 0x0005981a01007387 */ /* 0x0003e20000100a00 */
[----:B0-----:R-:W-:-:S03]  /*1b250*/  IMAD.MOV.U32 R25, RZ, RZ, R6 ;  /* 0x000000ffff197224 */ /* 0x001fc600078e0006 */
[----:B-1----:R-:W3:Y:S01]  /*1b260*/  LDL.LU.64 R26, [R1+0x1b00] ;  /* 0x001b0000011a7983 */ /* 0x002ee20000300a00 */
[----:B------:R-:W-:-:S03]  /*1b270*/  IMAD.MOV.U32 R24, RZ, RZ, R7 ;  /* 0x000000ffff187224 */ /* 0x000fc600078e0007 */
[----:B------:R-:W4:Y:S01]  /*1b280*/  LDL.LU.64 R6, [R1+0x1af8] ;  /* 0x001af80001067983 */ /* 0x000f220000300a00 */
[----:B------:R-:W-:Y:S01]  /*1b290*/  IMAD.MOV.U32 R18, RZ, RZ, R28 ;  /* 0x000000ffff127224 */ /* 0x000fe200078e001c */
[----:B----4-:R-:W-:Y:S06]  /*1b2a0*/  HMMA.16816.F32 R8, R20, R6, R8 ;  /* 0x000000061408723c */ /* 0x010fec0000001808 */
[----:B------:R-:W-:Y:S02]  /*1b2b0*/  IMAD.MOV.U32 R29, RZ, RZ, R6 ;  /* 0x000000ffff1d7224 */ /* 0x000fe400078e0006 */
[----:B------:R-:W-:-:S15]  /*1b2c0*/  IMAD.MOV.U32 R28, RZ, RZ, R7 ;  /* 0x000000ffff1c7224 */ /* 0x000fde00078e0007 */
[----:B------:R-:W-:Y:S04]  /*1b2d0*/  STL.64 [R1+0x580], R8 ;  /* 0x0005800801007387 */ /* 0x000fe80000100a00 */
[----:B------:R0:W-:Y:S04]  /*1b2e0*/  STL.64 [R1+0x588], R10 ;  /* 0x0005880a01007387 */ /* 0x0001e80000100a00 */
[----:B0-----:R-:W4:Y:S04]  /*1b2f0*/  LDL.LU.64 R10, [R1+0x1af0] ;  /* 0x001af000010a7983 */ /* 0x001f280000300a00 */
[----:B------:R-:W4:Y:S04]  /*1b300*/  LDL.LU.64 R8, [R1+0x1ae8] ;  /* 0x001ae80001087983 */ /* 0x000f280000300a00 */
[----:B------:R-:W4:Y:S01]  /*1b310*/  LDL.LU.64 R6, [R1+0x1ae0] ;  /* 0x001ae00001067983 */ /* 0x000f220000300a00 */
[----:B------:R-:W-:Y:S01]  /*1b320*/  IMAD.MOV.U32 R19, RZ, RZ, R0 ;  /* 0x000000ffff137224 */ /* 0x000fe200078e0000 */
[----:B----4-:R-:W-:Y:S06]  /*1b330*/  HMMA.16816.F32 R8, R20, R6, R8 ;  /* 0x000000061408723c */ /* 0x010fec0000001808 */
[----:B------:R-:W-:-:S02]  /*1b340*/  IMAD.MOV.U32 R3, RZ, RZ, R6 ;  /* 0x000000ffff037224 */ /* 0x000fc400078e0006 */
[----:B------:R-:W-:-:S15]  /*1b350*/  IMAD.MOV.U32 R0, RZ, RZ, R7 ;  /* 0x000000ffff007224 */ /* 0x000fde00078e0007 */
[----:B------:R-:W-:Y:S04]  /*1b360*/  STL.64 [R1+0x570], R8 ;  /* 0x0005700801007387 */ /* 0x000fe80000100a00 */
[----:B------:R0:W-:Y:S04]  /*1b370*/  STL.64 [R1+0x578], R10 ;  /* 0x0005780a01007387 */ /* 0x0001e80000100a00 */
[----:B0-----:R-:W4:Y:S04]  /*1b380*/  LDL.LU.64 R10, [R1+0x1ad8] ;  /* 0x001ad800010a7983 */ /* 0x001f280000300a00 */
[----:B------:R-:W4:Y:S04]  /*1b390*/  LDL.LU.64 R6, [R1+0x1ad0] ;  /* 0x001ad00001067983 */ /* 0x000f280000300a00 */
[----:B------:R-:W4:Y:S02]  /*1b3a0*/  LDL.LU.64 R4, [R1+0x1ac8] ;  /* 0x001ac80001047983 */ /* 0x000f240000300a00 */
[----:B----4-:R-:W-:Y:S06]  /*1b3b0*/  HMMA.16816.F32 R4, R20, R10, R4 ;  /* 0x0000000a1404723c */ /* 0x010fec0000001804 */
[----:B------:R-:W-:-:S15]  /*1b3c0*/  IMAD.MOV.U32 R2, RZ, RZ, R11 ;  /* 0x000000ffff027224 */ /* 0x000fde00078e000b */
[----:B------:R-:W-:-:S02]  /*1b3d0*/  NOP ;  /* 0x0000000000007918 */ /* 0x000fc40000000000 */
[----:B------:R0:W-:Y:S04]  /*1b3e0*/  STL.64 [R1+0x560], R4 ;  /* 0x0005600401007387 */ /* 0x0001e80000100a00 */
[----:B------:R1:W-:Y:S01]  /*1b3f0*/  STL.64 [R1+0x568], R6 ;  /* 0x0005680601007387 */ /* 0x0003e20000100a00 */
[----:B0-----:R-:W-:-:S03]  /*1b400*/  IMAD.MOV.U32 R5, RZ, RZ, R10 ;  /* 0x000000ffff057224 */ /* 0x001fc600078e000a */
[----:B-1----:R-:W4:Y:S04]  /*1b410*/  LDL.LU.64 R6, [R1+0x1ac0] ;  /* 0x001ac00001067983 */ /* 0x002f280000300a00 */
[----:B------:R-:W4:Y:S04]  /*1b420*/  LDL.LU R4, [R1+0x1ab8] ;  /* 0x001ab80001047983 */ /* 0x000f280000300800 */
[----:B------:R-:W3:Y:S04]  /*1b430*/  LDL.LU.64 R10, [R1+0x1ab0] ;  /* 0x001ab000010a7983 */ /* 0x000ee80000300a00 */
[----:B------:R-:W3:Y:S02]  /*1b440*/  LDL.LU.64 R8, [R1+0x1aa8] ;  /* 0x001aa80001087983 */ /* 0x000ee40000300a00 */
[----:B---3--:R-:W-:-:S15]  /*1b450*/  HMMA.16816.F32 R8, R20, R26, R8 ;  /* 0x0000001a1408723c */ /* 0x008fde0000001808 */
[----:B------:R-:W-:-:S08]  /*1b460*/  NOP ;  /* 0x0000000000007918 */ /* 0x000fd00000000000 */
[----:B------:R-:W-:Y:S04]  /*1b470*/  STL.64 [R1+0x550], R8 ;  /* 0x0005500801007387 */ /* 0x000fe80000100a00 */
[----:B------:R0:W-:Y:S04]  /*1b480*/  STL.64 [R1+0x558], R10 ;  /* 0x0005580a01007387 */ /* 0x0001e80000100a00 */
[----:B0-----:R-:W2:Y:S04]  /*1b490*/  LDL.LU.64 R10, [R1+0x1aa0] ;  /* 0x001aa000010a7983 */ /* 0x001ea80000300a00 */
[----:B------:R0:W-:Y:S01]  /*1b4a0*/  STL.64 [R1+0x1938], R26 ;  /* 0x0019381a01007387 */ /* 0x0001e20000100a00 */
[----:B--2---:R-:W-:Y:S06]  /*1b4b0*/  HMMA.16816.F32 R12, R20, R10, R12 ;  /* 0x0000000a140c723c */ /* 0x004fec000000180c */
[----:B0-----:R-:W-:-:S02]  /*1b4c0*/  IMAD.MOV.U32 R27, RZ, RZ, R10 ;  /* 0x000000ffff1b7224 */ /* 0x001fc400078e000a */
[----:B------:R-:W-:-:S15]  /*1b4d0*/  IMAD.MOV.U32 R26, RZ, RZ, R11 ;  /* 0x000000ffff1a7224 */ /* 0x000fde00078e000b */
[----:B------:R-:W-:Y:S04]  /*1b4e0*/  STL.64 [R1+0x540], R12 ;  /* 0x0005400c01007387 */ /* 0x000fe80000100a00 */
[----:B------:R0:W-:Y:S04]  /*1b4f0*/  STL.64 [R1+0x548], R14 ;  /* 0x0005480e01007387 */ /* 0x0001e80000100a00 */
[----:B0-----:R-:W2:Y:S04]  /*1b500*/  LDL.LU.64 R14, [R1+0x1a98] ;  /* 0x001a9800010e7983 */ /* 0x001ea80000300a00 */
[----:B------:R-:W2:Y:S04]  /*1b510*/  LDL.LU.64 R12, [R1+0x1a90] ;  /* 0x001a9000010c7983 */ /* 0x000ea80000300a00 */
[----:B------:R-:W2:Y:S04]  /*1b520*/  LDL.LU.64 R10, [R1+0x1a88] ;  /* 0x001a8800010a7983 */ /* 0x000ea80000300a00 */
[----:B------:R-:W-:Y:S04]  /*1b530*/  STL.64 [R1+0x1a38], R26 ;  /* 0x001a381a01007387 */ /* 0x000fe80000100a00 */
[----:B------:R4:W-:Y:S02]  /*1b540*/  STL.64 [R1+0x1a30], R24 ;  /* 0x001a301801007387 */ /* 0x0009e40000100a00 */
[----:B----4-:R-:W-:-:S02]  /*1b550*/  IMAD.MOV.U32 R24, RZ, RZ, R6 ;  /* 0x000000ffff187224 */ /* 0x010fc400078e0006 */
[----:B------:R-:W-:Y:S01]  /*1b560*/  IMAD.MOV.U32 R25, RZ, RZ, R7 ;  /* 0x000000ffff197224 */ /* 0x000fe200078e0007 */
[----:B------:R-:W3:Y:S04]  /*1b570*/  LDL.LU R6, [R1+0x1a84] ;  /* 0x001a840001067983 */ /* 0x000ee80000300800 */
[----:B------:R-:W3:Y:S04]  /*1b580*/  LDL.LU R7, [R1+0x1a80] ;  /* 0x001a800001077983 */ /* 0x000ee80000300800 */
[----:B------:R-:W4:Y:S04]  /*1b590*/  LDL.LU R26, [R1+0x3f8] ;  /* 0x0003f800011a7983 */ /* 0x000f280000300800 */
[----:B------:R-:W4:Y:S01]  /*1b5a0*/  LDL.LU R27, [R1+0x3fc] ;  /* 0x0003fc00011b7983 */ /* 0x000f220000300800 */
[----:B--2---:R-:W-:Y:S03]  /*1b5b0*/  HMMA.16816.F32 R8, R20, R10, R12 ;  /* 0x0000000a1408723c */ /* 0x004fe6000000180c */
[----:B------:R-:W2:Y:S04]  /*1b5c0*/  LDL.LU.64 R14, [R1+0x1a78] ;  /* 0x001a7800010e7983 */ /* 0x000ea80000300a00 */
[----:B------:R-:W2:-:S15]  /*1b5d0*/  LDL.LU.64 R12, [R1+0x1a70] ;  /* 0x001a7000010c7983 */ /* 0x000e9e0000300a00 */
[----:B------:R-:W-:-:S01]  /*1b5e0*/  NOP ;  /* 0x0000000000007918 */ /* 0x000fc20000000000 */
[----:B------:R-:W-:Y:S04]  /*1b5f0*/  STL.64 [R1+0x530], R8 ;  /* 0x0005300801007387 */ /* 0x000fe80000100a00 */
[----:B------:R0:W-:Y:S04]  /*1b600*/  STL.64 [R1+0x538], R10 ;  /* 0x0005380a01007387 */ /* 0x0001e80000100a00 */
[----:B0-----:R-:W3:Y:S04]  /*1b610*/  LDL.LU.64 R10, [R1+0x1a68] ;  /* 0x001a6800010a7983 */ /* 0x001ee80000300a00 */
[----:B------:R-:W3:Y:S02]  /*1b620*/  LDL.LU.64 R8, [R1+0x1a60] ;  /* 0x001a600001087983 */ /* 0x000ee40000300a00 */
[----:B---3--:R-:W-:-:S15]  /*1b630*/  HMMA.16816.F32 R8, R20, R6, R8 ;  /* 0x000000061408723c */ /* 0x008fde0000001808 */
[----:B------:R-:W-:-:S08]  /*1b640*/  NOP ;  /* 0x0000000000007918 */ /* 0x000fd00000000000 */
[----:B------:R-:W-:Y:S04]  /*1b650*/  STL.64 [R1+0x520], R8 ;  /* 0x0005200801007387 */ /* 0x000fe80000100a00 */
[----:B------:R0:W-:Y:S04]  /*1b660*/  STL.64 [R1+0x528], R10 ;  /* 0x0005280a01007387 */ /* 0x0001e80000100a00 */
[----:B0-----:R-:W2:Y:S04]  /*1b670*/  LDL.LU.64 R10, [R1+0x1a58] ;  /* 0x001a5800010a7983 */ /* 0x001ea80000300a00 */
[----:B------:R-:W3:Y:S04]  /*1b680*/  LDL.LU.64 R8, [R1+0x1a50] ;  /* 0x001a500001087983 */ /* 0x000ee80000300a00 */
[----:B------:R-:W-:Y:S01]  /*1b690*/  STL.64 [R1+0x1908], R6 ;  /* 0x0019080601007387 */ /* 0x000fe20000100a00 */
[----:B--2---:R-:W-:Y:S03]  /*1b6a0*/  HMMA.16816.F32 R20, R20, R10, R12 ;  /* 0x0000000a1414723c */ /* 0x004fe6000000180c */
[----:B------:R-:W4:Y:S04]  /*1b6b0*/  LDL.LU.64 R14, [R1+0x1a48] ;  /* 0x001a4800010e7983 */ /* 0x000f280000300a00 */
[----:B------:R-:W4:-:S15]  /*1b6c0*/  LDL.LU.64 R12, [R1+0x1a40] ;  /* 0x001a4000010c7983 */ /* 0x000f1e0000300a00 */
[----:B------:R-:W-:-:S01]  /*1b6d0*/  NOP ;  /* 0x0000000000007918 */ /* 0x000fc20000000000 */
[----:B------:R-:W-:Y:S04]  /*1b6e0*/  STL.64 [R1+0x4d0], R20 ;  /* 0x0004d01401007387 */ /* 0x000fe80000100a00 */
[----:B------:R0:W-:Y:S04]  /*1b6f0*/  STL.64 [R1+0x4d8], R22 ;  /* 0x0004d81601007387 */ /* 0x0001e80000100a00 */
[----:B0-----:R-:W2:Y:S04]  /*1b700*/  LDL R22, [R1+0xc8] ;  /* 0x0000c80001167983 */ /* 0x001ea80000100800 */
[----:B------:R-:W-:Y:S01]  /*1b710*/  STL.64 [R1+0x1910], R10 ;  /* 0x0019100a01007387 */ /* 0x000fe20000100a00 */
[----:B----4-:R-:W-:Y:S03]  /*1b720*/  HMMA.16816.F32 R16, R12, R18, R24 ;  /* 0x000000120c10723c */ /* 0x010fe60000001818 */
[----:B------:R-:W4:Y:S04]  /*1b730*/  LDL.LU.64 R26, [R1+0x1a38] ;  /* 0x001a3800011a7983 */ /* 0x000f280000300a00 */
[----:B------:R-:W4:-:S15]  /*1b740*/  LDL.LU.64 R24, [R1+0x1a30] ;  /* 0x001a300001187983 */ /* 0x000f1e0000300a00 */
[----:B------:R-:W-:-:S01]  /*1b750*/  NOP ;  /* 0x0000000000007918 */ /* 0x000fc20000000000 */
[----:B------:R-:W-:Y:S04]  /*1b760*/  STL.64 [R1+0x3f0], R16 ;  /* 0x0003f01001007387 */ /* 0x000fe80000100a00 */
[----:B------:R0:W-:Y:S04]  /*1b770*/  STL.64 [R1+0x3f8], R18 ;  /* 0x0003f81201007387 */ /* 0x0001e80000100a00 */
[----:B0-----:R-:W2:Y:S04]  /*1b780*/  LDL.LU.64 R18, [R1+0x1a28] ;  /* 0x001a280001127983 */ /* 0x001ea80000300a00 */
[----:B------:R-:W2:Y:S01]  /*1b790*/  LDL.LU.64 R16, [R1+0x1a20] ;  /* 0x001a200001107983 */ /* 0x000ea20000300a00 */
[----:B---3--:R-:W-:-:S07]  /*1b7a0*/  IMAD.MOV.U32 R23, RZ, RZ, R8 ;  /* 0x000000ffff177224 */ /* 0x008fce00078e0008 */
[----:B--2---:R-:W-:Y:S01]  /*1b7b0*/  HMMA.16816.F32 R20, R12, R22, R16 ;  /* 0x000000160c14723c */ /* 0x004fe20000001810 */
[----:B------:R-:W2:Y:S04]  /*1b7c0*/  LDL.LU.64 R18, [R1+0x1a18] ;  /* 0x001a180001127983 */ /* 0x000ea80000300a00 */
[----:B------:R-:W3:-:S15]  /*1b7d0*/  LDL.LU.64 R16, [R1+0x1a10] ;  /* 0x001a100001107983 */ /* 0x000ede0000300a00 */
[----:B------:R-:W-:-:S03]  /*1b7e0*/  NOP ;  /* 0x0000000000007918 */ /* 0x000fc60000000000 */
[----:B------:R-:W-:Y:S04]  /*1b7f0*/  STL.64 [R1+0x3e0], R20 ;  /* 0x0003e01401007387 */ /* 0x000fe80000100a00 */
[----:B------:R-:W-:Y:S04]  /*1b800*/  STL.64 [R1+0x3e8], R22 ;  /* 0x0003e81601007387 */ /* 0x000fe80000100a00 */
[----:B------:R0:W1:Y:S04]  /*1b810*/  LDSM.16.MT88.4 R20, [R9+UR4+0x2180] ;  /* 0x002180040914783b */ /* 0x0000680008004200 */
[----:B------:R-:W4:Y:S04]  /*1b820*/  LDL.LU R8, [R1+0x410] ;  /* 0x0004100001087983 */ /* 0x000f280000300800 */
[----:B0-----:R-:W4:Y:S04]  /*1b830*/  LDL.LU R9, [R1+0x414] ;  /* 0x0004140001097983 */ /* 0x001f280000300800 */
[----:B------:R-:W2:Y:S04]  /*1b840*/  LDL.LU R10, [R1+0x418] ;  /* 0x00041800010a7983 */ /* 0x000ea80000300800 */
[----:B------:R-:W2:Y:S04]  /*1b850*/  LDL.LU R11, [R1+0x41c] ;  /* 0x00041c00010b7983 */ /* 0x000ea80000300800 */
[----:B--2---:R0:W-:Y:S04]  /*1b860*/  STL.64 [R1+0x1920], R10 ;  /* 0x0019200a01007387 */ /* 0x0041e80000100a00 */
[----:B----4-:R2:W-:Y:S01]  /*1b870*/  STL.64 [R1+0x1918], R8 ;  /* 0x0019180801007387 */ /* 0x0105e20000100a00 */
[----:B0-----:R-:W-:-:S02]  /*1b880*/  IMAD.MOV.U32 R10, RZ, RZ, R27 ;  /* 0x000000ffff0a7224 */ /* 0x001fc400078e001b */
[----:B------:R-:W-:Y:S02]  /*1b890*/  IMAD.MOV.U32 R11, RZ, RZ, R26 ;  /* 0x000000ffff0b7224 */ /* 0x000fe400078e001a */
[----:B------:R-:W-:Y:S02]  /*1b8a0*/  IMAD.MOV.U32 R26, RZ, RZ, R5 ;  /* 0x000000ffff1a7224 */ /* 0x000fe400078e0005 */
[----:B------:R-:W-:Y:S01]  /*1b8b0*/  IMAD.MOV.U32 R27, RZ, RZ, R2 ;  /* 0x000000ffff1b7224 */ /* 0x000fe200078e0002 */
[----:B------:R-:W4:Y:S04]  /*1b8c0*/  LDL.LU R5, [R1+0x1a0c] ;  /* 0x001a0c0001057983 */ /* 0x000f280000300800 */
[----:B------:R-:W4:Y:S04]  /*1b8d0*/  LDL.LU R2, [R1+0x1a08] ;  /* 0x001a080001027983 */ /* 0x000f280000300800 */
[----:B------:R-:W-:Y:S04]  /*1b8e0*/  STL.64 [R1+0x1950], R26 ;  /* 0x0019501a01007387 */ /* 0x000fe80000100a00 */
[----:B------:R0:W-:Y:S04]  /*1b8f0*/  STL.64 [R1+0x1930], R10 ;  /* 0x0019300a01007387 */ /* 0x0001e80000100a00 */
[----:B--2---:R-:W2:Y:S04]  /*1b900*/  LDL.LU R8, [R1+0x430] ;  /* 0x0004300001087983 */ /* 0x004ea80000300800 */
[----:B------:R-:W2:Y:S04]  /*1b910*/  LDL.LU R9, [R1+0x434] ;  /* 0x0004340001097983 */ /* 0x000ea80000300800 */
[----:B0-----:R-:W3:Y:S04]  /*1b920*/  LDL.LU R10, [R1+0x438] ;  /* 0x00043800010a7983 */ /* 0x001ee80000300800 */
[----:B------:R-:W3:Y:S01]  /*1b930*/  LDL.LU R11, [R1+0x43c] ;  /* 0x00043c00010b7983 */ /* 0x000ee20000300800 */
[----:B------:R-:W-:-:S02]  /*1b940*/  IMAD.MOV.U32 R26, RZ, RZ, R3 ;  /* 0x000000ffff1a7224 */ /* 0x000fc400078e0003 */
[----:B------:R-:W-:Y:S01]  /*1b950*/  IMAD.MOV.U32 R27, RZ, RZ, R0 ;  /* 0x000000ffff1b7224 */ /* 0x000fe200078e0000 */
[----:B------:R-:W4:Y:S04]  /*1b960*/  LDL.LU R3, [R1+0x1a04] ;  /* 0x001a040001037983 */ /* 0x000f280000300800 */
[----:B------:R-:W4:Y:S04]  /*1b970*/  LDL.LU R0, [R1+0x1a00] ;  /* 0x001a000001007983 */ /* 0x000f280000300800 */
[----:B------:R-:W-:Y:S04]  /*1b980*/  STL.64 [R1+0x1968], R26 ;  /* 0x0019681a01007387 */ /* 0x000fe80000100a00 */
[----:B---3--:R-:W-:Y:S04]  /*1b990*/  STL.64 [R1+0x1948], R10 ;  /* 0x0019480a01007387 */ /* 0x008fe80000100a00 */
[----:B--2---:R0:W-:Y:S04]  /*1b9a0*/  STL.64 [R1+0x1940], R8 ;  /* 0x0019400801007387 */ /* 0x0041e80000100a00 */
[----:B0-----:R-:W2:Y:S04]  /*1b9b0*/  LDL.LU R8, [R1+0x440] ;  /* 0x0004400001087983 */ /* 0x001ea80000300800 */
[----:B------:R-:W2:Y:S04]  /*1b9c0*/  LDL.LU R9, [R1+0x444] ;  /* 0x0004440001097983 */ /* 0x000ea80000300800 */
[----:B------:R-:W3:Y:S04]  /*1b9d0*/  LDL.LU R10, [R1+0x448] ;  /* 0x00044800010a7983 */ /* 0x000ee80000300800 */
[----:B------:R-:W3:Y:S01]  /*1b9e0*/  LDL.LU R11, [R1+0x44c] ;  /* 0x00044c00010b7983 */ /* 0x000ee20000300800 */
[----:B------:R-:W-:-:S02]  /*1b9f0*/  IMAD.MOV.U32 R26, RZ, RZ, R29 ;  /* 0x000000ffff1a7224 */ /* 0x000fc400078e001d */
[----:B------:R-:W-:-:S05]  /*1ba00*/  IMAD.MOV.U32 R27, RZ, RZ, R28 ;  /* 0x000000ffff1b7224 */ /* 0x000fca00078e001c */
[----:B------:R0:W-:Y:S02]  /*1ba10*/  STL.64 [R1+0x1980], R26 ;  /* 0x0019801a01007387 */ /* 0x0001e40000100a00 */
[----:B0-----:R-:W-:Y:S02]  /*1ba20*/  IMAD.MOV.U32 R26, RZ, RZ, R25 ;  /* 0x000000ffff1a7224 */ /* 0x001fe400078e0019 */
[----:B------:R-:W-:-:S05]  /*1ba30*/  IMAD.MOV.U32 R27, RZ, RZ, R24 ;  /* 0x000000ffff1b7224 */ /* 0x000fca00078e0018 */
        /* <DEDUP_REMOVED lines=25> */
[----:B----4-:R-:W-:-:S02]  /*1bbd0*/  IMAD.MOV.U32 R26, RZ, RZ, R5 ;  /* 0x000000ffff1a7224 */ /* 0x010fc400078e0005 */
        /* <DEDUP_REMOVED lines=10> */
[----:B------:R0:W-:Y:S04]  /*1bc80*/  STL.64 [R1+0x19f8], R26 ;  /* 0x0019f81a01007387 */ /* 0x0001e80000100a00 */
[----:B------:R-:W4:Y:S04]  /*1bc90*/  LDL.LU R24, [R1+0x4c0] ;  /* 0x0004c00001187983 */ /* 0x000f280000300800 */
[----:B------:R-:W4:Y:S04]  /*1bca0*/  LDL.LU R25, [R1+0x4c4] ;  /* 0x0004c40001197983 */ /* 0x000f280000300800 */
[----:B0-----:R-:W4:Y:S04]  /*1bcb0*/  LDL.LU R26, [R1+0x4c8] ;  /* 0x0004c800011a7983 */ /* 0x001f280000300800 */
[----:B------:R-:W4:Y:S04]  /*1bcc0*/  LDL.LU R27, [R1+0x4cc] ;  /* 0x0004cc00011b7983 */ /* 0x000f280000300800 */
[----:B---3--:R-:W-:Y:S04]  /*1bcd0*/  STL.64 [R1+0x19c0], R10 ;  /* 0x0019c00a01007387 */ /* 0x008fe80000100a00 */
[----:B--2---:R0:W-:Y:S04]  /*1bce0*/  STL.64 [R1+0x19b8], R8 ;  /* 0x0019b80801007387 */ /* 0x0041e80000100a00 */
        /* <DEDUP_REMOVED lines=16> */
[----:B------:R-:W3:Y:S04]  /*1bdf0*/  LDL.64 R6, [R1+0x8] ;  /* 0x0000080001067983 */ /* 0x000ee80000100a00 */
[----:B---3--:R0:W-:Y:S04]  /*1be00*/  STL.64 [R1+0x1928], R6 ;  /* 0x0019280601007387 */ /* 0x0081e80000100a00 */
[----:B------:R-:W3:Y:S04]  /*1be10*/  LDL.LU R4, [R1+0x420] ;  /* 0x0004200001047983 */ /* 0x000ee80000300800 */
[----:B------:R-:W3:Y:S04]  /*1be20*/  LDL.LU R5, [R1+0x424] ;  /* 0x0004240001057983 */ /* 0x000ee80000300800 */
[----:B0-----:R-:W3:Y:S04]  /*1be30*/  LDL.LU R6, [R1+0x428] ;  /* 0x0004280001067983 */ /* 0x001ee80000300800 */
[----:B------:R-:W3:Y:S04]  /*1be40*/  LDL.LU R7, [R1+0x42c] ;  /* 0x00042c0001077983 */ /* 0x000ee80000300800 */
[----:B------:R-:W3:Y:S04]  /*1be50*/  LDL.LU R16, [R1+0x400] ;  /* 0x0004000001107983 */ /* 0x000ee80000300800 */
[----:B------:R-:W3:Y:S04]  /*1be60*/  LDL.LU R17, [R1+0x404] ;  /* 0x0004040001117983 */ /* 0x000ee80000300800 */
[----:B------:R-:W3:Y:S04]  /*1be70*/  LDL.LU R18, [R1+0x408] ;  /* 0x0004080001127983 */ /* 0x000ee80000300800 */
[----:B------:R-:W3:Y:S04]  /*1be80*/  LDL.LU R19, [R1+0x40c] ;  /* 0x00040c0001137983 */ /* 0x000ee80000300800 */
[----:B-1----:R0:W-:Y:S04]  /*1be90*/  STL.64 [R1+0x1800], R22 ;  /* 0x0018001601007387 */ /* 0x0021e80000100a00 */
[----:B------:R-:W-:Y:S04]  /*1bea0*/  STL.64 [R1+0x17f8], R20 ;  /* 0x0017f81401007387 */ /* 0x000fe80000100a00 */
[----:B0-----:R-:W4:Y:S02]  /*1beb0*/  LDL.64 R22, [R1+0xb8] ;  /* 0x0000b80001167983 */ /* 0x001f240000100a00 */
[----:B----4-:R-:W-:-:S15]  /*1bec0*/  HMMA.16816.F32 R24, R12, R22, R24 ;  /* 0x000000160c18723c */ /* 0x010fde0000001818 */
[----:B------:R-:W-:-:S08]  /*1bed0*/  NOP ;  /* 0x0000000000007918 */ /* 0x000fd00000000000 */
[----:B------:R-:W-:Y:S04]  /*1bee0*/  STL.64 [R1+0x4c0], R24 ;  /* 0x0004c01801007387 */ /* 0x000fe80000100a00 */
[----:B------:R0:W-:Y:S04]  /*1bef0*/  STL.64 [R1+0x4c8], R26 ;  /* 0x0004c81a01007387 */ /* 0x0001e80000100a00 */
[----:B0-----:R-:W2:Y:S04]  /*1bf00*/  LDL.LU.64 R26, [R1+0x19f8] ;  /* 0x0019f800011a7983 */ /* 0x001ea80000300a00 */
[----:B------:R0:W-:Y:S04]  /*1bf10*/  STL.64 [R1+0x18e0], R22 ;  /* 0x0018e01601007387 */ /* 0x0001e80000100a00 */
[----:B------:R-:W4:Y:S04]  /*1bf20*/  LDL.LU R20, [R1+0x1f0] ;  /* 0x0001f00001147983 */ /* 0x000f280000300800 */
[----:B------:R-:W4:Y:S04]  /*1bf30*/  LDL.LU R21, [R1+0x1f4] ;  /* 0x0001f40001157983 */ /* 0x000f280000300800 */
[----:B0-----:R-:W4:Y:S04]  /*1bf40*/  LDL.LU R22, [R1+0x1f8] ;  /* 0x0001f80001167983 */ /* 0x001f280000300800 */
[----:B------:R-:W4:Y:S01]  /*1bf50*/  LDL.LU R23, [R1+0x1fc] ;  /* 0x0001fc0001177983 */ /* 0x000f220000300800 */
[----:B--2---:R-:W-:Y:S03]  /*1bf60*/  HMMA.16816.F32 R24, R12, R26, R8 ;  /* 0x0000001a0c18723c */ /* 0x004fe60000001808 */
[----:B------:R-:W2:Y:S04]  /*1bf70*/  LDL.LU.64 R10, [R1+0x19f0] ;  /* 0x0019f000010a7983 */ /* 0x000ea80000300a00 */
[----:B------:R-:W2:-:S15]  /*1bf80*/  LDL.LU.64 R8, [R1+0x19e8] ;  /* 0x0019e80001087983 */ /* 0x000e9e0000300a00 */
[----:B------:R-:W-:-:S01]  /*1bf90*/  NOP ;  /* 0x0000000000007918 */ /* 0x000fc20000000000 */
[----:B------:R-:W-:Y:S04]  /*1bfa0*/  STL.64 [R1+0x4b0], R24 ;  /* 0x0004b01801007387 */ /* 0x000fe80000100a00 */
        /* <DEDUP_REMOVED lines=51> */
[----:B--2---:R-:W-:-:S15]  /*1c2e0*/  HMMA.16816.F32 R8, R12, R26, R8 ;  /* 0x0000001a0c08723c */ /* 0x004fde0000001808 */
[----:B------:R-:W-:-:S08]  /*1c2f0*/  NOP ;  /* 0x0000000000007918 */ /* 0x000fd00000000000 */
[----:B------:R-:W-:Y:S04]  /*1c300*/  STL.64 [R1+0x430], R8 ;  /* 0x0004300801007387 */ /* 0x000fe80000100a00 */
[----:B------:R0:W-:Y:S04]  /*1c310*/  STL.64 [R1+0x438], R10 ;  /* 0x0004380a01007387 */ /* 0x0001e80000100a00 */
[----:B0-----:R-:W3:Y:S04]  /*1c320*/  LDL.LU.64 R10, [R1+0x1930] ;  /* 0x00193000010a7983 */ /* 0x001ee80000300a00 */
[----:B------:R0:W-:Y:S04]  /*1c330*/  STL.64 [R1+0x1848], R26 ;  /* 0x0018481a01007387 */ /* 0x0001e80000100a00 */
[----:B------:R-:W2:Y:S04]  /*1c340*/  LDL.LU R24, [R1+0x2c0] ;  /* 0x0002c00001187983 */ /* 0x000ea80000300800 */
[----:B------:R-:W2:Y:S04]  /*1c350*/  LDL.LU R25, [R1+0x2c4] ;  /* 0x0002c40001197983 */ /* 0x000ea80000300800 */
[----:B0-----:R-:W4:Y:S04]  /*1c360*/  LDL.LU R26, [R1+0x2c8] ;  /* 0x0002c800011a7983 */ /* 0x001f280000300800 */
[----:B------:R-:W4:Y:S01]  /*1c370*/  LDL.LU R27, [R1+0x2cc] ;  /* 0x0002cc00011b7983 */ /* 0x000f220000300800 */
[C---:B---3--:R-:W-:Y:S03]  /*1c380*/  HMMA.16816.F32 R8, R12.reuse, R10, R4 ;  /* 0x0000000a0c08723c */ /* 0x048fe60000001804 */
[----:B----4-:R0:W-:Y:S04]  /*1c390*/  STL.64 [R1+0x18f0], R26 ;  /* 0x0018f01a01007387 */ /* 0x0101e80000100a00 */
[----:B--2---:R-:W-:Y:S04]  /*1c3a0*/  STL.64 [R1+0x18e8], R24 ;  /* 0x0018e81801007387 */ /* 0x004fe80000100a00 */
[----:B0-----:R-:W2:Y:S04]  /*1c3b0*/  LDL.64 R26, [R1+0xd8] ;  /* 0x0000d800011a7983 */ /* 0x001ea80000100a00 */
[----:B------:R-:W3:Y:S08]  /*1c3c0*/  LDL.LU.64 R6, [R1+0x1928] ;  /* 0x0019280001067983 */ /* 0x000ef00000300a00 */
[----:B------:R-:W-:Y:S04]  /*1c3d0*/  STL.64 [R1+0x420], R8 ;  /* 0x0004200801007387 */ /* 0x000fe80000100a00 */
[----:B------:R0:W-:Y:S04]  /*1c3e0*/  STL.64 [R1+0x428], R10 ;  /* 0x0004280a01007387 */ /* 0x0001e80000100a00 */
[----:B0-----:R-:W3:Y:S04]  /*1c3f0*/  LDL.LU.64 R10, [R1+0x1920] ;  /* 0x00192000010a7983 */ /* 0x001ee80000300a00 */
[----:B------:R-:W3:Y:S02]  /*1c400*/  LDL.LU.64 R8, [R1+0x1918] ;  /* 0x0019180001087983 */ /* 0x000ee40000300a00 */
[----:B---3--:R-:W-:Y:S06]  /*1c410*/  HMMA.16816.F32 R8, R12, R6, R8 ;  /* 0x000000060c08723c */ /* 0x008fec0000001808 */
[----:B------:R-:W-:-:S02]  /*1c420*/  IMAD.MOV.U32 R3, RZ, RZ, R6 ;  /* 0x000000ffff037224 */ /* 0x000fc400078e0006 */
[----:B------:R-:W-:-:S15]  /*1c430*/  IMAD.MOV.U32 R2, RZ, RZ, R7 ;  /* 0x000000ffff027224 */ /* 0x000fde00078e0007 */
[----:B------:R-:W-:Y:S04]  /*1c440*/  STL.64 [R1+0x410], R8 ;  /* 0x0004100801007387 */ /* 0x000fe80000100a00 */
[----:B------:R0:W-:Y:S04]  /*1c450*/  STL.64 [R1+0x418], R10 ;  /* 0x0004180a01007387 */ /* 0x0001e80000100a00 */
[----:B0-----:R-:W3:Y:S04]  /*1c460*/  LDL.LU.64 R10, [R1+0x1910] ;  /* 0x00191000010a7983 */ /* 0x001ee80000300a00 */
[----:B------:R-:W4:Y:S02]  /*1c470*/  LDL.LU.64 R6, [R1+0x1908] ;  /* 0x0019080001067983 */ /* 0x000f240000300a00 */
[----:B----4-:R-:W-:-:S15]  /*1c480*/  HMMA.16816.F32 R16, R12, R6, R16 ;  /* 0x000000060c10723c */ /* 0x010fde0000001810 */
[----:B------:R-:W-:-:S08]  /*1c490*/  NOP ;  /* 0x0000000000007918 */ /* 0x000fd00000000000 */
[----:B------:R-:W-:Y:S04]  /*1c4a0*/  STL.64 [R1+0x400], R16 ;  /* 0x0004001001007387 */ /* 0x000fe80000100a00 */
[----:B------:R0:W-:Y:S04]  /*1c4b0*/  STL.64 [R1+0x408], R18 ;  /* 0x0004081201007387 */ /* 0x0001e80000100a00 */
[----:B0-----:R-:W2:Y:S04]  /*1c4c0*/  LDL.LU.64 R18, [R1+0x1900] ;  /* 0x0019000001127983 */ /* 0x001ea80000300a00 */
[----:B------:R-:W2:Y:S04]  /*1c4d0*/  LDL.LU.64 R16, [R1+0x18f8] ;  /* 0x0018f80001107983 */ /* 0x000ea80000300a00 */
[----:B------:R0:W-:Y:S04]  /*1c4e0*/  STL [R1+0x1814], R6 ;  /* 0x0018140601007387 */ /* 0x0001e80000100800 */
[----:B------:R1:W-:Y:S04]  /*1c4f0*/  STL [R1+0x1810], R7 ;  /* 0x0018100701007387 */ /* 0x0003e80000100800 */
[----:B------:R-:W3:Y:S04]  /*1c500*/  LDL.LU R4, [R1+0x3d0] ;  /* 0x0003d00001047983 */ /* 0x000ee80000300800 */
[----:B------:R-:W3:Y:S04]  /*1c510*/  LDL.LU R5, [R1+0x3d4] ;  /* 0x0003d40001057983 */ /* 0x000ee80000300800 */
[----:B0-----:R-:W3:Y:S04]  /*1c520*/  LDL.LU R6, [R1+0x3d8] ;  /* 0x0003d80001067983 */ /* 0x001ee80000300800 */
[----:B-1----:R-:W3:Y:S01]  /*1c530*/  LDL.LU R7, [R1+0x3dc] ;  /* 0x0003dc0001077983 */ /* 0x002ee20000300800 */
[----:B--2---:R-:W-:Y:S06]  /*1c540*/  HMMA.16816.F32 R20, R16, R26, R20 ;  /* 0x0000001a1014723c */ /* 0x004fec0000001814 */
[----:B---3--:R-:W-:Y:S01]  /*1c550*/  HMMA.16816.F32 R4, R12, R10, R4 ;  /* 0x0000000a0c04723c */ /* 0x008fe20000001804 */
[----:B------:R-:W2:-:S15]  /*1c560*/  LDL.64 R14, [R1+0xc8] ;  /* 0x0000c800010e7983 */ /* 0x000e9e0000100a00 */
[----:B------:R-:W-:-:S02]  /*1c570*/  NOP ;  /* 0x0000000000007918 */ /* 0x000fc40000000000 */
[----:B------:R-:W-:-:S05]  /*1c580*/  IMAD.MOV.U32 R9, RZ, RZ, R23 ;  /* 0x000000ffff097224 */ /* 0x000fca00078e0017 */
[----:B------:R0:W-:Y:S04]  /*1c590*/  STL.64 [R1+0x3d0], R4 ;  /* 0x0003d00401007387 */ /* 0x0001e80000100a00 */
[----:B------:R-:W-:Y:S01]  /*1c5a0*/  STL.64 [R1+0x3d8], R6 ;  /* 0x0003d80601007387 */ /* 0x000fe20000100a00 */
[----:B0-----:R-:W-:Y:S02]  /*1c5b0*/  IMAD.MOV.U32 R5, RZ, RZ, R26 ;  /* 0x000000ffff057224 */ /* 0x001fe400078e001a */
[----:B------:R-:W-:Y:S02]  /*1c5c0*/  IMAD.MOV.U32 R4, RZ, RZ, R27 ;  /* 0x000000ffff047224 */ /* 0x000fe400078e001b */
[----:B------:R-:W3:Y:S04]  /*1c5d0*/  LDL.LU.64 R26, [R1+0x18f0] ;  /* 0x0018f000011a7983 */ /* 0x000ee80000300a00 */
[----:B------:R-:W3:Y:S04]  /*1c5e0*/  LDL.LU.64 R24, [R1+0x18e8] ;  /* 0x0018e80001187983 */ /* 0x000ee80000300a00 */
[----:B------:R-:W-:Y:S04]  /*1c5f0*/  STL.64 [R1+0x8a0], R20 ;  /* 0x0008a01401007387 */ /* 0x000fe80000100a00 */
[----:B------:R0:W-:Y:S04]  /*1c600*/  STL.64 [R1+0x8a8], R22 ;  /* 0x0008a81601007387 */ /* 0x0001e80000100a00 */
[----:B0-----:R-:W3:Y:S04]  /*1c610*/  LDL.LU.64 R22, [R1+0x18e0] ;  /* 0x0018e00001167983 */ /* 0x001ee80000300a00 */
[----:B------:R0:W-:Y:S04]  /*1c620*/  STL [R1+0x181c], R4 ;  /* 0x00181c0401007387 */ /* 0x0001e80000100800 */
[----:B------:R1:W-:Y:S04]  /*1c630*/  STL [R1+0x1818], R5 ;  /* 0x0018180501007387 */ /* 0x0003e80000100800 */
[----:B0-----:R-:W4:Y:S04]  /*1c640*/  LDL.LU R4, [R1+0x1e0] ;  /* 0x0001e00001047983 */ /* 0x001f280000300800 */
[----:B-1----:R-:W4:Y:S04]  /*1c650*/  LDL.LU R5, [R1+0x1e4] ;  /* 0x0001e40001057983 */ /* 0x002f280000300800 */
[----:B------:R-:W4:Y:S04]  /*1c660*/  LDL.LU R6, [R1+0x1e8] ;  /* 0x0001e80001067983 */ /* 0x000f280000300800 */
[----:B------:R-:W4:Y:S04]  /*1c670*/  LDL.LU R7, [R1+0x1ec] ;  /* 0x0001ec0001077983 */ /* 0x000f280000300800 */
[----:B------:R2:W-:Y:S04]  /*1c680*/  STL [R1+0x1114], R9 ;  /* 0x0011140901007387 */ /* 0x0005e80000100800 */
[----:B------:R-:W-:Y:S01]  /*1c690*/  STL.64 [R1+0x1808], R10 ;  /* 0x0018080a01007387 */ /* 0x000fe20000100a00 */
[----:B--2---:R-:W-:-:S02]  /*1c6a0*/  IMAD.MOV.U32 R9, RZ, RZ, R14 ;  /* 0x000000ffff097224 */ /* 0x004fc400078e000e */
[----:B------:R-:W-:Y:S01]  /*1c6b0*/  IMAD.MOV.U32 R8, RZ, RZ, R15 ;  /* 0x000000ffff087224 */ /* 0x000fe200078e000f */
[----:B----4-:R-:W-:Y:S01]  /*1c6c0*/  HMMA.16816.F32 R4, R16, R14, R4 ;  /* 0x0000000e1004723c */ /* 0x010fe20000001804 */
[----:B------:R-:W0:-:S15]  /*1c6d0*/  LDSM.16.MT88.4 R12, [R0+UR4+0x2000] ;  /* 0x00200004000c783b */ /* 0x000e1e0008004200 */
[----:B------:R-:W-:-:S07]  /*1c6e0*/  NOP ;  /* 0x0000000000007918 */ /* 0x000fce0000000000 */
[----:B------:R-:W-:Y:S04]  /*1c6f0*/  STL.64 [R1+0x780], R4 ;  /* 0x0007800401007387 */ /* 0x000fe80000100a00 */
[----:B------:R3:W-:Y:S02]  /*1c700*/  STL.64 [R1+0x788], R6 ;  /* 0x0007880601007387 */ /* 0x0007e40000100a00 */
[----:B---3--:R-:W-:Y:S02]  /*1c710*/  HMMA.16816.F32 R4, R16, R22, R24 ;  /* 0x000000161004723c */ /* 0x008fe40000001818 */
[----:B------:R-:W-:Y:S04]  /*1c720*/  STL [R1+0x1824], R8 ;  /* 0x0018240801007387 */ /* 0x000fe80000100800 */
[----:B------:R-:W-:Y:S04]  /*1c730*/  STL [R1+0x1820], R9 ;  /* 0x0018200901007387 */ /* 0x000fe80000100800 */
[----:B------:R-:W-:Y:S04]  /*1c740*/  STL [R1+0x1828], R0 ;  /* 0x0018280001007387 */ /* 0x000fe80000100800 */
[----:B0-----:R0:W-:Y:S04]  /*1c750*/  STL.64 [R1+0x16b0], R14 ;  /* 0x0016b00e01007387 */ /* 0x0011e80000100a00 */
[----:B------:R1:W-:Y:S01]  /*1c760*/  STL.64 [R1+0x16a8], R12 ;  /* 0x0016a80c01007387 */ /* 0x0003e20000100a00 */
[----:B0-----:R-:W-:-:S02]  /*1c770*/  IMAD.MOV.U32 R14, RZ, RZ, R3 ;  /* 0x000000ffff0e7224 */ /* 0x001fc400078e0003 */
[----:B------:R-:W-:-:S05]  /*1c780*/  IMAD.MOV.U32 R15, RZ, RZ, R2 ;  /* 0x000000ffff0f7224 */ /* 0x000fca00078e0002 */
[----:B------:R0:W-:Y:S04]  /*1c790*/  STL.64 [R1+0x1840], R14 ;  /* 0x0018400e01007387 */ /* 0x0001e80000100a00 */
[----:B------:R-:W-:Y:S04]  /*1c7a0*/  STL.64 [R1+0x770], R4 ;  /* 0x0007700401007387 */ /* 0x000fe80000100a00 */
[----:B------:R-:W-:Y:S04]  /*1c7b0*/  STL.64 [R1+0x778], R6 ;  /* 0x0007780601007387 */ /* 0x000fe80000100a00 */
[----:B------:R-:W2:Y:S04]  /*1c7c0*/  LDL.64 R26, [R1+0x38] ;  /* 0x00003800011a7983 */ /* 0x000ea80000100a00 */
[----:B--2---:R2:W-:Y:S04]  /*1c7d0*/  STL.64 [R1+0x1860], R26 ;  /* 0x0018601a01007387 */ /* 0x0045e80000100a00 */
[----:B-1----:R-:W3:Y:S04]  /*1c7e0*/  LDL.LU R12, [R1+0x230] ;  /* 0x00023000010c7983 */ /* 0x002ee80000300800 */
[----:B------:R-:W3:Y:S04]  /*1c7f0*/  LDL.LU R13, [R1+0x234] ;  /* 0x00023400010d7983 */ /* 0x000ee80000300800 */
[----:B0-----:R-:W4:Y:S04]  /*1c800*/  LDL.LU R14, [R1+0x238] ;  /* 0x00023800010e7983 */ /* 0x001f280000300800 */
[----:B------:R-:W4:Y:S04]  /*1c810*/  LDL.LU R15, [R1+0x23c] ;  /* 0x00023c00010f7983 */ /* 0x000f280000300800 */
[----:B--2---:R-:W2:Y:S04]  /*1c820*/  LDL.64 R26, [R1+0x48] ;  /* 0x00004800011a7983 */ /* 0x004ea80000100a00 */
[----:B--2---:R0:W-:Y:S04]  /*1c830*/  STL.64 [R1+0x1878], R26 ;  /* 0x0018781a01007387 */ /* 0x0041e80000100a00 */
[----:B0-----:R-:W2:Y:S04]  /*1c840*/  LDL.64 R26, [R1+0x58] ;  /* 0x00005800011a7983 */ /* 0x001ea80000100a00 */
[----:B--2---:R-:W-:Y:S04]  /*1c850*/  STL.64 [R1+0x1890], R26 ;  /* 0x0018901a01007387 */ /* 0x004fe80000100a00 */
[----:B----4-:R-:W-:Y:S04]  /*1c860*/  STL.64 [R1+0x1858], R14 ;  /* 0x0018580e01007387 */ /* 0x010fe80000100a00 */
[----:B---3--:R0:W-:Y:S04]  /*1c870*/  STL.64 [R1+0x1850], R12 ;  /* 0x0018500c01007387 */ /* 0x0081e80000100a00 */
        /* <DEDUP_REMOVED lines=9> */
[----:B----4-:R1:W-:Y:S04]  /*1c910*/  STL.64 [R1+0x1898], R4 ;  /* 0x0018980401007387 */ /* 0x0103e80000100a00 */
[----:B0-----:R-:W2:Y:S04]  /*1c920*/  LDL.64 R6, [R1+0x78] ;  /* 0x0000780001067983 */ /* 0x001ea80000100a00 */
[----:B--2---:R0:W-:Y:S04]  /*1c930*/  STL.64 [R1+0x18b0], R6 ;  /* 0x0018b00601007387 */ /* 0x0041e80000100a00 */
[----:B-1----:R-:W2:Y:S04]  /*1c940*/  LDL.LU R4, [R1+0x290] ;  /* 0x0002900001047983 */ /* 0x002ea80000300800 */
[----:B------:R-:W2:Y:S04]  /*1c950*/  LDL.LU R5, [R1+0x294] ;  /* 0x0002940001057983 */ /* 0x000ea80000300800 */
[----:B0-----:R-:W4:Y:S04]  /*1c960*/  LDL.LU R6, [R1+0x298] ;  /* 0x0002980001067983 */ /* 0x001f280000300800 */
[----:B------:R-:W4:Y:S04]  /*1c970*/  LDL.LU R7, [R1+0x29c] ;  /* 0x00029c0001077983 */ /* 0x000f280000300800 */
[----:B------:R-:W3:Y:S01]  /*1c980*/  LDL.LU R20, [R1+0x2b0] ;  /* 0x0002b00001147983 */ /* 0x000ee20000300800 */
[----:B------:R-:W-:-:S03]  /*1c990*/  IMAD.MOV.U32 R11, RZ, RZ, R22 ;  /* 0x000000ffff0b7224 */ /* 0x000fc600078e0016 */
[----:B------:R-:W3:Y:S01]  /*1c9a0*/  LDL.LU R21, [R1+0x2b4] ;  /* 0x0002b40001157983 */ /* 0x000ee20000300800 */
[----:B------:R-:W-:-:S03]  /*1c9b0*/  IMAD.MOV.U32 R10, RZ, RZ, R23 ;  /* 0x000000ffff0a7224 */ /* 0x000fc600078e0017 */
[----:B------:R-:W3:Y:S04]  /*1c9c0*/  LDL.LU R22, [R1+0x2b8] ;  /* 0x0002b80001167983 */ /* 0x000ee80000300800 */
[----:B------:R-:W3:Y:S04]  /*1c9d0*/  LDL.LU R23, [R1+0x2bc] ;  /* 0x0002bc0001177983 */ /* 0x000ee80000300800 */
[----:B----4-:R0:W-:Y:S04]  /*1c9e0*/  STL.64 [R1+0x18c0], R6 ;  /* 0x0018c00601007387 */ /* 0x0101e80000100a00 */
[----:B--2---:R-:W-:Y:S04]  /*1c9f0*/  STL.64 [R1+0x18b8], R4 ;  /* 0x0018b80401007387 */ /* 0x004fe80000100a00 */
[----:B0-----:R-:W2:Y:S04]  /*1ca00*/  LDL.64 R6, [R1+0x98] ;  /* 0x0000980001067983 */ /* 0x001ea80000100a00 */
[----:B--2---:R0:W-:Y:S04]  /*1ca10*/  STL.64 [R1+0x18d8], R6 ;  /* 0x0018d80601007387 */ /* 0x0041e80000100a00 */
[----:B------:R-:W2:Y:S04]  /*1ca20*/  LDL.64 R26, [R1+0x68] ;  /* 0x00006800011a7983 */ /* 0x000ea80000100a00 */
[----:B0-----:R-:W3:Y:S04]  /*1ca30*/  LDL.64 R6, [R1+0xa8] ;  /* 0x0000a80001067983 */ /* 0x001ee80000100a00 */
[----:B--2---:R0:W-:Y:S04]  /*1ca40*/  STL.64 [R1+0x18a8], R26 ;  /* 0x0018a81a01007387 */ /* 0x0041e80000100a00 */
[----:B------:R-:W2:Y:S04]  /*1ca50*/  LDL.LU R24, [R1+0x280] ;  /* 0x0002800001187983 */ /* 0x000ea80000300800 */
[----:B------:R-:W2:Y:S04]  /*1ca60*/  LDL.LU R25, [R1+0x284] ;  /* 0x0002840001197983 */ /* 0x000ea80000300800 */
[----:B0-----:R-:W4:Y:S04]  /*1ca70*/  LDL.LU R26, [R1+0x288] ;  /* 0x00028800011a7983 */ /* 0x001f280000300800 */
[----:B------:R-:W4:Y:S01]  /*1ca80*/  LDL.LU R27, [R1+0x28c] ;  /* 0x00028c00011b7983 */ /* 0x000f220000300800 */
[----:B---3--:R-:W-:Y:S03]  /*1ca90*/  HMMA.16816.F32 R20, R16, R6, R20 ;  /* 0x000000061014723c */ /* 0x008fe60000001814 */
[----:B----4-:R-:W-:Y:S04]  /*1caa0*/  STL.64 [R1+0x18d0], R26 ;  /* 0x0018d01a01007387 */ /* 0x010fe80000100a00 */
[----:B--2---:R0:W-:Y:S04]  /*1cab0*/  STL.64 [R1+0x18c8], R24 ;  /* 0x0018c81801007387 */ /* 0x0041e80000100a00 */
[----:B0-----:R-:W2:Y:S04]  /*1cac0*/  LDL.LU R24, [R1+0x2a0] ;  /* 0x0002a00001187983 */ /* 0x001ea80000300800 */
[----:B------:R-:W2:Y:S04]  /*1cad0*/  LDL.LU R25, [R1+0x2a4] ;  /* 0x0002a40001197983 */ /* 0x000ea80000300800 */
[----:B------:R-:W2:Y:S04]  /*1cae0*/  LDL.LU R26, [R1+0x2a8] ;  /* 0x0002a800011a7983 */ /* 0x000ea80000300800 */
[----:B------:R-:W2:Y:S04]  /*1caf0*/  LDL.LU R27, [R1+0x2ac] ;  /* 0x0002ac00011b7983 */ /* 0x000ea80000300800 */
[----:B------:R-:W-:Y:S04]  /*1cb00*/  STL.64 [R1+0x1870], R14 ;  /* 0x0018700e01007387 */ /* 0x000fe80000100a00 */
[----:B------:R0:W-:Y:S04]  /*1cb10*/  STL.64 [R1+0x1868], R12 ;  /* 0x0018680c01007387 */ /* 0x0001e80000100a00 */
[----:B0-----:R-:W3:Y:S04]  /*1cb20*/  LDL.LU R12, [R1+0x250] ;  /* 0x00025000010c7983 */ /* 0x001ee80000300800 */
[----:B------:R-:W3:Y:S04]  /*1cb30*/  LDL.LU R13, [R1+0x254] ;  /* 0x00025400010d7983 */ /* 0x000ee80000300800 */
[----:B------:R-:W4:Y:S04]  /*1cb40*/  LDL.LU R14, [R1+0x258] ;  /* 0x00025800010e7983 */ /* 0x000f280000300800 */
[----:B------:R-:W4:Y:S04]  /*1cb50*/  LDL.LU R15, [R1+0x25c] ;  /* 0x00025c00010f7983 */ /* 0x000f280000300800 */
[----:B----4-:R-:W-:Y:S04]  /*1cb60*/  STL.64 [R1+0x1888], R14 ;  /* 0x0018880e01007387 */ /* 0x010fe80000100a00 */
[----:B---3--:R0:W-:Y:S04]  /*1cb70*/  STL.64 [R1+0x1880], R12 ;  /* 0x0018800c01007387 */ /* 0x0081e80000100a00 */
[----:B0-----:R-:W3:Y:S04]  /*1cb80*/  LDL.LU R12, [R1+0x260] ;  /* 0x00026000010c7983 */ /* 0x001ee80000300800 */
[----:B------:R-:W3:Y:S04]  /*1cb90*/  LDL.LU R13, [R1+0x264] ;  /* 0x00026400010d7983 */ /* 0x000ee80000300800 */
[----:B------:R-:W3:Y:S04]  /*1cba0*/  LDL.LU R14, [R1+0x268] ;  /* 0x00026800010e7983 */ /* 0x000ee80000300800 */
[----:B------:R-:W3:Y:S04]  /*1cbb0*/  LDL.LU R15, [R1+0x26c] ;  /* 0x00026c00010f7983 */ /* 0x000ee80000300800 */
[----:B------:R-:W-:Y:S04]  /*1cbc0*/  STL [R1+0x182c], R11 ;  /* 0x00182c0b01007387 */ /* 0x000fe80000100800 */
[----:B------:R0:W-:Y:S04]  /*1cbd0*/  STL.64 [R1+0x760], R20 ;  /* 0x0007601401007387 */ /* 0x0001e80000100a00 */
[----:B------:R1:W-:Y:S01]  /*1cbe0*/  STL.64 [R1+0x768], R22 ;  /* 0x0007681601007387 */ /* 0x0003e20000100a00 */
[----:B0-----:R-:W-:-:S02]  /*1cbf0*/  IMAD.MOV.U32 R21, RZ, RZ, R6 ;  /* 0x000000ffff157224 */ /* 0x001fc400078e0006 */
[----:B------:R-:W-:Y:S02]  /*1cc00*/  IMAD.MOV.U32 R20, RZ, RZ, R7 ;  /* 0x000000ffff147224 */ /* 0x000fe400078e0007 */
[----:B------:R-:W2:Y:S02]  /*1cc10*/  LDL.LU.64 R6, [R1+0x18d8] ;  /* 0x0018d80001067983 */ /* 0x000ea40000300a00 */
[----:B--2---:R-:W-:Y:S06]  /*1cc20*/  HMMA.16816.F32 R24, R16, R6, R24 ;  /* 0x000000061018723c */ /* 0x004fec0000001818 */
[----:B-1----:R-:W-:-:S02]  /*1cc30*/  IMAD.MOV.U32 R23, RZ, RZ, R6 ;  /* 0x000000ffff177224 */ /* 0x002fc400078e0006 */
[----:B------:R-:W-:-:S15]  /*1cc40*/  IMAD.MOV.U32 R22, RZ, RZ, R7 ;  /* 0x000000ffff167224 */ /* 0x000fde00078e0007 */
[----:B------:R-:W-:Y:S04]  /*1cc50*/  STL.64 [R1+0x750], R24 ;  /* 0x0007501801007387 */ /* 0x000fe80000100a00 */
[----:B------:R0:W-:Y:S04]  /*1cc60*/  STL.64 [R1+0x758], R26 ;  /* 0x0007581a01007387 */ /* 0x0001e80000100a00 */
[----:B0-----:R-:W2:Y:S04]  /*1cc70*/  LDL.LU.64 R26, [R1+0x18d0] ;  /* 0x0018d000011a7983 */ /* 0x001ea80000300a00 */
[----:B------:R-:W2:Y:S04]  /*1cc80*/  LDL.LU.64 R24, [R1+0x18c8] ;  /* 0x0018c80001187983 */ /* 0x000ea80000300a00 */
[----:B------:R-:W4:Y:S04]  /*1cc90*/  LDL.LU.64 R6, [R1+0x18c0] ;  /* 0x0018c00001067983 */ /* 0x000f280000300a00 */
[----:B------:R-:W4:Y:S04]  /*1cca0*/  LDL.LU.64 R4, [R1+0x18b8] ;  /* 0x0018b80001047983 */ /* 0x000f280000300a00 */
[----:B------:R0:W-:Y:S04]  /*1ccb0*/  STL.64 [R1+0x1838], R22 ;  /* 0x0018381601007387 */ /* 0x0001e80000100a00 */
[----:B------:R-:W-:Y:S04]  /*1ccc0*/  STL.64 [R1+0x1830], R20 ;  /* 0x0018301401007387 */ /* 0x000fe80000100a00 */
[----:B0-----:R-:W4:Y:S02]  /*1ccd0*/  LDL.64 R22, [R1+0x88] ;  /* 0x0000880001167983 */ /* 0x001f240000100a00 */
[----:B----4-:R-:W-:-:S15]  /*1cce0*/  HMMA.16816.F32 R4, R16, R22, R4 ;  /* 0x000000161004723c */ /* 0x010fde0000001804 */
[----:B------:R-:W-:-:S08]  /*1ccf0*/  NOP ;  /* 0x0000000000007918 */ /* 0x000fd00000000000 */
[----:B------:R-:W-:Y:S04]  /*1cd00*/  STL.64 [R1+0x740], R4 ;  /* 0x0007400401007387 */ /* 0x000fe80000100a00 */
[----:B------:R0:W-:Y:S04]  /*1cd10*/  STL.64 [R1+0x748], R6 ;  /* 0x0007480601007387 */ /* 0x0001e80000100a00 */
[----:B0-----:R-:W2:Y:S04]  /*1cd20*/  LDL.LU.64 R6, [R1+0x18b0] ;  /* 0x0018b00001067983 */ /* 0x001ea80000300a00 */
[----:B------:R-:W4:Y:S01]  /*1cd30*/  LDL.LU R20, [R1+0x220] ;  /* 0x0002200001147983 */ /* 0x000f220000300800 */
[----:B------:R-:W-:-:S03]  /*1cd40*/  IMAD.MOV.U32 R29, RZ, RZ, R22 ;  /* 0x000000ffff1d7224 */ /* 0x000fc600078e0016 */
[----:B------:R-:W4:Y:S01]  /*1cd50*/  LDL.LU R21, [R1+0x224] ;  /* 0x0002240001157983 */ /* 0x000f220000300800 */
[----:B------:R-:W-:-:S03]  /*1cd60*/  IMAD.MOV.U32 R28, RZ, RZ, R23 ;  /* 0x000000ffff1c7224 */ /* 0x000fc600078e0017 */
[----:B------:R-:W4:Y:S04]  /*1cd70*/  LDL.LU R22, [R1+0x228] ;  /* 0x0002280001167983 */ /* 0x000f280000300800 */
[----:B------:R-:W4:Y:S01]  /*1cd80*/  LDL.LU R23, [R1+0x22c] ;  /* 0x00022c0001177983 */ /* 0x000f220000300800 */
        /* <DEDUP_REMOVED lines=8> */
[----:B--2---:R-:W-:-:S15]  /*1ce10*/  HMMA.16816.F32 R4, R16, R26, R4 ;  /* 0x0000001a1004723c */ /* 0x004fde0000001804 */
[----:B------:R-:W-:-:S08]  /*1ce20*/  NOP ;  /* 0x0000000000007918 */ /* 0x000fd00000000000 */
[----:B------:R-:W-:Y:S04]  /*1ce30*/  STL.64 [R1+0x720], R4 ;  /* 0x0007200401007387 */ /* 0x000fe80000100a00 */
[----:B------:R0:W-:Y:S02]  /*1ce40*/  STL.64 [R1+0x728], R6 ;  /* 0x0007280601007387 */ /* 0x0001e40000100a00 */
[----:B0-----:R-:W-:Y:S02]  /*1ce50*/  IMAD.MOV.U32 R6, RZ, RZ, R26 ;  /* 0x000000ffff067224 */ /* 0x001fe400078e001a */
[----:B------:R-:W-:Y:S02]  /*1ce60*/  IMAD.MOV.U32 R7, RZ, RZ, R27 ;  /* 0x000000ffff077224 */ /* 0x000fe400078e001b */
[----:B------:R-:W3:Y:S02]  /*1ce70*/  LDL.LU.64 R26, [R1+0x1890] ;  /* 0x00189000011a7983 */ /* 0x000ee40000300a00 */
[----:B---3--:R-:W-:Y:S06]  /*1ce80*/  HMMA.16816.F32 R12, R16, R26, R12 ;  /* 0x0000001a100c723c */ /* 0x008fec000000180c */
[----:B------:R-:W-:-:S02]  /*1ce90*/  IMAD.MOV.U32 R4, RZ, RZ, R26 ;  /* 0x000000ffff047224 */ /* 0x000fc400078e001a */
[----:B------:R-:W-:-:S15]  /*1cea0*/  IMAD.MOV.U32 R5, RZ, RZ, R27 ;  /* 0x000000ffff057224 */ /* 0x000fde00078e001b */
        /* <DEDUP_REMOVED lines=24> */
[----:B------:R0:W-:Y:S04]  /*1d030*/  STL.64 [R1+0x6e8], R14 ;  /* 0x0006e80e01007387 */ /* 0x0001e80000100a00 */
[----:B0-----:R-:W2:Y:S04]  /*1d040*/  LDL.LU.64 R14, [R1+0x1840] ;  /* 0x00184000010e7983 */ /* 0x001ea80000300a00 */
[----:B------:R-:W3:Y:S01]  /*1d050*/  LDL.LU R24, [R1+0x150] ;  /* 0x0001500001187983 */ /* 0x000ee20000300800 */
[----:B------:R-:W-:-:S03]  /*1d060*/  IMAD.MOV.U32 R13, RZ, RZ, R26 ;  /* 0x000000ffff0d7224 */ /* 0x000fc600078e001a */
[----:B------:R-:W3:Y:S01]  /*1d070*/  LDL.LU R25, [R1+0x154] ;  /* 0x0001540001197983 */ /* 0x000ee20000300800 */
[----:B------:R-:W-:-:S03]  /*1d080*/  IMAD.MOV.U32 R12, RZ, RZ, R27 ;  /* 0x000000ffff0c7224 */ /* 0x000fc600078e001b */
[----:B------:R-:W4:Y:S04]  /*1d090*/  LDL.LU R26, [R1+0x158] ;  /* 0x00015800011a7983 */ /* 0x000f280000300800 */
[----:B------:R-:W4:Y:S04]  /*1d0a0*/  LDL.LU R27, [R1+0x15c] ;  /* 0x00015c00011b7983 */ /* 0x000f280000300800 */
[----:B----4-:R-:W-:Y:S04]  /*1d0b0*/  STL.64 [R1+0x16c0], R26 ;  /* 0x0016c01a01007387 */ /* 0x010fe80000100a00 */
[----:B---3--:R0:W-:Y:S04]  /*1d0c0*/  STL.64 [R1+0x16b8], R24 ;  /* 0x0016b81801007387 */ /* 0x0081e80000100a00 */
[----:B0-----:R-:W3:Y:S04]  /*1d0d0*/  LDL.LU R24, [R1+0x160] ;  /* 0x0001600001187983 */ /* 0x001ee80000300800 */
[----:B------:R-:W3:Y:S04]  /*1d0e0*/  LDL.LU R25, [R1+0x164] ;  /* 0x0001640001197983 */ /* 0x000ee80000300800 */
[----:B------:R-:W4:Y:S04]  /*1d0f0*/  LDL.LU R26, [R1+0x168] ;  /* 0x00016800011a7983 */ /* 0x000f280000300800 */
[----:B------:R-:W4:Y:S04]  /*1d100*/  LDL.LU R27, [R1+0x16c] ;  /* 0x00016c00011b7983 */ /* 0x000f280000300800 */
[----:B----4-:R0:W-:Y:S04]  /*1d110*/  STL.64 [R1+0x16d0], R26 ;  /* 0x0016d01a01007387 */ /* 0x0101e80000100a00 */
[----:B---3--:R-:W-:Y:S04]  /*1d120*/  STL.64 [R1+0x16c8], R24 ;  /* 0x0016c81801007387 */ /* 0x008fe80000100a00 */
[----:B0-----:R-:W3:Y:S04]  /*1d130*/  LDL R26, [R1+0x18] ;  /* 0x00001800011a7983 */ /* 0x001ee80000100800 */
[----:B------:R-:W3:Y:S02]  /*1d140*/  LDL R27, [R1+0x1c] ;  /* 0x00001c00011b7983 */ /* 0x000ee40000100800 */
[----:B---3--:R-:W-:-:S15]  /*1d150*/  HMMA.16816.F32 R20, R16, R26, R20 ;  /* 0x0000001a1014723c */ /* 0x008fde0000001814 */
[----:B------:R-:W-:-:S08]  /*1d160*/  NOP ;  /* 0x0000000000007918 */ /* 0x000fd00000000000 */
[----:B------:R-:W-:Y:S04]  /*1d170*/  STL.64 [R1+0x6d0], R20 ;  /* 0x0006d01401007387 */ /* 0x000fe80000100a00 */
[----:B------:R0:W-:Y:S04]  /*1d180*/  STL.64 [R1+0x6d8], R22 ;  /* 0x0006d81601007387 */ /* 0x0001e80000100a00 */
[----:B0-----:R-:W3:Y:S04]  /*1d190*/  LDL.LU.64 R22, [R1+0x1838] ;  /* 0x0018380001167983 */ /* 0x001ee80000300a00 */
[----:B------:R-:W4:Y:S04]  /*1d1a0*/  LDL.LU.64 R20, [R1+0x1830] ;  /* 0x0018300001147983 */ /* 0x000f280000300a00 */
[----:B------:R0:W-:Y:S04]  /*1d1b0*/  STL.64 [R1+0x16e0], R26 ;  /* 0x0016e01a01007387 */ /* 0x0001e80000100a00 */
[----:B------:R-:W2:Y:S04]  /*1d1c0*/  LDL.LU R24, [R1+0x210] ;  /* 0x0002100001187983 */ /* 0x000ea80000300800 */
[----:B------:R-:W2:Y:S04]  /*1d1d0*/  LDL.LU R25, [R1+0x214] ;  /* 0x0002140001197983 */ /* 0x000ea80000300800 */
[----:B0-----:R-:W2:Y:S04]  /*1d1e0*/  LDL.LU R26, [R1+0x218] ;  /* 0x00021800011a7983 */ /* 0x001ea80000300800 */
[----:B------:R-:W2:Y:S02]  /*1d1f0*/  LDL.LU R27, [R1+0x21c] ;  /* 0x00021c00011b7983 */ /* 0x000ea40000300800 */
[----:B--2---:R-:W-:-:S15]  /*1d200*/  HMMA.16816.F32 R24, R16, R14, R24 ;  /* 0x0000000e1018723c */ /* 0x004fde0000001818 */
[----:B------:R-:W-:-:S08]  /*1d210*/  NOP ;  /* 0x0000000000007918 */ /* 0x000fd00000000000 */
[----:B------:R-:W-:Y:S04]  /*1d220*/  STL.64 [R1+0x6c0], R24 ;  /* 0x0006c01801007387 */ /* 0x000fe80000100a00 */
[----:B------:R0:W-:Y:S02]  /*1d230*/  STL.64 [R1+0x6c8], R26 ;  /* 0x0006c81a01007387 */ /* 0x0001e40000100a00 */
[----:B0-----:R-:W-:Y:S02]  /*1d240*/  IMAD.MOV.U32 R26, RZ, RZ, R13 ;  /* 0x000000ffff1a7224 */ /* 0x001fe400078e000d */
[----:B------:R-:W-:-:S05]  /*1d250*/  IMAD.MOV.U32 R27, RZ, RZ, R12 ;  /* 0x000000ffff1b7224 */ /* 0x000fca00078e000c */
[----:B------:R-:W-:Y:S04]  /*1d260*/  STL.64 [R1+0x16f8], R26 ;  /* 0x0016f81a01007387 */ /* 0x000fe80000100a00 */
[----:B------:R0:W-:Y:S04]  /*1d270*/  STL.64 [R1+0x16d8], R14 ;  /* 0x0016d80e01007387 */ /* 0x0001e80000100a00 */
[----:B------:R-:W2:Y:S04]  /*1d280*/  LDL.LU R12, [R1+0x170] ;  /* 0x00017000010c7983 */ /* 0x000ea80000300800 */
[----:B------:R-:W2:Y:S04]  /*1d290*/  LDL.LU R13, [R1+0x174] ;  /* 0x00017400010d7983 */ /* 0x000ea80000300800 */
[----:B0-----:R-:W3:Y:S04]  /*1d2a0*/  LDL.LU R14, [R1+0x178] ;  /* 0x00017800010e7983 */ /* 0x001ee80000300800 */
[----:B------:R-:W3:Y:S01]  /*1d2b0*/  LDL.LU R15, [R1+0x17c] ;  /* 0x00017c00010f7983 */ /* 0x000ee20000300800 */
[----:B------:R-:W-:-:S02]  /*1d2c0*/  IMAD.MOV.U32 R26, RZ, RZ, R11 ;  /* 0x000000ffff1a7224 */ /* 0x000fc400078e000b */
[----:B------:R-:W-:Y:S01]  /*1d2d0*/  IMAD.MOV.U32 R27, RZ, RZ, R0 ;  /* 0x000000ffff1b7224 */ /* 0x000fe200078e0000 */
[----:B------:R-:W4:Y:S04]  /*1d2e0*/  LDL.LU R11, [R1+0x182c] ;  /* 0x00182c00010b7983 */ /* 0x000f280000300800 */
[----:B------:R-:W4:Y:S04]  /*1d2f0*/  LDL.LU R0, [R1+0x1828] ;  /* 0x0018280001007983 */ /* 0x000f280000300800 */
[----:B------:R0:W-:Y:S02]  /*1d300*/  STL.64 [R1+0x1710], R26 ;  /* 0x0017101a01007387 */ /* 0x0001e40000100a00 */
[----:B0-----:R-:W-:-:S02]  /*1d310*/  IMAD.MOV.U32 R26, RZ, RZ, R8 ;  /* 0x000000ffff1a7224 */ /* 0x001fc400078e0008 */
        /* <DEDUP_REMOVED lines=17> */
[----:B---3--:R-:W-:Y:S04]  /*1d430*/  STL.64 [R1+0x1708], R14 ;  /* 0x0017080e01007387 */ /* 0x008fe80000100a00 */
[----:B--2---:R0:W-:Y:S04]  /*1d440*/  STL.64 [R1+0x1700], R12 ;  /* 0x0017000c01007387 */ /* 0x0041e80000100a00 */
[----:B0-----:R-:W2:Y:S04]  /*1d450*/  LDL.LU R12, [R1+0x190] ;  /* 0x00019000010c7983 */ /* 0x001ea80000300800 */
[----:B------:R-:W2:Y:S04]  /*1d460*/  LDL.LU R13, [R1+0x194] ;  /* 0x00019400010d7983 */ /* 0x000ea80000300800 */
[----:B------:R-:W3:Y:S04]  /*1d470*/  LDL.LU R14, [R1+0x198] ;  /* 0x00019800010e7983 */ /* 0x000ee80000300800 */
[----:B------:R-:W3:Y:S04]  /*1d480*/  LDL.LU R15, [R1+0x19c] ;  /* 0x00019c00010f7983 */ /* 0x000ee80000300800 */
[----:B------:R-:W4:Y:S04]  /*1d490*/  LDL.LU R6, [R1+0x1814] ;  /* 0x0018140001067983 */ /* 0x000f280000300800 */
[----:B------:R-:W4:Y:S04]  /*1d4a0*/  LDL.LU R7, [R1+0x1810] ;  /* 0x0018100001077983 */ /* 0x000f280000300800 */
[----:B------:R0:W-:Y:S04]  /*1d4b0*/  STL.64 [R1+0x1758], R26 ;  /* 0x0017581a01007387 */ /* 0x0001e80000100a00 */
[----:B------:R-:W2:Y:S04]  /*1d4c0*/  LDL.LU R24, [R1+0xe0] ;  /* 0x0000e00001187983 */ /* 0x000ea80000300800 */
[----:B------:R-:W2:Y:S04]  /*1d4d0*/  LDL.LU R25, [R1+0xe4] ;  /* 0x0000e40001197983 */ /* 0x000ea80000300800 */
[----:B0-----:R-:W3:Y:S04]  /*1d4e0*/  LDL.LU R26, [R1+0xe8] ;  /* 0x0000e800011a7983 */ /* 0x001ee80000300800 */
[----:B------:R-:W3:Y:S04]  /*1d4f0*/  LDL.LU R27, [R1+0xec] ;  /* 0x0000ec00011b7983 */ /* 0x000ee80000300800 */
[----:B---3--:R0:W-:Y:S04]  /*1d500*/  STL.64 [R1+0x1768], R26 ;  /* 0x0017681a01007387 */ /* 0x0081e80000100a00 */
[----:B--2---:R-:W-:Y:S01]  /*1d510*/  STL.64 [R1+0x1760], R24 ;  /* 0x0017601801007387 */ /* 0x004fe20000100a00 */
[----:B0-----:R-:W-:-:S02]  /*1d520*/  IMAD.MOV.U32 R26, RZ, RZ, R29 ;  /* 0x000000ffff1a7224 */ /* 0x001fc400078e001d */
[----:B------:R-:W-:-:S05]  /*1d530*/  IMAD.MOV.U32 R27, RZ, RZ, R28 ;  /* 0x000000ffff1b7224 */ /* 0x000fca00078e001c */
[----:B------:R0:W-:Y:S02]  /*1d540*/  STL.64 [R1+0x1780], R26 ;  /* 0x0017801a01007387 */ /* 0x0001e40000100a00 */
[----:B0-----:R-:W-:Y:S02]  /*1d550*/  IMAD.MOV.U32 R26, RZ, RZ, R23 ;  /* 0x000000ffff1a7224 */ /* 0x001fe400078e0017 */
[----:B------:R-:W-:-:S05]  /*1d560*/  IMAD.MOV.U32 R27, RZ, RZ, R22 ;  /* 0x000000ffff1b7224 */ /* 0x000fca00078e0016 */
[----:B------:R-:W-:Y:S04]  /*1d570*/  STL.64 [R1+0x1798], R26 ;  /* 0x0017981a01007387 */ /* 0x000fe80000100a00 */
[----:B------:R-:W-:Y:S04]  /*1d580*/  STL.64 [R1+0x1720], R14 ;  /* 0x0017200e01007387 */ /* 0x000fe80000100a00 */
[----:B------:R0:W-:Y:S04]  /*1d590*/  STL.64 [R1+0x1718], R12 ;  /* 0x0017180c01007387 */ /* 0x0001e80000100a00 */
        /* <DEDUP_REMOVED lines=56> */
[----:B------:R-:W3:Y:S01]  /*1d920*/  LDL.LU R15, [R1+0x12c] ;  /* 0x00012c00010f7983 */ /* 0x000ee20000300800 */
[----:B----4-:R-:W-:Y:S03]  /*1d930*/  HMMA.16816.F32 R8, R16, R6, R8 ;  /* 0x000000061008723c */ /* 0x010fe60000001808 */
        /* <DEDUP_REMOVED lines=13> */
[----:B------:R0:W-:Y:S04]  /*1da10*/  STL.64 [R1+0x6b8], R10 ;  /* 0x0006b80a01007387 */ /* 0x0001e80000100a00 */
[----:B0-----:R-:W3:Y:S01]  /*1da20*/  LDL.LU.64 R10, [R1+0x1808] ;  /* 0x00180800010a7983 */ /* 0x001ee20000300a00 */
[----:B------:R-:W-:-:S02]  /*1da30*/  IMAD.MOV.U32 R26, RZ, RZ, R5 ;  /* 0x000000ffff1a7224 */ /* 0x000fc400078e0005 */
[----:B------:R-:W-:Y:S01]  /*1da40*/  IMAD.MOV.U32 R27, RZ, RZ, R4 ;  /* 0x000000ffff1b7224 */ /* 0x000fe200078e0004 */
[----:B---3--:R-:W-:Y:S01]  /*1da50*/  HMMA.16816.F32 R16, R16, R10, R20 ;  /* 0x0000000a1010723c */ /* 0x008fe20000001814 */
[----:B------:R-:W2:Y:S04]  /*1da60*/  LDL.LU.64 R22, [R1+0x1800] ;  /* 0x0018000001167983 */ /* 0x000ea80000300a00 */
[----:B------:R-:W2:-:S15]  /*1da70*/  LDL.LU.64 R20, [R1+0x17f8] ;  /* 0x0017f80001147983 */ /* 0x000e9e0000300a00 */
[----:B------:R-:W-:-:S03]  /*1da80*/  NOP ;  /* 0x0000000000007918 */ /* 0x000fc60000000000 */
[----:B------:R-:W-:Y:S04]  /*1da90*/  STL.64 [R1+0x510], R16 ;  /* 0x0005101001007387 */ /* 0x000fe80000100a00 */
[----:B------:R-:W-:Y:S01]  /*1daa0*/  STL.64 [R1+0x518], R18 ;  /* 0x0005181201007387 */ /* 0x000fe20000100a00 */
        /* <DEDUP_REMOVED lines=42> */
[----:B------:R-:W3:Y:S01]  /*1dd50*/  LDL.LU.64 R24, [R1+0x1760] ;  /* 0x0017600001187983 */ /* 0x000ee20000300a00 */
[----:B------:R-:W-:-:S02]  /*1dd60*/  IMAD.MOV.U32 R18, RZ, RZ, R3 ;  /* 0x000000ffff127224 */ /* 0x000fc400078e0003 */
[----:B------:R-:W-:-:S07]  /*1dd70*/  IMAD.MOV.U32 R19, RZ, RZ, R2 ;  /* 0x000000ffff137224 */ /* 0x000fce00078e0002 */
[----:B---3--:R-:W-:Y:S01]  /*1dd80*/  HMMA.16816.F32 R16, R20, R18, R24 ;  /* 0x000000121410723c */ /* 0x008fe20000001818 */
[----:B------:R-:W2:-:S15]  /*1dd90*/  LDL.LU.64 R26, [R1+0x1758] ;  /* 0x00175800011a7983 */ /* 0x000e9e0000300a00 */
[----:B------:R-:W-:-:S07]  /*1dda0*/  NOP ;  /* 0x0000000000007918 */ /* 0x000fce0000000000 */
[----:B------:R-:W-:Y:S04]  /*1ddb0*/  STL.64 [R1+0x7f0], R16 ;  /* 0x0007f01001007387 */ /* 0x000fe80000100a00 */
[----:B------:R-:W-:Y:S04]  /*1ddc0*/  STL.64 [R1+0x7f8], R18 ;  /* 0x0007f81201007387 */ /* 0x000fe80000100a00 */
[----:B------:R-:W0:Y:S04]  /*1ddd0*/  LDSM.16.MT88.4 R16, [R0+UR4+0x2080] ;  /* 0x002080040010783b */ /* 0x000e280008004200 */
[----:B0-----:R0:W-:Y:S04]  /*1dde0*/  STL [R1+0x1588], R16 ;  /* 0x0015881001007387 */ /* 0x0011e80000100800 */
[----:B------:R1:W-:Y:S04]  /*1ddf0*/  STL [R1+0x1584], R17 ;  /* 0x0015841101007387 */ /* 0x0003e80000100800 */
[----:B------:R3:W-:Y:S04]  /*1de00*/  STL [R1+0x1580], R18 ;  /* 0x0015801201007387 */ /* 0x0007e80000100800 */
[----:B------:R4:W-:Y:S04]  /*1de10*/  STL [R1+0x157c], R19 ;  /* 0x00157c1301007387 */ /* 0x0009e80000100800 */
[----:B0-----:R-:W2:Y:S04]  /*1de20*/  LDL.LU R16, [R1+0x9d0] ;  /* 0x0009d00001107983 */ /* 0x001ea80000300800 */
[----:B-1----:R-:W2:Y:S04]  /*1de30*/  LDL.LU R17, [R1+0x9d4] ;  /* 0x0009d40001117983 */ /* 0x002ea80000300800 */
[----:B---3--:R-:W3:Y:S04]  /*1de40*/  LDL.LU R18, [R1+0x9d8] ;  /* 0x0009d80001127983 */ /* 0x008ee80000300800 */
[----:B----4-:R-:W3:Y:S01]  /*1de50*/  LDL.LU R19, [R1+0x9dc] ;  /* 0x0009dc0001137983 */ /* 0x010ee20000300800 */
[C---:B--2---:R-:W-:Y:S03]  /*1de60*/  HMMA.16816.F32 R24, R20.reuse, R26, R12 ;  /* 0x0000001a1418723c */ /* 0x044fe6000000180c */
[----:B---3--:R0:W-:Y:S04]  /*1de70*/  STL.64 [R1+0x1688], R18 ;  /* 0x0016881201007387 */ /* 0x0081e80000100a00 */
[----:B------:R-:W-:Y:S04]  /*1de80*/  STL.64 [R1+0x1680], R16 ;  /* 0x0016801001007387 */ /* 0x000fe80000100a00 */
[----:B0-----:R-:W2:Y:S04]  /*1de90*/  LDL.64 R18, [R1+0xd8] ;  /* 0x0000d80001127983 */ /* 0x001ea80000100a00 */
[----:B------:R-:W3:Y:S04]  /*1dea0*/  LDL.LU.64 R14, [R1+0x1750] ;  /* 0x00175000010e7983 */ /* 0x000ee80000300a00 */
[----:B------:R-:W3:Y:S04]  /*1deb0*/  LDL.LU.64 R12, [R1+0x1748] ;  /* 0x00174800010c7983 */ /* 0x000ee80000300a00 */
[----:B------:R-:W-:Y:S04]  /*1dec0*/  STL.64 [R1+0x7e0], R24 ;  /* 0x0007e01801007387 */ /* 0x000fe80000100a00 */
[----:B------:R0:W-:Y:S04]  /*1ded0*/  STL.64 [R1+0x7e8], R26 ;  /* 0x0007e81a01007387 */ /* 0x0001e80000100a00 */
[----:B0-----:R-:W3:Y:S02]  /*1dee0*/  LDL.LU.64 R26, [R1+0x1740] ;  /* 0x00174000011a7983 */ /* 0x001ee40000300a00 */
[----:B---3--:R-:W-:Y:S02]  /*1def0*/  HMMA.16816.F32 R24, R20, R26, R12 ;  /* 0x0000001a1418723c */ /* 0x008fe4000000180c */
[----:B------:R-:W3:Y:S04]  /*1df00*/  LDL.LU.64 R14, [R1+0x1738] ;  /* 0x00173800010e7983 */ /* 0x000ee80000300a00 */
[----:B------:R-:W3:-:S15]  /*1df10*/  LDL.LU.64 R12, [R1+0x1730] ;  /* 0x00173000010c7983 */ /* 0x000ede0000300a00 */
[----:B------:R-:W-:-:S02]  /*1df20*/  NOP ;  /* 0x0000000000007918 */ /* 0x000fc40000000000 */
        /* <DEDUP_REMOVED lines=25> */
[----:B------:R-:W3:-:S15]  /*1e0c0*/  LDL.LU.64 R14, [R1+0x16d8] ;  /* 0x0016d800010e7983 */ /* 0x000ede0000300a00 */
[----:B------:R-:W-:-:S06]  /*1e0d0*/  NOP ;  /* 0x0000000000007918 */ /* 0x000fcc0000000000 */
[----:B------:R-:W-:Y:S04]  /*1e0e0*/  STL.64 [R1+0x880], R24 ;  /* 0x0008801801007387 */ /* 0x000fe80000100a00 */
[----:B------:R0:W-:Y:S04]  /*1e0f0*/  STL.64 [R1+0x888], R26 ;  /* 0x0008881a01007387 */ /* 0x0001e80000100a00 */
[----:B0-----:R-:W3:Y:S04]  /*1e100*/  LDL.LU.64 R26, [R1+0x16d0] ;  /* 0x0016d000011a7983 */ /* 0x001ee80000300a00 */
[----:B------:R-:W3:Y:S02]  /*1e110*/  LDL.LU.64 R24, [R1+0x16c8] ;  /* 0x0016c80001187983 */ /* 0x000ee40000300a00 */
[----:B---3--:R-:W-:Y:S02]  /*1e120*/  HMMA.16816.F32 R12, R20, R14, R24 ;  /* 0x0000000e140c723c */ /* 0x008fe40000001818 */
[----:B------:R-:W3:Y:S04]  /*1e130*/  LDL.LU.64 R26, [R1+0x16c0] ;  /* 0x0016c000011a7983 */ /* 0x000ee80000300a00 */
[----:B------:R-:W3:-:S15]  /*1e140*/  LDL.LU.64 R24, [R1+0x16b8] ;  /* 0x0016b80001187983 */ /* 0x000ede0000300a00 */
[----:B------:R-:W-:-:S02]  /*1e150*/  NOP ;  /* 0x0000000000007918 */ /* 0x000fc40000000000 */
[----:B------:R-:W-:Y:S04]  /*1e160*/  STL.64 [R1+0x870], R12 ;  /* 0x0008700c01007387 */ /* 0x000fe80000100a00 */
[----:B------:R0:W-:Y:S04]  /*1e170*/  STL.64 [R1+0x878], R14 ;  /* 0x0008780e01007387 */ /* 0x0001e80000100a00 */
[----:B0-----:R-:W2:Y:S04]  /*1e180*/  LDL.LU.64 R14, [R1+0x16b0] ;  /* 0x0016b000010e7983 */ /* 0x001ea80000300a00 */
[----:B------:R-:W2:Y:S01]  /*1e190*/  LDL.LU.64 R12, [R1+0x16a8] ;  /* 0x0016a800010c7983 */ /* 0x000ea20000300a00 */
[----:B---3--:R-:W-:-:S15]  /*1e1a0*/  HMMA.16816.F32 R24, R20, R6, R24 ;  /* 0x000000061418723c */ /* 0x008fde0000001818 */
[----:B------:R-:W-:-:S08]  /*1e1b0*/  NOP ;  /* 0x0000000000007918 */ /* 0x000fd00000000000 */
[----:B------:R-:W-:Y:S04]  /*1e1c0*/  STL.64 [R1+0x860], R24 ;  /* 0x0008601801007387 */ /* 0x000fe80000100a00 */
[----:B------:R0:W-:Y:S04]  /*1e1d0*/  STL.64 [R1+0x868], R26 ;  /* 0x0008681a01007387 */ /* 0x0001e80000100a00 */
[----:B0-----:R-:W3:Y:S04]  /*1e1e0*/  LDL.LU.64 R26, [R1+0x16a0] ;  /* 0x0016a000011a7983 */ /* 0x001ee80000300a00 */
[----:B------:R-:W3:Y:S04]  /*1e1f0*/  LDL.LU.64 R24, [R1+0x1698] ;  /* 0x0016980001187983 */ /* 0x000ee80000300a00 */
[----:B------:R3:W-:Y:S04]  /*1e200*/  STL.64 [R1+0x1628], R6 ;  /* 0x0016280601007387 */ /* 0x0007e80000100a00 */
[----:B------:R0:W-:Y:S04]  /*1e210*/  STL.64 [R1+0x1690], R10 ;  /* 0x0016900a01007387 */ /* 0x0001e80000100a00 */
[----:B------:R-:W2:Y:S01]  /*1e220*/  LDL.LU R8, [R1+0x9e0] ;  /* 0x0009e00001087983 */ /* 0x000ea20000300800 */
[----:B---3--:R-:W-:-:S15]  /*1e230*/  HMMA.16816.F32 R4, R20, R10, R24 ;  /* 0x0000000a1404723c */ /* 0x008fde0000001818 */
[----:B------:R-:W-:-:S08]  /*1e240*/  NOP ;  /* 0x0000000000007918 */ /* 0x000fd00000000000 */
[----:B------:R-:W-:Y:S04]  /*1e250*/  STL.64 [R1+0x7a0], R4 ;  /* 0x0007a00401007387 */ /* 0x000fe80000100a00 */
[----:B------:R1:W-:Y:S04]  /*1e260*/  STL.64 [R1+0x7a8], R6 ;  /* 0x0007a80601007387 */ /* 0x0003e80000100a00 */
[----:B------:R-:W2:Y:S04]  /*1e270*/  LDL.LU R9, [R1+0x9e4] ;  /* 0x0009e40001097983 */ /* 0x000ea80000300800 */
[----:B0-----:R-:W2:Y:S04]  /*1e280*/  LDL.LU R10, [R1+0x9e8] ;  /* 0x0009e800010a7983 */ /* 0x001ea80000300800 */
[----:B------:R-:W2:Y:S04]  /*1e290*/  LDL.LU R11, [R1+0x9ec] ;  /* 0x0009ec00010b7983 */ /* 0x000ea80000300800 */
[----:B------:R-:W3:Y:S04]  /*1e2a0*/  LDL.64 R22, [R1+0xc8] ;  /* 0x0000c80001167983 */ /* 0x000ee80000100a00 */
[----:B-1----:R-:W4:Y:S04]  /*1e2b0*/  LDL.64 R6, [R1+0x88] ;  /* 0x0000880001067983 */ /* 0x002f280000100a00 */
[----:B----4-:R0:W-:Y:S04]  /*1e2c0*/  STL.64 [R1+0x1668], R6 ;  /* 0x0016680601007387 */ /* 0x0101e80000100a00 */
[----:B------:R-:W4:Y:S04]  /*1e2d0*/  LDL.LU R4, [R1+0xa90] ;  /* 0x000a900001047983 */ /* 0x000f280000300800 */
[----:B------:R-:W4:Y:S04]  /*1e2e0*/  LDL.LU R5, [R1+0xa94] ;  /* 0x000a940001057983 */ /* 0x000f280000300800 */
[----:B0-----:R-:W3:Y:S04]  /*1e2f0*/  LDL.LU R6, [R1+0xa98] ;  /* 0x000a980001067983 */ /* 0x001ee80000300800 */
[----:B------:R-:W3:Y:S01]  /*1e300*/  LDL.LU R7, [R1+0xa9c] ;  /* 0x000a9c0001077983 */ /* 0x000ee20000300800 */
[----:B--2---:R-:W-:Y:S03]  /*1e310*/  HMMA.16816.F32 R8, R12, R18, R8 ;  /* 0x000000120c08723c */ /* 0x004fe60000001808 */
[----:B---3--:R0:W-:Y:S04]  /*1e320*/  STL.64 [R1+0x1678], R6 ;  /* 0x0016780601007387 */ /* 0x0081e80000100a00 */
[----:B----4-:R-:W-:Y:S04]  /*1e330*/  STL.64 [R1+0x1670], R4 ;  /* 0x0016700401007387 */ /* 0x010fe80000100a00 */
[----:B------:R-:W2:Y:S04]  /*1e340*/  LDL R27, [R1+0x110c] ;  /* 0x00110c00011b7983 */ /* 0x000ea80000100800 */
[----:B0-----:R-:W3:Y:S08]  /*1e350*/  LDL.64 R6, [R1+0xb8] ;  /* 0x0000b80001067983 */ /* 0x001ef00000100a00 */
[----:B------:R0:W-:Y:S04]  /*1e360*/  STL.64 [R1+0x1e0], R8 ;  /* 0x0001e00801007387 */ /* 0x0001e80000100a00 */
[----:B------:R1:W-:Y:S01]  /*1e370*/  STL.64 [R1+0x1e8], R10 ;  /* 0x0001e80a01007387 */ /* 0x0003e20000100a00 */
[----:B0-----:R-:W-:-:S03]  /*1e380*/  IMAD.MOV.U32 R9, RZ, RZ, R18 ;  /* 0x000000ffff097224 */ /* 0x001fc600078e0012 */
[----:B-1----:R-:W4:Y:S01]  /*1e390*/  LDL.LU.64 R10, [R1+0x1690] ;  /* 0x00169000010a7983 */ /* 0x002f220000300a00 */
[----:B------:R-:W-:-:S03]  /*1e3a0*/  IMAD.MOV.U32 R8, RZ, RZ, R19 ;  /* 0x000000ffff087224 */ /* 0x000fc600078e0013 */
[----:B------:R-:W2:Y:S04]  /*1e3b0*/  LDL.LU.64 R18, [R1+0x1688] ;  /* 0x0016880001127983 */ /* 0x000ea80000300a00 */
[----:B------:R-:W2:Y:S04]  /*1e3c0*/  LDL.LU.64 R16, [R1+0x1680] ;  /* 0x0016800001107983 */ /* 0x000ea80000300a00 */
[----:B------:R-:W-:Y:S04]  /*1e3d0*/  STL [R1+0x1590], R8 ;  /* 0x0015900801007387 */ /* 0x000fe80000100800 */
[----:B------:R-:W-:Y:S01]  /*1e3e0*/  STL [R1+0x158c], R9 ;  /* 0x00158c0901007387 */ /* 0x000fe20000100800 */
[----:B------:R-:W-:Y:S01]  /*1e3f0*/  IMAD.MOV.U32 R0, RZ, RZ, R23 ;  /* 0x000000ffff007224 */ /* 0x000fe200078e0017 */
[----:B--2---:R-:W-:-:S15]  /*1e400*/  HMMA.16816.F32 R16, R12, R22, R16 ;  /* 0x000000160c10723c */ /* 0x004fde0000001810 */
[----:B------:R-:W-:-:S08]  /*1e410*/  NOP ;  /* 0x0000000000007918 */ /* 0x000fd00000000000 */
[----:B------:R-:W-:Y:S04]  /*1e420*/  STL.64 [R1+0x1d0], R16 ;  /* 0x0001d01001007387 */ /* 0x000fe80000100a00 */
[----:B------:R0:W-:Y:S04]  /*1e430*/  STL.64 [R1+0x1d8], R18 ;  /* 0x0001d81201007387 */ /* 0x0001e80000100a00 */
[----:B------:R-:W-:Y:S01]  /*1e440*/  STL [R1+0x1598], R0 ;  /* 0x0015980001007387 */ /* 0x000fe20000100800 */
[----:B0-----:R-:W-:-:S03]  /*1e450*/  IMAD.MOV.U32 R19, RZ, RZ, R22 ;  /* 0x000000ffff137224 */ /* 0x001fc600078e0016 */
[----:B------:R-:W0:Y:S04]  /*1e460*/  LDSM.16.MT88.4 R20, [R27+UR4+0x2100] ;  /* 0x002100041b14783b */ /* 0x000e280008004200 */
[----:B------:R1:W-:Y:S04]  /*1e470*/  STL [R1+0x1594], R19 ;  /* 0x0015941301007387 */ /* 0x0003e80000100800 */
[----:B------:R-:W3:Y:S04]  /*1e480*/  LDL.LU R16, [R1+0xaa0] ;  /* 0x000aa00001107983 */ /* 0x000ee80000300800 */
[----:B------:R-:W3:Y:S04]  /*1e490*/  LDL.LU R17, [R1+0xaa4] ;  /* 0x000aa40001117983 */ /* 0x000ee80000300800 */
[----:B------:R-:W3:Y:S04]  /*1e4a0*/  LDL.LU R18, [R1+0xaa8] ;  /* 0x000aa80001127983 */ /* 0x000ee80000300800 */
[----:B-1----:R-:W3:Y:S04]  /*1e4b0*/  LDL.LU R19, [R1+0xaac] ;  /* 0x000aac0001137983 */ /* 0x002ee80000300800 */
[----:B------:R1:W-:Y:S04]  /*1e4c0*/  STL [R1+0x15e0], R27 ;  /* 0x0015e01b01007387 */ /* 0x0003e80000100800 */
[----:B------:R-:W2:Y:S04]  /*1e4d0*/  LDL.LU R24, [R1+0xa70] ;  /* 0x000a700001187983 */ /* 0x000ea80000300800 */
[----:B------:R-:W2:Y:S04]  /*1e4e0*/  LDL.LU R25, [R1+0xa74] ;  /* 0x000a740001197983 */ /* 0x000ea80000300800 */
[----:B------:R-:W2:Y:S04]  /*1e4f0*/  LDL.LU R26, [R1+0xa78] ;  /* 0x000a7800011a7983 */ /* 0x000ea80000300800 */
[----:B-1----:R-:W2:Y:S04]  /*1e500*/  LDL.LU R27, [R1+0xa7c] ;  /* 0x000a7c00011b7983 */ /* 0x002ea80000300800 */
[----:B0-----:R0:W-:Y:S04]  /*1e510*/  STL.64 [R1+0x1448], R22 ;  /* 0x0014481601007387 */ /* 0x0011e80000100a00 */
[----:B------:R-:W-:Y:S04]  /*1e520*/  STL.64 [R1+0x1440], R20 ;  /* 0x0014401401007387 */ /* 0x000fe80000100a00 */
[----:B0-----:R-:W4:Y:S01]  /*1e530*/  LDL.64 R22, [R1+0x98] ;  /* 0x0000980001167983 */ /* 0x001f220000100a00 */
[----:B---3--:R-:W-:-:S15]  /*1e540*/  HMMA.16816.F32 R16, R12, R6, R16 ;  /* 0x000000060c10723c */ /* 0x008fde0000001810 */
[----:B------:R-:W-:-:S08]  /*1e550*/  NOP ;  /* 0x0000000000007918 */ /* 0x000fd00000000000 */
[----:B------:R0:W-:Y:S04]  /*1e560*/  STL.64 [R1+0x1c0], R16 ;  /* 0x0001c01001007387 */ /* 0x0001e80000100a00 */
[----:B------:R1:W-:Y:S01]  /*1e570*/  STL.64 [R1+0x1c8], R18 ;  /* 0x0001c81201007387 */ /* 0x0003e20000100a00 */
[----:B0-----:R-:W-:Y:S02]  /*1e580*/  IMAD.MOV.U32 R17, RZ, RZ, R6 ;  /* 0x000000ffff117224 */ /* 0x001fe400078e0006 */
[----:B-1----:R-:W-:Y:S02]  /*1e590*/  IMAD.MOV.U32 R18, RZ, RZ, R7 ;  /* 0x000000ffff127224 */ /* 0x002fe400078e0007 */
[----:B------:R-:W3:Y:S04]  /*1e5a0*/  LDL.LU.64 R6, [R1+0x1678] ;  /* 0x0016780001067983 */ /* 0x000ee80000300a00 */
[----:B------:R-:W3:Y:S04]  /*1e5b0*/  LDL.LU.64 R4, [R1+0x1670] ;  /* 0x0016700001047983 */ /* 0x000ee80000300a00 */
[----:B------:R0:W-:Y:S04]  /*1e5c0*/  STL [R1+0x15a0], R18 ;  /* 0x0015a01201007387 */ /* 0x0001e80000100800 */
[----:B------:R-:W-:Y:S04]  /*1e5d0*/  STL [R1+0x159c], R17 ;  /* 0x00159c1101007387 */ /* 0x000fe80000100800 */
[----:B0-----:R-:W3:Y:S02]  /*1e5e0*/  LDL.64 R18, [R1+0xa8] ;  /* 0x0000a80001127983 */ /* 0x001ee40000100a00 */
[----:B---3--:R-:W-:Y:S06]  /*1e5f0*/  HMMA.16816.F32 R4, R12, R18, R4 ;  /* 0x000000120c04723c */ /* 0x008fec0000001804 */
[----:B------:R-:W-:-:S02]  /*1e600*/  IMAD.MOV.U32 R16, RZ, RZ, R19 ;  /* 0x000000ffff107224 */ /* 0x000fc400078e0013 */
[----:B------:R-:W-:-:S15]  /*1e610*/  IMAD.MOV.U32 R9, RZ, RZ, R18 ;  /* 0x000000ffff097224 */ /* 0x000fde00078e0012 */
[----:B------:R-:W-:Y:S04]  /*1e620*/  STL.64 [R1+0x1b0], R4 ;  /* 0x0001b00401007387 */ /* 0x000fe80000100a00 */
[----:B------:R0:W-:Y:S04]  /*1e630*/  STL.64 [R1+0x1b8], R6 ;  /* 0x0001b80601007387 */ /* 0x0001e80000100a00 */
[----:B0-----:R-:W2:Y:S04]  /*1e640*/  LDL.LU.64 R6, [R1+0x1668] ;  /* 0x0016680001067983 */ /* 0x001ea80000300a00 */
[----:B------:R0:W-:Y:S04]  /*1e650*/  STL [R1+0x15a8], R16 ;  /* 0x0015a81001007387 */ /* 0x0001e80000100800 */
[----:B0-----:R-:W3:Y:S04]  /*1e660*/  LDL.LU R16, [R1+0xa80] ;  /* 0x000a800001107983 */ /* 0x001ee80000300800 */
[----:B------:R-:W3:Y:S04]  /*1e670*/  LDL.LU R17, [R1+0xa84] ;  /* 0x000a840001117983 */ /* 0x000ee80000300800 */
[----:B------:R-:W3:Y:S04]  /*1e680*/  LDL.LU R18, [R1+0xa88] ;  /* 0x000a880001127983 */ /* 0x000ee80000300800 */
[----:B------:R-:W3:Y:S01]  /*1e690*/  LDL.LU R19, [R1+0xa8c] ;  /* 0x000a8c0001137983 */ /* 0x000ee20000300800 */
[----:B----4-:R-:W-:-:S03]  /*1e6a0*/  IMAD.MOV.U32 R8, RZ, RZ, R23 ;  /* 0x000000ffff087224 */ /* 0x010fc600078e0017 */
[----:B------:R-:W-:Y:S01]  /*1e6b0*/  STL [R1+0x15a4], R9 ;  /* 0x0015a40901007387 */ /* 0x000fe20000100800 */
[----:B---3--:R-:W-:-:S15]  /*1e6c0*/  HMMA.16816.F32 R16, R12, R22, R16 ;  /* 0x000000160c10723c */ /* 0x008fde0000001810 */
[----:B------:R-:W-:-:S08]  /*1e6d0*/  NOP ;  /* 0x0000000000007918 */ /* 0x000fd00000000000 */
[----:B------:R-:W-:Y:S04]  /*1e6e0*/  STL.64 [R1+0x1a0], R16 ;  /* 0x0001a01001007387 */ /* 0x000fe80000100a00 */
[----:B------:R-:W-:Y:S04]  /*1e6f0*/  STL.64 [R1+0x1a8], R18 ;  /* 0x0001a81201007387 */ /* 0x000fe80000100a00 */
[----:B------:R-:W-:Y:S04]  /*1e700*/  STL [R1+0x15b0], R8 ;  /* 0x0015b00801007387 */ /* 0x000fe80000100800 */
[----:B------:R2:W-:Y:S02]  /*1e710*/  STL.64 [R1+0x1660], R10 ;  /* 0x0016600a01007387 */ /* 0x0005e40000100a00 */
[----:B--2---:R-:W-:Y:S01]  /*1e720*/  HMMA.16816.F32 R8, R12, R6, R24 ;  /* 0x000000060c08723c */ /* 0x004fe20000001818 */
[----:B------:R-:W-:-:S05]  /*1e730*/  IMAD.MOV.U32 R19, RZ, RZ, R22 ;  /* 0x000000ffff137224 */ /* 0x000fca00078e0016 */
[----:B------:R-:W-:-:S15]  /*1e740*/  STL [R1+0x15ac], R19 ;  /* 0x0015ac1301007387 */ /* 0x000fde0000100800 */
[----:B------:R-:W-:-:S02]  /*1e750*/  NOP ;  /* 0x0000000000007918 */ /* 0x000fc40000000000 */
[----:B------:R-:W-:Y:S04]  /*1e760*/  STL.64 [R1+0x190], R8 ;  /* 0x0001900801007387 */ /* 0x000fe80000100a00 */
[----:B------:R-:W-:Y:S04]  /*1e770*/  STL.64 [R1+0x198], R10 ;  /* 0x0001980a01007387 */ /* 0x000fe80000100a00 */
[----:B------:R-:W2:Y:S04]  /*1e780*/  LDL.LU R20, [R1+0x9f0] ;  /* 0x0009f00001147983 */ /* 0x000ea80000300800 */
[----:B------:R-:W2:Y:S04]  /*1e790*/  LDL.LU R21, [R1+0x9f4] ;  /* 0x0009f40001157983 */ /* 0x000ea80000300800 */
[----:B------:R-:W3:Y:S04]  /*1e7a0*/  LDL.LU R22, [R1+0x9f8] ;  /* 0x0009f80001167983 */ /* 0x000ee80000300800 */
[----:B------:R-:W3:Y:S04]  /*1e7b0*/  LDL.LU R23, [R1+0x9fc] ;  /* 0x0009fc0001177983 */ /* 0x000ee80000300800 */
[----:B------:R-:W4:Y:S04]  /*1e7c0*/  LDL.64 R26, [R1+0x18] ;  /* 0x00001800011a7983 */ /* 0x000f280000100a00 */
[----:B----4-:R0:W-:Y:S04]  /*1e7d0*/  STL.64 [R1+0x15f0], R26 ;  /* 0x0015f01a01007387 */ /* 0x0101e80000100a00 */
[----:B0-----:R-:W4:Y:S04]  /*1e7e0*/  LDL.64 R26, [R1+0x28] ;  /* 0x00002800011a7983 */ /* 0x001f280000100a00 */
[----:B----4-:R0:W-:Y:S04]  /*1e7f0*/  STL.64 [R1+0x1608], R26 ;  /* 0x0016081a01007387 */ /* 0x0101e80000100a00 */
[----:B0-----:R-:W4:Y:S01]  /*1e800*/  LDL.64 R26, [R1+0x38] ;  /* 0x00003800011a7983 */ /* 0x001f220000100a00 */
[----:B------:R-:W-:-:S02]  /*1e810*/  IMAD.MOV.U32 R17, RZ, RZ, R6 ;  /* 0x000000ffff117224 */ /* 0x000fc400078e0006 */
[----:B------:R-:W-:Y:S01]  /*1e820*/  IMAD.MOV.U32 R0, RZ, RZ, R7 ;  /* 0x000000ffff007224 */ /* 0x000fe200078e0007 */
[----:B----4-:R-:W-:Y:S04]  /*1e830*/  STL.64 [R1+0x1620], R26 ;  /* 0x0016201a01007387 */ /* 0x010fe80000100a00 */
        /* <DEDUP_REMOVED lines=10> */
[----:B------:R-:W3:Y:S04]  /*1e8e0*/  LDL.LU R8, [R1+0xa60] ;  /* 0x000a600001087983 */ /* 0x000ee80000300800 */
[----:B------:R-:W3:Y:S04]  /*1e8f0*/  LDL.LU R9, [R1+0xa64] ;  /* 0x000a640001097983 */ /* 0x000ee80000300800 */
[----:B------:R-:W3:Y:S04]  /*1e900*/  LDL.LU R10, [R1+0xa68] ;  /* 0x000a6800010a7983 */ /* 0x000ee80000300800 */
[----:B------:R-:W3:Y:S04]  /*1e910*/  LDL.LU R11, [R1+0xa6c] ;  /* 0x000a6c00010b7983 */ /* 0x000ee80000300800 */
[----:B--2---:R0:W-:Y:S04]  /*1e920*/  STL.64 [R1+0x1638], R6 ;  /* 0x0016380601007387 */ /* 0x0041e80000100a00 */
[----:B----4-:R-:W-:Y:S04]  /*1e930*/  STL.64 [R1+0x1630], R4 ;  /* 0x0016300401007387 */ /* 0x010fe80000100a00 */
[----:B0-----:R-:W2:Y:S04]  /*1e940*/  LDL.LU.64 R6, [R1+0x58] ;  /* 0x0000580001067983 */ /* 0x001ea80000300a00 */
[----:B--2---:R0:W-:Y:S04]  /*1e950*/  STL.64 [R1+0x1648], R6 ;  /* 0x0016480601007387 */ /* 0x0041e80000100a00 */
[----:B------:R-:W2:Y:S04]  /*1e960*/  LDL.64 R26, [R1+0x48] ;  /* 0x00004800011a7983 */ /* 0x000ea80000100a00 */
[----:B0-----:R-:W4:Y:S04]  /*1e970*/  LDL.64 R6, [R1+0x68] ;  /* 0x0000680001067983 */ /* 0x001f280000100a00 */
[----:B--2---:R0:W-:Y:S04]  /*1e980*/  STL.64 [R1+0x1640], R26 ;  /* 0x0016401a01007387 */ /* 0x0041e80000100a00 */
[----:B------:R-:W2:Y:S04]  /*1e990*/  LDL.LU R24, [R1+0xa40] ;  /* 0x000a400001187983 */ /* 0x000ea80000300800 */
[----:B------:R-:W2:Y:S04]  /*1e9a0*/  LDL.LU R25, [R1+0xa44] ;  /* 0x000a440001197983 */ /* 0x000ea80000300800 */
[----:B0-----:R-:W3:Y:S04]  /*1e9b0*/  LDL.LU R26, [R1+0xa48] ;  /* 0x000a4800011a7983 */ /* 0x001ee80000300800 */
[----:B------:R-:W3:Y:S04]  /*1e9c0*/  LDL.LU R27, [R1+0xa4c] ;  /* 0x000a4c00011b7983 */ /* 0x000ee80000300800 */
[----:B---3--:R-:W-:Y:S04]  /*1e9d0*/  STL.64 [R1+0x1658], R26 ;  /* 0x0016581a01007387 */ /* 0x008fe80000100a00 */
[----:B--2---:R0:W-:Y:S04]  /*1e9e0*/  STL.64 [R1+0x1650], R24 ;  /* 0x0016501801007387 */ /* 0x0041e80000100a00 */
[----:B0-----:R-:W4:Y:S04]  /*1e9f0*/  LDL.LU R24, [R1+0xa50] ;  /* 0x000a500001187983 */ /* 0x001f280000300800 */
[----:B------:R-:W4:Y:S04]  /*1ea00*/  LDL.LU R25, [R1+0xa54] ;  /* 0x000a540001197983 */ /* 0x000f280000300800 */
[----:B------:R-:W4:Y:S04]  /*1ea10*/  LDL.LU R26, [R1+0xa58] ;  /* 0x000a5800011a7983 */ /* 0x000f280000300800 */
[----:B------:R-:W4:Y:S04]  /*1ea20*/  LDL.LU R27, [R1+0xa5c] ;  /* 0x000a5c00011b7983 */ /* 0x000f280000300800 */
[----:B------:R0:W-:Y:S04]  /*1ea30*/  STL.64 [R1+0x15d8], R22 ;  /* 0x0015d81601007387 */ /* 0x0001e80000100a00 */
[----:B------:R1:W-:Y:S04]  /*1ea40*/  STL.64 [R1+0x15d0], R20 ;  /* 0x0015d01401007387 */ /* 0x0003e80000100a00 */
[----:B0-----:R-:W2:Y:S04]  /*1ea50*/  LDL.64 R22, [R1+0x8] ;  /* 0x0000080001167983 */ /* 0x001ea80000100a00 */
[----:B--2---:R0:W-:Y:S04]  /*1ea60*/  STL.64 [R1+0x15e8], R22 ;  /* 0x0015e81601007387 */ /* 0x0041e80000100a00 */
[----:B-1----:R-:W2:Y:S04]  /*1ea70*/  LDL.LU R20, [R1+0xa00] ;  /* 0x000a000001147983 */ /* 0x002ea80000300800 */
[----:B------:R-:W2:Y:S04]  /*1ea80*/  LDL.LU R21, [R1+0xa04] ;  /* 0x000a040001157983 */ /* 0x000ea80000300800 */
[----:B0-----:R-:W3:Y:S04]  /*1ea90*/  LDL.LU R22, [R1+0xa08] ;  /* 0x000a080001167983 */ /* 0x001ee80000300800 */
        /* <DEDUP_REMOVED lines=13> */
[----:B------:R-:W-:Y:S04]  /*1eb70*/  STL [R1+0x15b8], R0 ;  /* 0x0015b80001007387 */ /* 0x000fe80000100800 */
[----:B------:R-:W-:Y:S04]  /*1eb80*/  STL [R1+0x15b4], R17 ;  /* 0x0015b41101007387 */ /* 0x000fe80000100800 */
[----:B------:R-:W3:Y:S01]  /*1eb90*/  LDL.64 R18, [R1+0x78] ;  /* 0x0000780001127983 */ /* 0x000ee20000100a00 */
[C---:B----4-:R-:W-:Y:S06]  /*1eba0*/  HMMA.16816.F32 R24, R12.reuse, R6, R24 ;  /* 0x000000060c18723c */ /* 0x050fec0000001818 */
[----:B------:R-:W-:Y:S01]  /*1ebb0*/  IMAD.MOV.U32 R16, RZ, RZ, R7 ;  /* 0x000000ffff107224 */ /* 0x000fe200078e0007 */
[----:B---3--:R-:W-:-:S15]  /*1ebc0*/  HMMA.16816.F32 R8, R12, R18, R8 ;  /* 0x000000120c08723c */ /* 0x008fde0000001808 */
[----:B------:R-:W-:-:S08]  /*1ebd0*/  NOP ;  /* 0x0000000000007918 */ /* 0x000fd00000000000 */
[----:B------:R0:W-:Y:S04]  /*1ebe0*/  STL.64 [R1+0x180], R8 ;  /* 0x0001800801007387 */ /* 0x0001e80000100a00 */
[----:B------:R1:W-:Y:S01]  /*1ebf0*/  STL.64 [R1+0x188], R10 ;  /* 0x0001880a01007387 */ /* 0x0003e20000100a00 */
[----:B0-----:R-:W-:-:S03]  /*1ec00*/  IMAD.MOV.U32 R9, RZ, RZ, R18 ;  /* 0x000000ffff097224 */ /* 0x001fc600078e0012 */
[----:B-1----:R-:W3:Y:S01]  /*1ec10*/  LDL.LU.64 R10, [R1+0x1660] ;  /* 0x00166000010a7983 */ /* 0x002ee20000300a00 */
[----:B------:R-:W-:-:S03]  /*1ec20*/  IMAD.MOV.U32 R18, RZ, RZ, R19 ;  /* 0x000000ffff127224 */ /* 0x000fc600078e0013 */
[----:B------:R-:W-:Y:S04]  /*1ec30*/  STL [R1+0x15bc], R9 ;  /* 0x0015bc0901007387 */ /* 0x000fe80000100800 */
[----:B------:R-:W-:Y:S04]  /*1ec40*/  STL.64 [R1+0x170], R24 ;  /* 0x0001701801007387 */ /* 0x000fe80000100a00 */
[----:B------:R0:W-:Y:S01]  /*1ec50*/  STL.64 [R1+0x178], R26 ;  /* 0x0001781a01007387 */ /* 0x0001e20000100a00 */
[----:B------:R-:W-:-:S03]  /*1ec60*/  IMAD.MOV.U32 R19, RZ, RZ, R6 ;  /* 0x000000ffff137224 */ /* 0x000fc600078e0006 */
[----:B0-----:R-:W4:Y:S04]  /*1ec70*/  LDL.LU.64 R26, [R1+0x1658] ;  /* 0x00165800011a7983 */ /* 0x001f280000300a00 */
[----:B------:R-:W4:Y:S04]  /*1ec80*/  LDL.LU.64 R24, [R1+0x1650] ;  /* 0x0016500001187983 */ /* 0x000f280000300a00 */
[----:B------:R-:W4:Y:S02]  /*1ec90*/  LDL.LU.64 R6, [R1+0x1648] ;  /* 0x0016480001067983 */ /* 0x000f240000300a00 */
        /* <DEDUP_REMOVED lines=8> */
[----:B----4-:R-:W-:-:S15]  /*1ed20*/  HMMA.16816.F32 R4, R12, R26, R4 ;  /* 0x0000001a0c04723c */ /* 0x010fde0000001804 */
[----:B------:R-:W-:-:S08]  /*1ed30*/  NOP ;  /* 0x0000000000007918 */ /* 0x000fd00000000000 */
[----:B------:R0:W-:Y:S04]  /*1ed40*/  STL.64 [R1+0x150], R4 ;  /* 0x0001500401007387 */ /* 0x0001e80000100a00 */
[----:B------:R1:W-:Y:S01]  /*1ed50*/  STL.64 [R1+0x158], R6 ;  /* 0x0001580601007387 */ /* 0x0003e20000100a00 */
[----:B0-----:R-:W-:-:S03]  /*1ed60*/  IMAD.MOV.U32 R5, RZ, RZ, R26 ;  /* 0x000000ffff057224 */ /* 0x001fc600078e001a */
[----:B-1----:R-:W4:Y:S01]  /*1ed70*/  LDL.LU.64 R6, [R1+0x1628] ;  /* 0x0016280001067983 */ /* 0x002f220000300a00 */
        /* <DEDUP_REMOVED lines=19> */
[----:B------:R-:W-:-:S15]  /*1eeb0*/  IMAD.MOV.U32 R0, RZ, RZ, R27 ;  /* 0x000000ffff007224 */ /* 0x000fde00078e001b */
[----:B------:R-:W-:-:S02]  /*1eec0*/  NOP ;  /* 0x0000000000007918 */ /* 0x000fc40000000000 */
[----:B------:R-:W-:Y:S04]  /*1eed0*/  STL.64 [R1+0x120], R20 ;  /* 0x0001201401007387 */ /* 0x000fe80000100a00 */
[----:B------:R0:W-:Y:S04]  /*1eee0*/  STL.64 [R1+0x128], R22 ;  /* 0x0001281601007387 */ /* 0x0001e80000100a00 */
[----:B0-----:R-:W2:Y:S04]  /*1eef0*/  LDL.LU.64 R22, [R1+0x15e8] ;  /* 0x0015e80001167983 */ /* 0x001ea80000300a00 */
[----:B------:R-:W3:Y:S01]  /*1ef00*/  LDL.LU R27, [R1+0x15e0] ;  /* 0x0015e000011b7983 */ /* 0x000ee20000300800 */
[----:B------:R-:W-:-:S03]  /*1ef10*/  IMAD.MOV.U32 R9, RZ, RZ, R26 ;  /* 0x000000ffff097224 */ /* 0x000fc600078e001a */
[----:B---3--:R-:W0:Y:S04]  /*1ef20*/  LDSM.16.MT88.4 R24, [R27+UR4+0x2180] ;  /* 0x002180041b18783b */ /* 0x008e280008004200 */
[----:B0-----:R0:W-:Y:S04]  /*1ef30*/  STL [R1+0x1320], R24 ;  /* 0x0013201801007387 */ /* 0x0011e80000100800 */
[----:B------:R1:W-:Y:S04]  /*1ef40*/  STL [R1+0x131c], R25 ;  /* 0x00131c1901007387 */ /* 0x0003e80000100800 */
[----:B------:R3:W-:Y:S04]  /*1ef50*/  STL [R1+0x1318], R26 ;  /* 0x0013181a01007387 */ /* 0x0007e80000100800 */
[----:B------:R4:W-:Y:S04]  /*1ef60*/  STL [R1+0x1314], R27 ;  /* 0x0013141b01007387 */ /* 0x0009e80000100800 */
[----:B0-----:R-:W2:Y:S04]  /*1ef70*/  LDL.LU R24, [R1+0xac0] ;  /* 0x000ac00001187983 */ /* 0x001ea80000300800 */
[----:B-1----:R-:W2:Y:S04]  /*1ef80*/  LDL.LU R25, [R1+0xac4] ;  /* 0x000ac40001197983 */ /* 0x002ea80000300800 */
[----:B---3--:R-:W2:Y:S04]  /*1ef90*/  LDL.LU R26, [R1+0xac8] ;  /* 0x000ac800011a7983 */ /* 0x008ea80000300800 */
[----:B----4-:R-:W2:Y:S02]  /*1efa0*/  LDL.LU R27, [R1+0xacc] ;  /* 0x000acc00011b7983 */ /* 0x010ea40000300800 */
[----:B--2---:R-:W-:-:S15]  /*1efb0*/  HMMA.16816.F32 R24, R12, R22, R24 ;  /* 0x000000160c18723c */ /* 0x004fde0000001818 */
[----:B------:R-:W-:-:S08]  /*1efc0*/  NOP ;  /* 0x0000000000007918 */ /* 0x000fd00000000000 */
[----:B------:R0:W-:Y:S04]  /*1efd0*/  STL.64 [R1+0x110], R24 ;  /* 0x0001101801007387 */ /* 0x0001e80000100a00 */
[----:B------:R-:W-:Y:S01]  /*1efe0*/  STL.64 [R1+0x118], R26 ;  /* 0x0001181a01007387 */ /* 0x000fe20000100a00 */
[----:B0-----:R-:W-:Y:S02]  /*1eff0*/  IMAD.MOV.U32 R25, RZ, RZ, R22 ;  /* 0x000000ffff197224 */ /* 0x001fe400078e0016 */
[----:B------:R-:W-:Y:S02]  /*1f000*/  IMAD.MOV.U32 R24, RZ, RZ, R23 ;  /* 0x000000ffff187224 */ /* 0x000fe400078e0017 */
[----:B------:R-:W2:Y:S04]  /*1f010*/  LDL.LU.64 R22, [R1+0x15d8] ;  /* 0x0015d80001167983 */ /* 0x000ea80000300a00 */
[----:B------:R-:W2:Y:S02]  /*1f020*/  LDL.LU.64 R20, [R1+0x15d0] ;  /* 0x0015d00001147983 */ /* 0x000ea40000300a00 */
[----:B--2---:R-:W-:-:S15]  /*1f030*/  HMMA.16816.F32 R20, R12, R6, R20 ;  /* 0x000000060c14723c */ /* 0x004fde0000001814 */
[----:B------:R-:W-:-:S08]  /*1f040*/  NOP ;  /* 0x0000000000007918 */ /* 0x000fd00000000000 */
[----:B------:R-:W-:Y:S04]  /*1f050*/  STL.64 [R1+0x100], R20 ;  /* 0x0001001401007387 */ /* 0x000fe80000100a00 */
[----:B------:R0:W-:Y:S04]  /*1f060*/  STL.64 [R1+0x108], R22 ;  /* 0x0001081601007387 */ /* 0x0001e80000100a00 */
[----:B0-----:R-:W2:Y:S04]  /*1f070*/  LDL.LU.64 R22, [R1+0x15c8] ;  /* 0x0015c80001167983 */ /* 0x001ea80000300a00 */
[----:B------:R-:W2:Y:S04]  /*1f080*/  LDL.LU.64 R20, [R1+0x15c0] ;  /* 0x0015c00001147983 */ /* 0x000ea80000300a00 */
[----:B------:R0:W-:Y:S04]  /*1f090*/  STL.64 [R1+0x1450], R6 ;  /* 0x0014500601007387 */ /* 0x0001e80000100a00 */
[----:B------:R-:W-:Y:S01]  /*1f0a0*/  STL.64 [R1+0x1458], R10 ;  /* 0x0014580a01007387 */ /* 0x000fe20000100a00 */
[----:B--2---:R-:W-:Y:S03]  /*1f0b0*/  HMMA.16816.F32 R12, R12, R10, R20 ;  /* 0x0000000a0c0c723c */ /* 0x004fe60000001814 */
[----:B------:R-:W2:-:S15]  /*1f0c0*/  LDL.LU R20, [R1+0x8f0] ;  /* 0x0008f00001147983 */ /* 0x000e9e0000300800 */
[----:B------:R-:W-:-:S05]  /*1f0d0*/  NOP ;  /* 0x0000000000007918 */ /* 0x000fca0000000000 */
[----:B------:R-:W-:Y:S04]  /*1f0e0*/  STL.64 [R1+0xe0], R12 ;  /* 0x0000e00c01007387 */ /* 0x000fe80000100a00 */
[----:B------:R-:W-:Y:S04]  /*1f0f0*/  STL.64 [R1+0xe8], R14 ;  /* 0x0000e80e01007387 */ /* 0x000fe80000100a00 */
[----:B------:R-:W2:Y:S04]  /*1f100*/  LDL.LU R21, [R1+0x8f4] ;  /* 0x0008f40001157983 */ /* 0x000ea80000300800 */
[----:B------:R-:W3:Y:S04]  /*1f110*/  LDL.LU R22, [R1+0x8f8] ;  /* 0x0008f80001167983 */ /* 0x000ee80000300800 */
[----:B------:R-:W3:Y:S01]  /*1f120*/  LDL.LU R23, [R1+0x8fc] ;  /* 0x0008fc0001177983 */ /* 0x000ee20000300800 */
[----:B0-----:R-:W-:-:S02]  /*1f130*/  IMAD.MOV.U32 R6, RZ, RZ, R25 ;  /* 0x000000ffff067224 */ /* 0x001fc400078e0019 */
[----:B------:R-:W-:Y:S01]  /*1f140*/  IMAD.MOV.U32 R7, RZ, RZ, R24 ;  /* 0x000000ffff077224 */ /* 0x000fe200078e0018 */
[----:B---3--:R0:W-:Y:S04]  /*1f150*/  STL.64 [R1+0x1468], R22 ;  /* 0x0014681601007387 */ /* 0x0081e80000100a00 */
[----:B--2---:R1:W-:Y:S04]  /*1f160*/  STL.64 [R1+0x1460], R20 ;  /* 0x0014601401007387 */ /* 0x0043e80000100a00 */
[----:B------:R-:W-:Y:S01]  /*1f170*/  STL.64 [R1+0x1470], R6 ;  /* 0x0014700601007387 */ /* 0x000fe20000100a00 */
[----:B0-----:R-:W-:-:S02]  /*1f180*/  IMAD.MOV.U32 R22, RZ, RZ, R9 ;  /* 0x000000ffff167224 */ /* 0x001fc400078e0009 */
[----:B------:R-:W-:Y:S01]  /*1f190*/  IMAD.MOV.U32 R23, RZ, RZ, R0 ;  /* 0x000000ffff177224 */ /* 0x000fe200078e0000 */
[----:B------:R-:W2:Y:S04]  /*1f1a0*/  LDL.LU R9, [R1+0x15bc] ;  /* 0x0015bc0001097983 */ /* 0x000ea80000300800 */
[----:B------:R-:W3:Y:S04]  /*1f1b0*/  LDL.LU R0, [R1+0x15b8] ;  /* 0x0015b80001007983 */ /* 0x000ee80000300800 */
[----:B------:R0:W-:Y:S04]  /*1f1c0*/  STL.64 [R1+0x1478], R22 ;  /* 0x0014781601007387 */ /* 0x0001e80000100a00 */
[----:B-1----:R-:W4:Y:S04]  /*1f1d0*/  LDL.LU R20, [R1+0x920] ;  /* 0x0009200001147983 */ /* 0x002f280000300800 */
[----:B------:R-:W4:Y:S04]  /*1f1e0*/  LDL.LU R21, [R1+0x924] ;  /* 0x0009240001157983 */ /* 0x000f280000300800 */
[----:B0-----:R-:W2:Y:S04]  /*1f1f0*/  LDL.LU R22, [R1+0x928] ;  /* 0x0009280001167983 */ /* 0x001ea80000300800 */
[----:B------:R-:W2:Y:S04]  /*1f200*/  LDL.LU R23, [R1+0x92c] ;  /* 0x00092c0001177983 */ /* 0x000ea80000300800 */
[----:B--2---:R0:W-:Y:S04]  /*1f210*/  STL.64 [R1+0x1488], R22 ;  /* 0x0014881601007387 */ /* 0x0041e80000100a00 */
[----:B----4-:R-:W-:Y:S01]  /*1f220*/  STL.64 [R1+0x1480], R20 ;  /* 0x0014801401007387 */ /* 0x010fe20000100a00 */
[----:B0-----:R-:W-:-:S02]  /*1f230*/  IMAD.MOV.U32 R22, RZ, RZ, R17 ;  /* 0x000000ffff167224 */ /* 0x001fc400078e0011 */
[----:B------:R-:W-:Y:S01]  /*1f240*/  IMAD.MOV.U32 R23, RZ, RZ, R8 ;  /* 0x000000ffff177224 */ /* 0x000fe200078e0008 */
[----:B------:R-:W2:Y:S04]  /*1f250*/  LDL.LU R17, [R1+0x15b4] ;  /* 0x0015b40001117983 */ /* 0x000ea80000300800 */
[----:B------:R-:W4:Y:S04]  /*1f260*/  LDL.LU R8, [R1+0x15b0] ;  /* 0x0015b00001087983 */ /* 0x000f280000300800 */
[----:B------:R0:W-:Y:S02]  /*1f270*/  STL.64 [R1+0x14a0], R22 ;  /* 0x0014a01601007387 */ /* 0x0001e40000100a00 */
[----:B0-----:R-:W-:-:S02]  /*1f280*/  IMAD.MOV.U32 R22, RZ, RZ, R5 ;  /* 0x000000ffff167224 */ /* 0x001fc400078e0005 */
[----:B------:R-:W-:-:S05]  /*1f290*/  IMAD.MOV.U32 R23, RZ, RZ, R4 ;  /* 0x000000ffff177224 */ /* 0x000fca00078e0004 */
[----:B------:R0:W-:Y:S04]  /*1f2a0*/  STL.64 [R1+0x14b8], R22 ;  /* 0x0014b81601007387 */ /* 0x0001e80000100a00 */
[----:B------:R-:W3:Y:S04]  /*1f2b0*/  LDL.LU R4, [R1+0x910] ;  /* 0x0009100001047983 */ /* 0x000ee80000300800 */
[----:B------:R-:W3:Y:S04]  /*1f2c0*/  LDL.LU R5, [R1+0x914] ;  /* 0x0009140001057983 */ /* 0x000ee80000300800 */
[----:B------:R-:W2:Y:S04]  /*1f2d0*/  LDL.LU R6, [R1+0x918] ;  /* 0x0009180001067983 */ /* 0x000ea80000300800 */
[----:B------:R-:W2:Y:S04]  /*1f2e0*/  LDL.LU R7, [R1+0x91c] ;  /* 0x00091c0001077983 */ /* 0x000ea80000300800 */
[----:B------:R-:W4:Y:S04]  /*1f2f0*/  LDL.LU R20, [R1+0x950] ;  /* 0x0009500001147983 */ /* 0x000f280000300800 */
[----:B------:R-:W4:Y:S04]  /*1f300*/  LDL.LU R21, [R1+0x954] ;  /* 0x0009540001157983 */ /* 0x000f280000300800 */
[----:B0-----:R-:W3:Y:S04]  /*1f310*/  LDL.LU R22, [R1+0x958] ;  /* 0x0009580001167983 */ /* 0x001ee80000300800 */
[----:B------:R-:W3:Y:S04]  /*1f320*/  LDL.LU R23, [R1+0x95c] ;  /* 0x00095c0001177983 */ /* 0x000ee80000300800 */
[----:B---3--:R0:W-:Y:S04]  /*1f330*/  STL.64 [R1+0x14c8], R22 ;  /* 0x0014c81601007387 */ /* 0x0081e80000100a00 */
[----:B----4-:R-:W-:Y:S01]  /*1f340*/  STL.64 [R1+0x14c0], R20 ;  /* 0x0014c01401007387 */ /* 0x010fe20000100a00 */
[----:B0-----:R-:W-:-:S02]  /*1f350*/  IMAD.MOV.U32 R22, RZ, RZ, R19 ;  /* 0x000000ffff167224 */ /* 0x001fc400078e0013 */
[----:B------:R-:W-:Y:S01]  /*1f360*/  IMAD.MOV.U32 R23, RZ, RZ, R16 ;  /* 0x000000ffff177224 */ /* 0x000fe200078e0010 */
[----:B------:R-:W3:Y:S04]  /*1f370*/  LDL.LU R19, [R1+0x15ac] ;  /* 0x0015ac0001137983 */ /* 0x000ee80000300800 */
[----:B------:R-:W4:Y:S04]  /*1f380*/  LDL.LU R16, [R1+0x15a8] ;  /* 0x0015a80001107983 */ /* 0x000f280000300800 */
[----:B------:R0:W-:Y:S02]  /*1f390*/  STL.64 [R1+0x14e0], R22 ;  /* 0x0014e01601007387 */ /* 0x0001e40000100a00 */
[----:B0-----:R-:W-:-:S02]  /*1f3a0*/  IMAD.MOV.U32 R22, RZ, RZ, R9 ;  /* 0x000000ffff167224 */ /* 0x001fc400078e0009 */
[----:B------:R-:W-:Y:S01]  /*1f3b0*/  IMAD.MOV.U32 R23, RZ, RZ, R18 ;  /* 0x000000ffff177224 */ /* 0x000fe200078e0012 */
[----:B------:R-:W4:Y:S04]  /*1f3c0*/  LDL.LU R9, [R1+0x15a4] ;  /* 0x0015a40001097983 */ /* 0x000f280000300800 */
[----:B------:R-:W4:Y:S04]  /*1f3d0*/  LDL.LU R18, [R1+0x15a0] ;  /* 0x0015a00001127983 */ /* 0x000f280000300800 */
[----:B------:R-:W-:Y:S04]  /*1f3e0*/  STL.64 [R1+0x14f8], R22 ;  /* 0x0014f81601007387 */ /* 0x000fe80000100a00 */
[----:B--2---:R-:W-:Y:S04]  /*1f3f0*/  STL.64 [R1+0x1498], R6 ;  /* 0x0014980601007387 */ /* 0x004fe80000100a00 */
[----:B------:R0:W-:Y:S04]  /*1f400*/  STL.64 [R1+0x1490], R4 ;  /* 0x0014900401007387 */ /* 0x0001e80000100a00 */
        /* <DEDUP_REMOVED lines=75> */
[----:B----4-:R-:W-:-:S02]  /*1f8c0*/  IMAD.MOV.U32 R26, RZ, RZ, R9 ;  /* 0x000000ffff1a7224 */ /* 0x010fc400078e0009 */
[----:B------:R-:W-:-:S07]  /*1f8d0*/  IMAD.MOV.U32 R27, RZ, RZ, R8 ;  /* 0x000000ffff1b7224 */ /* 0x000fce00078e0008 */
[C---:B------:R-:W-:Y:S01]  /*1f8e0*/  HMMA.16816.F32 R24, R16.reuse, R26, R20 ;  /* 0x0000001a1018723c */ /* 0x040fe20000001814 */
[----:B---3--:R-:W-:Y:S04]  /*1f8f0*/  STL.64 [R1+0x1568], R6 ;  /* 0x0015680601007387 */ /* 0x008fe80000100a00 */
[----:B--2---:R0:W-:Y:S04]  /*1f900*/  STL.64 [R1+0x1560], R4 ;  /* 0x0015600401007387 */ /* 0x0041e80000100a00 */
[----:B0-----:R-:W2:Y:S04]  /*1f910*/  LDL.LU R4, [R1+0x9c0] ;  /* 0x0009c00001047983 */ /* 0x001ea80000300800 */
[----:B------:R-:W2:Y:S04]  /*1f920*/  LDL.LU R5, [R1+0x9c4] ;  /* 0x0009c40001057983 */ /* 0x000ea80000300800 */
[----:B------:R-:W2:Y:S04]  /*1f930*/  LDL.LU R6, [R1+0x9c8] ;  /* 0x0009c80001067983 */ /* 0x000ea80000300800 */
[----:B------:R-:W2:Y:S04]  /*1f940*/  LDL.LU R7, [R1+0x9cc] ;  /* 0x0009cc0001077983 */ /* 0x000ea80000300800 */
[----:B------:R-:W3:Y:S04]  /*1f950*/  LDL.LU R8, [R1+0x900] ;  /* 0x0009000001087983 */ /* 0x000ee80000300800 */
[----:B------:R-:W3:Y:S04]  /*1f960*/  LDL.LU R9, [R1+0x904] ;  /* 0x0009040001097983 */ /* 0x000ee80000300800 */
[----:B------:R-:W3:Y:S04]  /*1f970*/  LDL.LU R10, [R1+0x908] ;  /* 0x00090800010a7983 */ /* 0x000ee80000300800 */
[----:B------:R-:W3:Y:S04]  /*1f980*/  LDL.LU R11, [R1+0x90c] ;  /* 0x00090c00010b7983 */ /* 0x000ee80000300800 */
[----:B------:R-:W2:Y:S04]  /*1f990*/  LDL.LU.64 R22, [R1+0x1570] ;  /* 0x0015700001167983 */ /* 0x000ea80000300a00 */
[----:B------:R0:W-:Y:S04]  /*1f9a0*/  STL.64 [R1+0x2d0], R24 ;  /* 0x0002d01801007387 */ /* 0x0001e80000100a00 */
[----:B------:R1:W-:Y:S04]  /*1f9b0*/  STL.64 [R1+0x2d8], R26 ;  /* 0x0002d81a01007387 */ /* 0x0003e80000100a00 */
[----:B0-----:R-:W4:Y:S04]  /*1f9c0*/  LDL.LU R24, [R1+0x3c0] ;  /* 0x0003c00001187983 */ /* 0x001f280000300800 */
[----:B------:R-:W4:Y:S04]  /*1f9d0*/  LDL.LU R25, [R1+0x3c4] ;  /* 0x0003c40001197983 */ /* 0x000f280000300800 */
[----:B-1----:R-:W4:Y:S04]  /*1f9e0*/  LDL.LU R26, [R1+0x3c8] ;  /* 0x0003c800011a7983 */ /* 0x002f280000300800 */
        /* <DEDUP_REMOVED lines=53> */
[----:B---3--:R-:W-:-:S15]  /*1fd40*/  HMMA.16816.F32 R20, R16, R14, R20 ;  /* 0x0000000e1014723c */ /* 0x008fde0000001814 */
[----:B------:R-:W-:-:S08]  /*1fd50*/  NOP ;  /* 0x0000000000007918 */ /* 0x000fd00000000000 */
[----:B------:R-:W-:Y:S04]  /*1fd60*/  STL.64 [R1+0x250], R20 ;  /* 0x0002501401007387 */ /* 0x000fe80000100a00 */
[----:B------:R0:W-:Y:S04]  /*1fd70*/  STL.64 [R1+0x258], R22 ;  /* 0x0002581601007387 */ /* 0x0001e80000100a00 */
[----:B0-----:R-:W2:Y:S04]  /*1fd80*/  LDL.LU.64 R22, [R1+0x14b8] ;  /* 0x0014b80001167983 */ /* 0x001ea80000300a00 */
        /* <DEDUP_REMOVED lines=22> */
[----:B------:R0:W-:Y:S04]  /*1fef0*/  STL.64 [R1+0x228], R14 ;  /* 0x0002280e01007387 */ /* 0x0001e80000100a00 */
[----:B0-----:R-:W3:Y:S04]  /*1ff00*/  LDL.LU.64 R14, [R1+0x98] ;  /* 0x00009800010e7983 */ /* 0x001ee80000300a00 */
[----:B---3--:R0:W-:Y:S04]  /*1ff10*/  STL.64 [R1+0x1420], R14 ;  /* 0x0014200e01007387 */ /* 0x0081e80000100a00 */
[----:B0-----:R-:W3:Y:S04]  /*1ff20*/  LDL.LU.64 R14, [R1+0xb8] ;  /* 0x0000b800010e7983 */ /* 0x001ee80000300a00 */
[----:B---3--:R0:W-:Y:S04]  /*1ff30*/  STL.64 [R1+0x1428], R14 ;  /* 0x0014280e01007387 */ /* 0x0081e80000100a00 */
[----:B0-----:R-:W3:Y:S01]  /*1ff40*/  LDL.LU.64 R14, [R1+0xc8] ;  /* 0x0000c800010e7983 */ /* 0x001ee20000300a00 */
[C---:B--2---:R-:W-:Y:S03]  /*1ff50*/  HMMA.16816.F32 R20, R16.reuse, R22, R4 ;  /* 0x000000161014723c */ /* 0x044fe60000001804 */
[----:B---3--:R0:W-:Y:S04]  /*1ff60*/  STL.64 [R1+0x1430], R14 ;  /* 0x0014300e01007387 */ /* 0x0081e80000100a00 */
[----:B------:R-:W2:Y:S04]  /*1ff70*/  LDL.LU R12, [R1+0x8e0] ;  /* 0x0008e000010c7983 */ /* 0x000ea80000300800 */
[----:B------:R-:W2:Y:S04]  /*1ff80*/  LDL.LU R13, [R1+0x8e4] ;  /* 0x0008e400010d7983 */ /* 0x000ea80000300800 */
[----:B0-----:R-:W2:Y:S04]  /*1ff90*/  LDL.LU R14, [R1+0x8e8] ;  /* 0x0008e800010e7983 */ /* 0x001ea80000300800 */
[----:B------:R-:W2:Y:S04]  /*1ffa0*/  LDL.LU R15, [R1+0x8ec] ;  /* 0x0008ec00010f7983 */ /* 0x000ea80000300800 */
[----:B------:R-:W3:Y:S04]  /*1ffb0*/  LDL.LU.64 R6, [R1+0x1470] ;  /* 0x0014700001067983 */ /* 0x000ee80000300a00 */
[----:B------:R-:W-:Y:S04]  /*1ffc0*/  STL.64 [R1+0x210], R20 ;  /* 0x0002101401007387 */ /* 0x000fe80000100a00 */
[----:B------:R0:W-:Y:S04]  /*1ffd0*/  STL.64 [R1+0x218], R22 ;  /* 0x0002181601007387 */ /* 0x0001e80000100a00 */
[----:B0-----:R-:W4:Y:S04]  /*1ffe0*/  LDL.LU.64 R22, [R1+0x1468] ;  /* 0x0014680001167983 */ /* 0x001f280000300a00 */
[----:B------:R-:W4:Y:S01]  /*1fff0*/  LDL.LU.64 R20, [R1+0x1460] ;  /* 0x0014600001147983 */ /* 0x000f220000300a00 */
[----:B---3--:R-:W-:Y:S03]  /*20000*/  HMMA.16816.F32 R4, R16, R6, R8 ;  /* 0x000000061004723c */ /* 0x008fe60000001808 */
[----:B------:R-:W2:-:S15]  /*20010*/  LDL.LU.64 R10, [R1+0x1458] ;  /* 0x00145800010a7983 */ /* 0x000e9e0000300a00 */
[----:B------:R-:W-:-:S05]  /*20020*/  NOP ;  /* 0x0000000000007918 */ /* 0x000fca0000000000 */
[----:B------:R-:W-:Y:S04]  /*20030*/  STL.64 [R1+0x200], R4 ;  /* 0x0002000401007387 */ /* 0x000fe80000100a00 */
[----:B------:R0:W-:Y:S04]  /*20040*/  STL.64 [R1+0x208], R6 ;  /* 0x0002080601007387 */ /* 0x0001e80000100a00 */
[----:B0-----:R-:W4:Y:S01]  /*20050*/  LDL.LU.64 R6, [R1+0x1450] ;  /* 0x0014500001067983 */ /* 0x001f220000300a00 */
[C---:B--2---:R-:W-:Y:S06]  /*20060*/  HMMA.16816.F32 R12, R16.reuse, R10, R12 ;  /* 0x0000000a100c723c */ /* 0x044fec000000180c */
[----:B----4-:R-:W-:-:S15]  /*20070*/  HMMA.16816.F32 R20, R16, R6, R20 ;  /* 0x000000061014723c */ /* 0x010fde0000001814 */
[----:B------:R-:W-:-:S08]  /*20080*/  NOP ;  /* 0x0000000000007918 */ /* 0x000fd00000000000 */
[----:B------:R-:W-:Y:S04]  /*20090*/  STL.64 [R1+0x1f0], R20 ;  /* 0x0001f01401007387 */ /* 0x000fe80000100a00 */
[----:B------:R0:W-:Y:S04]  /*200a0*/  STL.64 [R1+0x1f8], R22 ;  /* 0x0001f81601007387 */ /* 0x0001e80000100a00 */
[----:B0-----:R-:W2:Y:S04]  /*200b0*/  LDL.LU.64 R22, [R1+0x1448] ;  /* 0x0014480001167983 */ /* 0x001ea80000300a00 */
[----:B------:R-:W2:Y:S04]  /*200c0*/  LDL.LU.64 R20, [R1+0x1440] ;  /* 0x0014400001147983 */ /* 0x000ea80000300a00 */
[----:B------:R0:W-:Y:S04]  /*200d0*/  STL.64 [R1+0x1360], R6 ;  /* 0x0013600601007387 */ /* 0x0001e80000100a00 */
[----:B------:R-:W3:Y:S04]  /*200e0*/  LDL.LU R4, [R1+0x380] ;  /* 0x0003800001047983 */ /* 0x000ee80000300800 */
[----:B------:R-:W3:Y:S04]  /*200f0*/  LDL.LU R5, [R1+0x384] ;  /* 0x0003840001057983 */ /* 0x000ee80000300800 */
[----:B0-----:R-:W3:Y:S01]  /*20100*/  LDL.LU R6, [R1+0x388] ;  /* 0x0003880001067983 */ /* 0x001ee20000300800 */
[----:B------:R-:W-:-:S03]  /*20110*/  IMAD.MOV.U32 R7, RZ, RZ, R0 ;  /* 0x000000ffff077224 */ /* 0x000fc600078e0000 */
[----:B------:R-:W4:Y:S04]  /*20120*/  LDL.LU R0, [R1+0x1438] ;  /* 0x0014380001007983 */ /* 0x000f280000300800 */
[----:B------:R-:W2:Y:S04]  /*20130*/  LDL.LU.64 R18, [R1+0xd8] ;  /* 0x0000d80001127983 */ /* 0x000ea80000300a00 */
[----:B------:R0:W-:Y:S04]  /*20140*/  STL.64 [R1+0x13f0], R10 ;  /* 0x0013f00a01007387 */ /* 0x0001e80000100a00 */
[----:B------:R-:W-:Y:S04]  /*20150*/  STL.64 [R1+0xf0], R12 ;  /* 0x0000f00c01007387 */ /* 0x000fe80000100a00 */
[----:B------:R2:W-:Y:S04]  /*20160*/  STL.64 [R1+0xf8], R14 ;  /* 0x0000f80e01007387 */ /* 0x0005e80000100a00 */
[----:B0-----:R-:W3:Y:S01]  /*20170*/  LDL.LU.64 R10, [R1+0xa8] ;  /* 0x0000a800010a7983 */ /* 0x001ee20000300a00 */
[----:B--2---:R-:W-:Y:S06]  /*20180*/  HMMA.16816.F32 R12, R20, R18, R24 ;  /* 0x00000012140c723c */ /* 0x004fec0000001818 */
[----:B------:R-:W-:-:S02]  /*20190*/  IMAD.MOV.U32 R2, RZ, RZ, R19 ;  /* 0x000000ffff027224 */ /* 0x000fc400078e0013 */
[----:B------:R-:W-:-:S15]  /*201a0*/  IMAD.MOV.U32 R27, RZ, RZ, R18 ;  /* 0x000000ffff1b7224 */ /* 0x000fde00078e0012 */
[----:B------:R-:W-:Y:S01]  /*201b0*/  STL.64 [R1+0x3c0], R12 ;  /* 0x0003c00c01007387 */ /* 0x000fe20000100a00 */
[----:B------:R-:W-:-:S03]  /*201c0*/  IMAD.MOV.U32 R19, RZ, RZ, R14 ;  /* 0x000000ffff137224 */ /* 0x000fc600078e000e */
[----:B------:R0:W-:Y:S04]  /*201d0*/  STL.64 [R1+0x3c8], R14 ;  /* 0x0003c80e01007387 */ /* 0x0001e80000100a00 */
[----:B0-----:R-:W2:Y:S04]  /*201e0*/  LDL.LU.64 R14, [R1+0x1430] ;  /* 0x00143000010e7983 */ /* 0x001ea80000300a00 */
[----:B------:R-:W-:Y:S04]  /*201f0*/  STL [R1+0x1328], R2 ;  /* 0x0013280201007387 */ /* 0x000fe80000100800 */
[----:B------:R0:W-:Y:S04]  /*20200*/  STL [R1+0x1324], R27 ;  /* 0x0013241b01007387 */ /* 0x0001e80000100800 */
[----:B------:R-:W2:Y:S04]  /*20210*/  LDL.LU R24, [R1+0x3b0] ;  /* 0x0003b00001187983 */ /* 0x000ea80000300800 */
[----:B------:R-:W2:Y:S04]  /*20220*/  LDL.LU R25, [R1+0x3b4] ;  /* 0x0003b40001197983 */ /* 0x000ea80000300800 */
[----:B------:R-:W2:Y:S04]  /*20230*/  LDL.LU R26, [R1+0x3b8] ;  /* 0x0003b800011a7983 */ /* 0x000ea80000300800 */
[----:B0-----:R-:W2:Y:S01]  /*20240*/  LDL.LU R27, [R1+0x3bc] ;  /* 0x0003bc00011b7983 */ /* 0x001ea20000300800 */
[----:B------:R-:W-:-:S05]  /*20250*/  IMAD.MOV.U32 R18, RZ, RZ, R12 ;  /* 0x000000ffff127224 */ /* 0x000fca00078e000c */
[----:B------:R0:W-:Y:S04]  /*20260*/  STL [R1+0x111c], R18 ;  /* 0x00111c1201007387 */ /* 0x0001e80000100800 */
[----:B------:R1:W-:Y:S04]  /*20270*/  STL [R1+0x1118], R19 ;  /* 0x0011181301007387 */ /* 0x0003e80000100800 */
[----:B------:R-:W3:Y:S04]  /*20280*/  LDL.LU R16, [R1+0x390] ;  /* 0x0003900001107983 */ /* 0x000ee80000300800 */
[----:B------:R-:W3:Y:S04]  /*20290*/  LDL.LU R17, [R1+0x394] ;  /* 0x0003940001117983 */ /* 0x000ee80000300800 */
[----:B0-----:R-:W3:Y:S04]  /*202a0*/  LDL.LU R18, [R1+0x398] ;  /* 0x0003980001127983 */ /* 0x001ee80000300800 */
[----:B-1----:R-:W3:Y:S01]  /*202b0*/  LDL.LU R19, [R1+0x39c] ;  /* 0x00039c0001137983 */ /* 0x002ee20000300800 */
[----:B--2---:R-:W-:-:S15]  /*202c0*/  HMMA.16816.F32 R24, R20, R14, R24 ;  /* 0x0000000e1418723c */ /* 0x004fde0000001818 */
[----:B------:R-:W-:-:S08]  /*202d0*/  NOP ;  /* 0x0000000000007918 */ /* 0x000fd00000000000 */
[----:B------:R0:W-:Y:S04]  /*202e0*/  STL.64 [R1+0x3b0], R24 ;  /* 0x0003b01801007387 */ /* 0x0001e80000100a00 */
[----:B------:R1:W-:Y:S01]  /*202f0*/  STL.64 [R1+0x3b8], R26 ;  /* 0x0003b81a01007387 */ /* 0x0003e20000100a00 */
[----:B0-----:R-:W-:Y:S02]  /*20300*/  IMAD.MOV.U32 R25, RZ, RZ, R14 ;  /* 0x000000ffff197224 */ /* 0x001fe400078e000e */
[----:B-1----:R-:W-:Y:S02]  /*20310*/  IMAD.MOV.U32 R26, RZ, RZ, R15 ;  /* 0x000000ffff1a7224 */ /* 0x002fe400078e000f */
[----:B------:R-:W2:Y:S04]  /*20320*/  LDL.LU.64 R14, [R1+0x1428] ;  /* 0x00142800010e7983 */ /* 0x000ea80000300a00 */
[----:B------:R-:W-:Y:S04]  /*20330*/  STL [R1+0x1330], R26 ;  /* 0x0013301a01007387 */ /* 0x000fe80000100800 */
[----:B------:R0:W-:Y:S04]  /*20340*/  STL [R1+0x132c], R25 ;  /* 0x00132c1901007387 */ /* 0x0001e80000100800 */
[----:B------:R-:W2:Y:S04]  /*20350*/  LDL.LU R24, [R1+0x3a0] ;  /* 0x0003a00001187983 */ /* 0x000ea80000300800 */
[----:B0-----:R-:W2:Y:S04]  /*20360*/  LDL.LU R25, [R1+0x3a4] ;  /* 0x0003a40001197983 */ /* 0x001ea80000300800 */
[----:B------:R-:W2:Y:S01]  /*20370*/  LDL.LU R26, [R1+0x3a8] ;  /* 0x0003a800011a7983 */ /* 0x000ea20000300800 */
[----:B----4-:R-:W-:-:S07]  /*20380*/  IMAD.MOV.U32 R27, RZ, RZ, R0 ;  /* 0x000000ffff1b7224 */ /* 0x010fce00078e0000 */
[----:B--2---:R-:W-:-:S15]  /*20390*/  HMMA.16816.F32 R24, R20, R14, R24 ;  /* 0x0000000e1418723c */ /* 0x004fde0000001818 */
[----:B------:R-:W-:-:S08]  /*203a0*/  NOP ;  /* 0x0000000000007918 */ /* 0x000fd00000000000 */
[----:B------:R0:W-:Y:S04]  /*203b0*/  STL.64 [R1+0x3a0], R24 ;  /* 0x0003a01801007387 */ /* 0x0001e80000100a00 */
[----:B------:R1:W-:Y:S01]  /*203c0*/  STL.64 [R1+0x3a8], R26 ;  /* 0x0003a81a01007387 */ /* 0x0003e20000100a00 */
[----:B0-----:R-:W-:Y:S02]  /*203d0*/  IMAD.MOV.U32 R24, RZ, RZ, R15 ;  /* 0x000000ffff187224 */ /* 0x001fe400078e000f */
[----:B-1----:R-:W-:Y:S02]  /*203e0*/  IMAD.MOV.U32 R27, RZ, RZ, R14 ;  /* 0x000000ffff1b7224 */ /* 0x002fe400078e000e */
[----:B------:R-:W2:Y:S01]  /*203f0*/  LDL.LU.64 R14, [R1+0x1420] ;  /* 0x00142000010e7983 */ /* 0x000ea20000300a00 */
[----:B---3--:R-:W-:Y:S06]  /*20400*/  HMMA.16816.F32 R16, R20, R10, R16 ;  /* 0x0000000a1410723c */ /* 0x008fec0000001810 */
[----:B------:R-:W-:Y:S01]  /*20410*/  IMAD.MOV.U32 R2, RZ, RZ, R11 ;  /* 0x000000ffff027224 */ /* 0x000fe200078e000b */
[----:B------:R-:W-:Y:S01]  /*20420*/  STL [R1+0x1338], R24 ;  /* 0x0013381801007387 */ /* 0x000fe20000100800 */
[----:B------:R-:W-:-:S03]  /*20430*/  IMAD.MOV.U32 R25, RZ, RZ, R10 ;  /* 0x000000ffff197224 */ /* 0x000fc600078e000a */
[----:B------:R-:W-:-:S12]  /*20440*/  STL [R1+0x1334], R27 ;  /* 0x0013341b01007387 */ /* 0x000fd80000100800 */
[----:B------:R0:W-:Y:S04]  /*20450*/  STL.64 [R1+0x390], R16 ;  /* 0x0003901001007387 */ /* 0x0001e80000100a00 */
[----:B------:R1:W-:Y:S04]  /*20460*/  STL.64 [R1+0x398], R18 ;  /* 0x0003981201007387 */ /* 0x0003e80000100a00 */
[----:B------:R-:W-:Y:S04]  /*20470*/  STL [R1+0x1340], R2 ;  /* 0x0013400201007387 */ /* 0x000fe80000100800 */
[----:B------:R-:W-:Y:S01]  /*20480*/  STL [R1+0x133c], R25 ;  /* 0x00133c1901007387 */ /* 0x000fe20000100800 */
[----:B--2---:R-:W-:-:S15]  /*20490*/  HMMA.16816.F32 R4, R20, R14, R4 ;  /* 0x0000000e1404723c */ /* 0x004fde0000001804 */
[----:B------:R-:W-:-:S08]  /*204a0*/  NOP ;  /* 0x0000000000007918 */ /* 0x000fd00000000000 */
[----:B------:R-:W-:Y:S04]  /*204b0*/  STL.64 [R1+0x380], R4 ;  /* 0x0003800401007387 */ /* 0x000fe80000100a00 */
[----:B------:R2:W-:Y:S04]  /*204c0*/  STL.64 [R1+0x388], R6 ;  /* 0x0003880601007387 */ /* 0x0005e80000100a00 */
[----:B0-----:R-:W3:Y:S04]  /*204d0*/  LDL.LU R16, [R1+0x8d0] ;  /* 0x0008d00001107983 */ /* 0x001ee80000300800 */
[----:B------:R-:W3:Y:S04]  /*204e0*/  LDL.LU R17, [R1+0x8d4] ;  /* 0x0008d40001117983 */ /* 0x000ee80000300800 */
[----:B-1----:R-:W4:Y:S04]  /*204f0*/  LDL.LU R18, [R1+0x8d8] ;  /* 0x0008d80001127983 */ /* 0x002f280000300800 */
[----:B------:R-:W4:Y:S04]  /*20500*/  LDL.LU R19, [R1+0x8dc] ;  /* 0x0008dc0001137983 */ /* 0x000f280000300800 */
[----:B--2---:R-:W2:Y:S04]  /*20510*/  LDL.LU.64 R6, [R1+0x8] ;  /* 0x0000080001067983 */ /* 0x004ea80000300a00 */
[----:B--2---:R0:W-:Y:S04]  /*20520*/  STL.64 [R1+0x1378], R6 ;  /* 0x0013780601007387 */ /* 0x0041e80000100a00 */
[----:B0-----:R-:W2:Y:S04]  /*20530*/  LDL.LU.64 R6, [R1+0x18] ;  /* 0x0000180001067983 */ /* 0x001ea80000300a00 */
[----:B--2---:R-:W-:Y:S04]  /*20540*/  STL.64 [R1+0x1390], R6 ;  /* 0x0013900601007387 */ /* 0x004fe80000100a00 */
[----:B----4-:R-:W-:Y:S04]  /*20550*/  STL.64 [R1+0x1358], R18 ;  /* 0x0013581201007387 */ /* 0x010fe80000100a00 */
[----:B---3--:R0:W-:Y:S04]  /*20560*/  STL.64 [R1+0x1350], R16 ;  /* 0x0013501001007387 */ /* 0x0081e80000100a00 */
[----:B0-----:R-:W2:Y:S04]  /*20570*/  LDL.LU R16, [R1+0x2e0] ;  /* 0x0002e00001107983 */ /* 0x001ea80000300800 */
[----:B------:R-:W2:Y:S04]  /*20580*/  LDL.LU R17, [R1+0x2e4] ;  /* 0x0002e40001117983 */ /* 0x000ea80000300800 */
[----:B------:R-:W3:Y:S04]  /*20590*/  LDL.LU R18, [R1+0x2e8] ;  /* 0x0002e80001127983 */ /* 0x000ee80000300800 */
[----:B------:R-:W3:Y:S04]  /*205a0*/  LDL.LU R19, [R1+0x2ec] ;  /* 0x0002ec0001137983 */ /* 0x000ee80000300800 */
[----:B------:R-:W4:Y:S04]  /*205b0*/  LDL.LU.64 R6, [R1+0x28] ;  /* 0x0000280001067983 */ /* 0x000f280000300a00 */
[----:B----4-:R0:W-:Y:S04]  /*205c0*/  STL.64 [R1+0x13a8], R6 ;  /* 0x0013a80601007387 */ /* 0x0101e80000100a00 */
[----:B0-----:R-:W4:Y:S04]  /*205d0*/  LDL.LU.64 R6, [R1+0x38] ;  /* 0x0000380001067983 */ /* 0x001f280000300a00 */
[----:B----4-:R-:W-:Y:S04]  /*205e0*/  STL.64 [R1+0x13c0], R6 ;  /* 0x0013c00601007387 */ /* 0x010fe80000100a00 */
[----:B---3--:R-:W-:Y:S04]  /*205f0*/  STL.64 [R1+0x1370], R18 ;  /* 0x0013701201007387 */ /* 0x008fe80000100a00 */
[----:B--2---:R0:W-:Y:S04]  /*20600*/  STL.64 [R1+0x1368], R16 ;  /* 0x0013681001007387 */ /* 0x0041e80000100a00 */
[----:B0-----:R-:W2:Y:S04]  /*20610*/  LDL.LU R16, [R1+0x2f0] ;  /* 0x0002f00001107983 */ /* 0x001ea80000300800 */
[----:B------:R-:W2:Y:S04]  /*20620*/  LDL.LU R17, [R1+0x2f4] ;  /* 0x0002f40001117983 */ /* 0x000ea80000300800 */
[----:B------:R-:W3:Y:S04]  /*20630*/  LDL.LU R18, [R1+0x2f8] ;  /* 0x0002f80001127983 */ /* 0x000ee80000300800 */
[----:B------:R-:W3:Y:S04]  /*20640*/  LDL.LU R19, [R1+0x2fc] ;  /* 0x0002fc0001137983 */ /* 0x000ee80000300800 */
[----:B------:R-:W4:Y:S01]  /*20650*/  LDL.LU.64 R6, [R1+0x48] ;  /* 0x0000480001067983 */ /* 0x000f220000300a00 */
        /* <DEDUP_REMOVED lines=15> */
[----:B------:R-:W4:Y:S04]  /*20750*/  LDL.LU R10, [R1+0x358] ;  /* 0x00035800010a7983 */ /* 0x000f280000300800 */
[----:B------:R-:W4:Y:S04]  /*20760*/  LDL.LU R11, [R1+0x35c] ;  /* 0x00035c00010b7983 */ /* 0x000f280000300800 */
[----:B------:R-:W2:Y:S04]  /*20770*/  LDL.LU R12, [R1+0x370] ;  /* 0x00037000010c7983 */ /* 0x000ea80000300800 */
[----:B------:R-:W2:Y:S04]  /*20780*/  LDL.LU R13, [R1+0x374] ;  /* 0x00037400010d7983 */ /* 0x000ea80000300800 */
[----:B------:R-:W2:Y:S04]  /*20790*/  LDL.LU R14, [R1+0x378] ;  /* 0x00037800010e7983 */ /* 0x000ea80000300800 */
[----:B------:R-:W2:Y:S04]  /*207a0*/  LDL.LU R15, [R1+0x37c] ;  /* 0x00037c00010f7983 */ /* 0x000ea80000300800 */
[----:B------:R-:W3:Y:S04]  /*207b0*/  LDL.LU R24, [R1+0x360] ;  /* 0x0003600001187983 */ /* 0x000ee80000300800 */
[----:B------:R-:W3:Y:S04]  /*207c0*/  LDL.LU R25, [R1+0x364] ;  /* 0x0003640001197983 */ /* 0x000ee80000300800 */
[----:B------:R-:W4:Y:S04]  /*207d0*/  LDL.LU R26, [R1+0x368] ;  /* 0x00036800011a7983 */ /* 0x000f280000300800 */
[----:B------:R-:W4:Y:S04]  /*207e0*/  LDL.LU R27, [R1+0x36c] ;  /* 0x00036c00011b7983 */ /* 0x000f280000300800 */
[----:B----4-:R0:W-:Y:S04]  /*207f0*/  STL.64 [R1+0x1410], R26 ;  /* 0x0014101a01007387 */ /* 0x0101e80000100a00 */
[----:B---3--:R-:W-:Y:S04]  /*20800*/  STL.64 [R1+0x1408], R24 ;  /* 0x0014081801007387 */ /* 0x008fe80000100a00 */
[----:B0-----:R-:W3:Y:S04]  /*20810*/  LDL.LU.64 R26, [R1+0x88] ;  /* 0x00008800011a7983 */ /* 0x001ee80000300a00 */
[----:B------:R0:W-:Y:S04]  /*20820*/  STL.64 [R1+0x1400], R10 ;  /* 0x0014000a01007387 */ /* 0x0001e80000100a00 */
[----:B------:R-:W-:Y:S04]  /*20830*/  STL.64 [R1+0x13f8], R8 ;  /* 0x0013f80801007387 */ /* 0x000fe80000100a00 */
[----:B0-----:R-:W4:Y:S04]  /*20840*/  LDL.LU.64 R10, [R1+0x78] ;  /* 0x00007800010a7983 */ /* 0x001f280000300a00 */
[----:B--2---:R0:W-:Y:S04]  /*20850*/  STL.64 [R1+0x13e8], R6 ;  /* 0x0013e80601007387 */ /* 0x0041e80000100a00 */
[----:B------:R-:W-:Y:S04]  /*20860*/  STL.64 [R1+0x13e0], R4 ;  /* 0x0013e00401007387 */ /* 0x000fe80000100a00 */
[----:B0-----:R-:W2:Y:S04]  /*20870*/  LDL.LU.64 R6, [R1+0x68] ;  /* 0x0000680001067983 */ /* 0x001ea80000300a00 */
        /* <DEDUP_REMOVED lines=10> */
[----:B------:R-:W4:Y:S04]  /*20920*/  LDL.LU R18, [R1+0x328] ;  /* 0x0003280001127983 */ /* 0x000f280000300800 */
[----:B------:R-:W4:Y:S01]  /*20930*/  LDL.LU R19, [R1+0x32c] ;  /* 0x00032c0001137983 */ /* 0x000f220000300800 */
[----:B------:R-:W-:Y:S03]  /*20940*/  HMMA.16816.F32 R12, R20, R26, R12 ;  /* 0x0000001a140c723c */ /* 0x000fe6000000180c */
[----:B----4-:R-:W-:Y:S04]  /*20950*/  STL.64 [R1+0x13d0], R18 ;  /* 0x0013d01201007387 */ /* 0x010fe80000100a00 */
[----:B---3--:R0:W-:Y:S04]  /*20960*/  STL.64 [R1+0x13c8], R16 ;  /* 0x0013c81001007387 */ /* 0x0081e80000100a00 */
[----:B0-----:R-:W3:Y:S04]  /*20970*/  LDL.LU R16, [R1+0x330] ;  /* 0x0003300001107983 */ /* 0x001ee80000300800 */
[----:B------:R-:W3:Y:S04]  /*20980*/  LDL.LU R17, [R1+0x334] ;  /* 0x0003340001117983 */ /* 0x000ee80000300800 */
[----:B------:R-:W3:Y:S04]  /*20990*/  LDL.LU R18, [R1+0x338] ;  /* 0x0003380001127983 */ /* 0x000ee80000300800 */
[----:B------:R-:W3:Y:S04]  /*209a0*/  LDL.LU R19, [R1+0x33c] ;  /* 0x00033c0001137983 */ /* 0x000ee80000300800 */
[----:B------:R-:W-:Y:S04]  /*209b0*/  STL [R1+0x1348], R0 ;  /* 0x0013480001007387 */ /* 0x000fe80000100800 */
[----:B------:R-:W-:Y:S04]  /*209c0*/  STL [R1+0x1344], R29 ;  /* 0x0013441d01007387 */ /* 0x000fe80000100800 */
[----:B------:R0:W-:Y:S04]  /*209d0*/  STL.64 [R1+0x370], R12 ;  /* 0x0003700c01007387 */ /* 0x0001e80000100a00 */
[----:B------:R1:W-:Y:S01]  /*209e0*/  STL.64 [R1+0x378], R14 ;  /* 0x0003780e01007387 */ /* 0x0003e20000100a00 */
[----:B0-----:R-:W-:-:S03]  /*209f0*/  IMAD.MOV.U32 R13, RZ, RZ, R26 ;  /* 0x000000ffff0d7224 */ /* 0x001fc600078e001a */
[----:B-1----:R-:W4:Y:S01]  /*20a00*/  LDL.LU.64 R14, [R1+0x1418] ;  /* 0x00141800010e7983 */ /* 0x002f220000300a00 */
[----:B------:R-:W-:-:S03]  /*20a10*/  IMAD.MOV.U32 R12, RZ, RZ, R27 ;  /* 0x000000ffff0c7224 */ /* 0x000fc600078e001b */
[----:B------:R-:W2:Y:S04]  /*20a20*/  LDL.LU.64 R26, [R1+0x1410] ;  /* 0x00141000011a7983 */ /* 0x000ea80000300a00 */
[----:B------:R-:W2:Y:S04]  /*20a30*/  LDL.LU.64 R24, [R1+0x1408] ;  /* 0x0014080001187983 */ /* 0x000ea80000300a00 */
[----:B------:R-:W-:Y:S01]  /*20a40*/  STL [R1+0x134c], R13 ;  /* 0x00134c0d01007387 */ /* 0x000fe20000100800 */
[----:B--2---:R-:W-:-:S15]  /*20a50*/  HMMA.16816.F32 R24, R20, R10, R24 ;  /* 0x0000000a1418723c */ /* 0x004fde0000001818 */
[----:B------:R-:W-:-:S08]  /*20a60*/  NOP ;  /* 0x0000000000007918 */ /* 0x000fd00000000000 */
[----:B------:R-:W-:Y:S04]  /*20a70*/  STL.64 [R1+0x360], R24 ;  /* 0x0003601801007387 */ /* 0x000fe80000100a00 */
[----:B------:R0:W-:Y:S02]  /*20a80*/  STL.64 [R1+0x368], R26 ;  /* 0x0003681a01007387 */ /* 0x0001e40000100a00 */
[----:B0-----:R-:W-:Y:S02]  /*20a90*/  IMAD.MOV.U32 R27, RZ, RZ, R10 ;  /* 0x000000ffff1b7224 */ /* 0x001fe400078e000a */
[----:B------:R-:W-:Y:S02]  /*20aa0*/  IMAD.MOV.U32 R26, RZ, RZ, R11 ;  /* 0x000000ffff1a7224 */ /* 0x000fe400078e000b */
[----:B------:R-:W2:Y:S04]  /*20ab0*/  LDL.LU.64 R10, [R1+0x1400] ;  /* 0x00140000010a7983 */ /* 0x000ea80000300a00 */
[----:B------:R-:W2:Y:S02]  /*20ac0*/  LDL.LU.64 R8, [R1+0x13f8] ;  /* 0x0013f80001087983 */ /* 0x000ea40000300a00 */
[----:B--2---:R-:W-:-:S15]  /*20ad0*/  HMMA.16816.F32 R8, R20, R6, R8 ;  /* 0x000000061408723c */ /* 0x004fde0000001808 */
[----:B------:R-:W-:-:S08]  /*20ae0*/  NOP ;  /* 0x0000000000007918 */ /* 0x000fd00000000000 */
[----:B------:R0:W-:Y:S04]  /*20af0*/  STL.64 [R1+0x350], R8 ;  /* 0x0003500801007387 */ /* 0x0001e80000100a00 */
[----:B------:R1:W-:Y:S01]  /*20b00*/  STL.64 [R1+0x358], R10 ;  /* 0x0003580a01007387 */ /* 0x0003e20000100a00 */
[----:B0-----:R-:W-:-:S03]  /*20b10*/  IMAD.MOV.U32 R9, RZ, RZ, R6 ;  /* 0x000000ffff097224 */ /* 0x001fc600078e0006 */
[----:B-1----:R-:W2:Y:S01]  /*20b20*/  LDL.LU.64 R10, [R1+0x13f0] ;  /* 0x0013f000010a7983 */ /* 0x002ea20000300a00 */
        /* <DEDUP_REMOVED lines=8> */
[----:B------:R-:W-:Y:S01]  /*20bb0*/  STL.64 [R1+0x1248], R14 ;  /* 0x0012480e01007387 */ /* 0x000fe20000100a00 */
[----:B---3--:R-:W-:Y:S06]  /*20bc0*/  HMMA.16816.F32 R16, R20, R6, R16 ;  /* 0x000000061410723c */ /* 0x008fec0000001810 */
[----:B------:R-:W-:-:S02]  /*20bd0*/  IMAD.MOV.U32 R3, RZ, RZ, R6 ;  /* 0x000000ffff037224 */ /* 0x000fc400078e0006 */
[----:B------:R-:W-:-:S15]  /*20be0*/  IMAD.MOV.U32 R28, RZ, RZ, R7 ;  /* 0x000000ffff1c7224 */ /* 0x000fde00078e0007 */
[----:B------:R-:W-:Y:S04]  /*20bf0*/  STL.64 [R1+0x330], R16 ;  /* 0x0003301001007387 */ /* 0x000fe80000100a00 */
[----:B------:R0:W-:Y:S04]  /*20c00*/  STL.64 [R1+0x338], R18 ;  /* 0x0003381201007387 */ /* 0x0001e80000100a00 */
[----:B0-----:R-:W3:Y:S04]  /*20c10*/  LDL.LU.64 R18, [R1+0x13d0] ;  /* 0x0013d00001127983 */ /* 0x001ee80000300a00 */
[----:B------:R-:W3:Y:S04]  /*20c20*/  LDL.LU.64 R16, [R1+0x13c8] ;  /* 0x0013c80001107983 */ /* 0x000ee80000300a00 */
[----:B------:R-:W3:Y:S02]  /*20c30*/  LDL.LU.64 R6, [R1+0x13c0] ;  /* 0x0013c00001067983 */ /* 0x000ee40000300a00 */
        /* <DEDUP_REMOVED lines=32> */
[----:B---3--:R-:W-:-:S15]  /*20e40*/  HMMA.16816.F32 R16, R20, R6, R16 ;  /* 0x000000061410723c */ /* 0x008fde0000001810 */
[----:B------:R-:W-:-:S08]  /*20e50*/  NOP ;  /* 0x0000000000007918 */ /* 0x000fd00000000000 */
[----:B------:R-:W-:Y:S04]  /*20e60*/  STL.64 [R1+0x2e0], R16 ;  /* 0x0002e01001007387 */ /* 0x000fe80000100a00 */
[----:B------:R0:W-:Y:S04]  /*20e70*/  STL.64 [R1+0x2e8], R18 ;  /* 0x0002e81201007387 */ /* 0x0001e80000100a00 */
[----:B0-----:R-:W3:Y:S04]  /*20e80*/  LDL.LU.64 R18, [R1+0x1358] ;  /* 0x0013580001127983 */ /* 0x001ee80000300a00 */
[----:B------:R-:W3:Y:S04]  /*20e90*/  LDL.LU.64 R16, [R1+0x1350] ;  /* 0x0013500001107983 */ /* 0x000ee80000300a00 */
[----:B--2---:R-:W-:Y:S04]  /*20ea0*/  STL.64 [R1+0x1240], R10 ;  /* 0x0012400a01007387 */ /* 0x004fe80000100a00 */
[----:B------:R-:W2:Y:S04]  /*20eb0*/  LDL.LU.64 R4, [R1+0xae0] ;  /* 0x000ae00001047983 */ /* 0x000ea80000300a00 */
[----:B------:R-:W-:Y:S01]  /*20ec0*/  STL.64 [R1+0x11c8], R6 ;  /* 0x0011c80601007387 */ /* 0x000fe20000100a00 */
[----:B---3--:R-:W-:Y:S03]  /*20ed0*/  HMMA.16816.F32 R20, R20, R10, R16 ;  /* 0x0000000a1414723c */ /* 0x008fe60000001810 */
[----:B--2---:R-:W-:Y:S04]  /*20ee0*/  STL.64 [R1+0x11c0], R4 ;  /* 0x0011c00401007387 */ /* 0x004fe80000100a00 */
[----:B------:R-:W2:Y:S04]  /*20ef0*/  LDL.LU.64 R18, [R1+0xad0] ;  /* 0x000ad00001127983 */ /* 0x000ea80000300a00 */
[----:B------:R-:W3:Y:S04]  /*20f00*/  LDL.LU R17, [R1+0xb00] ;  /* 0x000b000001117983 */ /* 0x000ee80000300800 */
[----:B--2---:R-:W-:Y:S04]  /*20f10*/  STL.64 [R1+0x11b8], R18 ;  /* 0x0011b81201007387 */ /* 0x004fe80000100a00 */
[----:B---3--:R0:W-:Y:S04]  /*20f20*/  STL [R1+0x11b0], R17 ;  /* 0x0011b01101007387 */ /* 0x0081e80000100800 */
[----:B------:R-:W2:Y:S04]  /*20f30*/  LDL.LU R16, [R1+0x5f0] ;  /* 0x0005f00001107983 */ /* 0x000ea80000300800 */
[----:B0-----:R-:W2:Y:S04]  /*20f40*/  LDL.LU R17, [R1+0x5f4] ;  /* 0x0005f40001117983 */ /* 0x001ea80000300800 */
[----:B------:R-:W3:Y:S04]  /*20f50*/  LDL.LU R18, [R1+0x5f8] ;  /* 0x0005f80001127983 */ /* 0x000ee80000300800 */
[----:B------:R-:W3:Y:S01]  /*20f60*/  LDL.LU R19, [R1+0x5fc] ;  /* 0x0005fc0001137983 */ /* 0x000ee20000300800 */
[----:B------:R-:W-:-:S02]  /*20f70*/  IMAD.MOV.U32 R6, RZ, RZ, R13 ;  /* 0x000000ffff067224 */ /* 0x000fc400078e000d */
[----:B------:R-:W-:Y:S01]  /*20f80*/  IMAD.MOV.U32 R7, RZ, RZ, R0 ;  /* 0x000000ffff077224 */ /* 0x000fe200078e0000 */
[----:B---3--:R-:W-:Y:S04]  /*20f90*/  STL.64 [R1+0x11d8], R18 ;  /* 0x0011d81201007387 */ /* 0x008fe80000100a00 */
[----:B--2---:R-:W-:Y:S04]  /*20fa0*/  STL.64 [R1+0x11d0], R16 ;  /* 0x0011d01001007387 */ /* 0x004fe80000100a00 */
[----:B------:R-:W2:Y:S04]  /*20fb0*/  LDL.LU R13, [R1+0x134c] ;  /* 0x00134c00010d7983 */ /* 0x000ea80000300800 */
[----:B------:R-:W3:Y:S04]  /*20fc0*/  LDL.LU R0, [R1+0x1348] ;  /* 0x0013480001007983 */ /* 0x000ee80000300800 */
[----:B------:R0:W-:Y:S02]  /*20fd0*/  STL.64 [R1+0x11e0], R6 ;  /* 0x0011e00601007387 */ /* 0x0001e40000100a00 */
[----:B0-----:R-:W-:-:S02]  /*20fe0*/  IMAD.MOV.U32 R6, RZ, RZ, R29 ;  /* 0x000000ffff067224 */ /* 0x001fc400078e001d */
[----:B------:R-:W-:Y:S01]  /*20ff0*/  IMAD.MOV.U32 R7, RZ, RZ, R2 ;  /* 0x000000ffff077224 */ /* 0x000fe200078e0002 */
[----:B------:R-:W4:Y:S04]  /*21000*/  LDL.LU R29, [R1+0x1344] ;  /* 0x00134400011d7983 */ /* 0x000f280000300800 */
[----:B------:R-:W3:Y:S04]  /*21010*/  LDL.LU R2, [R1+0x1340] ;  /* 0x0013400001027983 */ /* 0x000ee80000300800 */
[----:B------:R0:W-:Y:S04]  /*21020*/  STL.64 [R1+0x11f8], R6 ;  /* 0x0011f80601007387 */ /* 0x0001e80000100a00 */
[----:B------:R-:W2:Y:S04]  /*21030*/  LDL.LU R16, [R1+0x600] ;  /* 0x0006000001107983 */ /* 0x000ea80000300800 */
[----:B------:R-:W2:Y:S04]  /*21040*/  LDL.LU R17, [R1+0x604] ;  /* 0x0006040001117983 */ /* 0x000ea80000300800 */
[----:B------:R-:W4:Y:S04]  /*21050*/  LDL.LU R18, [R1+0x608] ;  /* 0x0006080001127983 */ /* 0x000f280000300800 */
[----:B------:R-:W4:Y:S01]  /*21060*/  LDL.LU R19, [R1+0x60c] ;  /* 0x00060c0001137983 */ /* 0x000f220000300800 */
[----:B0-----:R-:W-:-:S02]  /*21070*/  IMAD.MOV.U32 R6, RZ, RZ, R25 ;  /* 0x000000ffff067224 */ /* 0x001fc400078e0019 */
[----:B------:R-:W-:Y:S01]  /*21080*/  IMAD.MOV.U32 R7, RZ, RZ, R24 ;  /* 0x000000ffff077224 */ /* 0x000fe200078e0018 */
[----:B------:R-:W3:Y:S04]  /*21090*/  LDL.LU R25, [R1+0x133c] ;  /* 0x00133c0001197983 */ /* 0x000ee80000300800 */
[----:B------:R-:W3:Y:S04]  /*210a0*/  LDL.LU R24, [R1+0x1338] ;  /* 0x0013380001187983 */ /* 0x000ee80000300800 */
[----:B------:R-:W-:Y:S04]  /*210b0*/  STL.64 [R1+0x1210], R6 ;  /* 0x0012100601007387 */ /* 0x000fe80000100a00 */
[----:B----4-:R-:W-:Y:S04]  /*210c0*/  STL.64 [R1+0x11f0], R18 ;  /* 0x0011f01201007387 */ /* 0x010fe80000100a00 */
[----:B--2---:R0:W-:Y:S04]  /*210d0*/  STL.64 [R1+0x11e8], R16 ;  /* 0x0011e81001007387 */ /* 0x0041e80000100a00 */
[----:B0-----:R-:W2:Y:S04]  /*210e0*/  LDL.LU R16, [R1+0x610] ;  /* 0x0006100001107983 */ /* 0x001ea80000300800 */
[----:B------:R-:W2:Y:S04]  /*210f0*/  LDL.LU R17, [R1+0x614] ;  /* 0x0006140001117983 */ /* 0x000ea80000300800 */
[----:B------:R-:W4:Y:S04]  /*21100*/  LDL.LU R18, [R1+0x618] ;  /* 0x0006180001127983 */ /* 0x000f280000300800 */
[----:B------:R-:W4:Y:S01]  /*21110*/  LDL.LU R19, [R1+0x61c] ;  /* 0x00061c0001137983 */ /* 0x000f220000300800 */
[----:B------:R-:W-:-:S02]  /*21120*/  IMAD.MOV.U32 R6, RZ, RZ, R15 ;  /* 0x000000ffff067224 */ /* 0x000fc400078e000f */
[----:B------:R-:W-:Y:S02]  /*21130*/  IMAD.MOV.U32 R7, RZ, RZ, R14 ;  /* 0x000000ffff077224 */ /* 0x000fe400078e000e */
[----:B------:R-:W-:Y:S02]  /*21140*/  IMAD.MOV.U32 R14, RZ, RZ, R9 ;  /* 0x000000ffff0e7224 */ /* 0x000fe400078e0009 */
[----:B------:R-:W-:Y:S01]  /*21150*/  IMAD.MOV.U32 R15, RZ, RZ, R8 ;  /* 0x000000ffff0f7224 */ /* 0x000fe200078e0008 */
[----:B------:R-:W-:Y:S04]  /*21160*/  STL.64 [R1+0x1228], R6 ;  /* 0x0012280601007387 */ /* 0x000fe80000100a00 */
[----:B----4-:R-:W-:Y:S04]  /*21170*/  STL.64 [R1+0x1208], R18 ;  /* 0x0012081201007387 */ /* 0x010fe80000100a00 */
[----:B--2---:R0:W-:Y:S04]  /*21180*/  STL.64 [R1+0x1200], R16 ;  /* 0x0012001001007387 */ /* 0x0041e80000100a00 */
[----:B0-----:R-:W2:Y:S04]  /*21190*/  LDL.LU R16, [R1+0x620] ;  /* 0x0006200001107983 */ /* 0x001ea80000300800 */
[----:B------:R-:W2:Y:S04]  /*211a0*/  LDL.LU R17, [R1+0x624] ;  /* 0x0006240001117983 */ /* 0x000ea80000300800 */
[----:B------:R-:W4:Y:S04]  /*211b0*/  LDL.LU R18, [R1+0x628] ;  /* 0x0006280001127983 */ /* 0x000f280000300800 */
[----:B------:R-:W4:Y:S04]  /*211c0*/  LDL.LU R19, [R1+0x62c] ;  /* 0x00062c0001137983 */ /* 0x000f280000300800 */
[----:B------:R0:W-:Y:S04]  /*211d0*/  STL.64 [R1+0x1260], R14 ;  /* 0x0012600e01007387 */ /* 0x0001e80000100a00 */
[----:B------:R-:W3:Y:S04]  /*211e0*/  LDL.LU R8, [R1+0x650] ;  /* 0x0006500001087983 */ /* 0x000ee80000300800 */
[----:B------:R-:W3:Y:S04]  /*211f0*/  LDL.LU R9, [R1+0x654] ;  /* 0x0006540001097983 */ /* 0x000ee80000300800 */
[----:B------:R-:W2:Y:S04]  /*21200*/  LDL.LU R10, [R1+0x658] ;  /* 0x00065800010a7983 */ /* 0x000ea80000300800 */
[----:B------:R-:W2:Y:S01]  /*21210*/  LDL.LU R11, [R1+0x65c] ;  /* 0x00065c00010b7983 */ /* 0x000ea20000300800 */
[----:B0-----:R-:W-:-:S02]  /*21220*/  IMAD.MOV.U32 R14, RZ, RZ, R27 ;  /* 0x000000ffff0e7224 */ /* 0x001fc400078e001b */
[----:B------:R-:W-:Y:S01]  /*21230*/  IMAD.MOV.U32 R15, RZ, RZ, R26 ;  /* 0x000000ffff0f7224 */ /* 0x000fe200078e001a */
[----:B------:R-:W4:Y:S04]  /*21240*/  LDL.LU R27, [R1+0x1334] ;  /* 0x00133400011b7983 */ /* 0x000f280000300800 */
[----:B------:R-:W4:Y:S04]  /*21250*/  LDL.LU R26, [R1+0x1330] ;  /* 0x00133000011a7983 */ /* 0x000f280000300800 */
[----:B------:R-:W-:Y:S04]  /*21260*/  STL.64 [R1+0x1278], R14 ;  /* 0x0012780e01007387 */ /* 0x000fe80000100a00 */
[----:B--2---:R-:W-:Y:S04]  /*21270*/  STL.64 [R1+0x1258], R10 ;  /* 0x0012580a01007387 */ /* 0x004fe80000100a00 */
[----:B---3--:R0:W-:Y:S04]  /*21280*/  STL.64 [R1+0x1250], R8 ;  /* 0x0012500801007387 */ /* 0x0081e80000100a00 */
        /* <DEDUP_REMOVED lines=30> */
[----:B------:R0:W-:Y:S04]  /*21470*/  STL.64 [R1+0x1280], R8 ;  /* 0x0012800801007387 */ /* 0x0001e80000100a00 */
[----:B0-----:R-:W3:Y:S04]  /*21480*/  LDL.LU R8, [R1+0x680] ;  /* 0x0006800001087983 */ /* 0x001ee80000300800 */
[----:B------:R-:W3:Y:S04]  /*21490*/  LDL.LU R9, [R1+0x684] ;  /* 0x0006840001097983 */ /* 0x000ee80000300800 */
[----:B------:R-:W4:Y:S04]  /*214a0*/  LDL.LU R10, [R1+0x688] ;  /* 0x00068800010a7983 */ /* 0x000f280000300800 */
[----:B------:R-:W4:Y:S01]  /*214b0*/  LDL.LU R11, [R1+0x68c] ;  /* 0x00068c00010b7983 */ /* 0x000f220000300800 */
[----:B------:R-:W-:-:S02]  /*214c0*/  IMAD.MOV.U32 R15, RZ, RZ, R26 ;  /* 0x000000ffff0f7224 */ /* 0x000fc400078e001a */
[----:B--2---:R-:W-:Y:S02]  /*214d0*/  IMAD.MOV.U32 R14, RZ, RZ, R25 ;  /* 0x000000ffff0e7224 */ /* 0x004fe400078e0019 */
[----:B------:R-:W2:Y:S04]  /*214e0*/  LDL.LU R25, [R1+0x131c] ;  /* 0x00131c0001197983 */ /* 0x000ea80000300800 */
[----:B------:R-:W2:Y:S04]  /*214f0*/  LDL.LU R26, [R1+0x1318] ;  /* 0x00131800011a7983 */ /* 0x000ea80000300800 */
[----:B------:R-:W-:Y:S04]  /*21500*/  STL.64 [R1+0x12e8], R14 ;  /* 0x0012e80e01007387 */ /* 0x000fe80000100a00 */
[----:B----4-:R-:W-:Y:S04]  /*21510*/  STL.64 [R1+0x12b0], R10 ;  /* 0x0012b00a01007387 */ /* 0x010fe80000100a00 */
[----:B---3--:R0:W-:Y:S04]  /*21520*/  STL.64 [R1+0x12a8], R8 ;  /* 0x0012a80801007387 */ /* 0x0081e80000100a00 */
[----:B0-----:R-:W3:Y:S04]  /*21530*/  LDL.LU R8, [R1+0x6a0] ;  /* 0x0006a00001087983 */ /* 0x001ee80000300800 */
[----:B------:R-:W3:Y:S04]  /*21540*/  LDL.LU R9, [R1+0x6a4] ;  /* 0x0006a40001097983 */ /* 0x000ee80000300800 */
[----:B------:R-:W4:Y:S04]  /*21550*/  LDL.LU R10, [R1+0x6a8] ;  /* 0x0006a800010a7983 */ /* 0x000f280000300800 */
[----:B------:R-:W4:Y:S01]  /*21560*/  LDL.LU R11, [R1+0x6ac] ;  /* 0x0006ac00010b7983 */ /* 0x000f220000300800 */
[----:B------:R-:W-:-:S02]  /*21570*/  IMAD.MOV.U32 R14, RZ, RZ, R27 ;  /* 0x000000ffff0e7224 */ /* 0x000fc400078e001b */
[----:B------:R-:W-:Y:S01]  /*21580*/  IMAD.MOV.U32 R15, RZ, RZ, R2 ;  /* 0x000000ffff0f7224 */ /* 0x000fe200078e0002 */
[----:B------:R-:W2:Y:S04]  /*21590*/  LDL.LU R27, [R1+0x1314] ;  /* 0x00131400011b7983 */ /* 0x000ea80000300800 */
[----:B------:R-:W2:Y:S04]  /*215a0*/  LDL.LU R2, [R1+0x1310] ;  /* 0x0013100001027983 */ /* 0x000ea80000300800 */
[----:B----4-:R-:W-:Y:S04]  /*215b0*/  STL.64 [R1+0x12c8], R10 ;  /* 0x0012c80a01007387 */ /* 0x010fe80000100a00 */
[----:B---3--:R0:W-:Y:S04]  /*215c0*/  STL.64 [R1+0x12c0], R8 ;  /* 0x0012c00801007387 */ /* 0x0081e80000100a00 */
        /* <DEDUP_REMOVED lines=12> */
[----:B----4-:R-:W-:Y:S04]  /*21690*/  STL.64 [R1+0x12f8], R10 ;  /* 0x0012f80a01007387 */ /* 0x010fe80000100a00 */
[----:B---3--:R0:W-:Y:S04]  /*216a0*/  STL.64 [R1+0x12f0], R8 ;  /* 0x0012f00801007387 */ /* 0x0081e80000100a00 */
[----:B0-----:R-:W2:Y:S04]  /*216b0*/  LDL.LU R8, [R1+0x850] ;  /* 0x0008500001087983 */ /* 0x001ea80000300800 */
[----:B------:R-:W2:Y:S04]  /*216c0*/  LDL.LU R9, [R1+0x854] ;  /* 0x0008540001097983 */ /* 0x000ea80000300800 */
[----:B------:R-:W2:Y:S04]  /*216d0*/  LDL.LU R10, [R1+0x858] ;  /* 0x00085800010a7983 */ /* 0x000ea80000300800 */
[----:B------:R-:W2:Y:S04]  /*216e0*/  LDL.LU R11, [R1+0x85c] ;  /* 0x00085c00010b7983 */ /* 0x000ea80000300800 */
[----:B------:R-:W3:Y:S04]  /*216f0*/  LDL.LU R3, [R1+0x130c] ;  /* 0x00130c0001037983 */ /* 0x000ee80000300800 */
[----:B------:R-:W4:Y:S04]  /*21700*/  LDL.LU R28, [R1+0x1308] ;  /* 0x00130800011c7983 */ /* 0x000f280000300800 */
[----:B------:R-:W-:Y:S04]  /*21710*/  STL.64 [R1+0x1220], R18 ;  /* 0x0012201201007387 */ /* 0x000fe80000100a00 */
[----:B------:R0:W-:Y:S04]  /*21720*/  STL.64 [R1+0x1218], R16 ;  /* 0x0012181001007387 */ /* 0x0001e80000100a00 */
[----:B0-----:R-:W3:Y:S04]  /*21730*/  LDL.LU R16, [R1+0x630] ;  /* 0x0006300001107983 */ /* 0x001ee80000300800 */
[----:B------:R-:W3:Y:S04]  /*21740*/  LDL.LU R17, [R1+0x634] ;  /* 0x0006340001117983 */ /* 0x000ee80000300800 */
[----:B------:R-:W4:Y:S04]  /*21750*/  LDL.LU R18, [R1+0x638] ;  /* 0x0006380001127983 */ /* 0x000f280000300800 */
[----:B------:R-:W4:Y:S01]  /*21760*/  LDL.LU R19, [R1+0x63c] ;  /* 0x00063c0001137983 */ /* 0x000f220000300800 */
[----:B--2---:R-:W-:Y:S03]  /*21770*/  HMMA.16816.F32 R12, R24, R14, R8 ;  /* 0x0000000e180c723c */ /* 0x004fe60000001808 */
[----:B----4-:R-:W-:Y:S04]  /*21780*/  STL.64 [R1+0x1238], R18 ;  /* 0x0012381201007387 */ /* 0x010fe80000100a00 */
[----:B---3--:R0:W-:Y:S04]  /*21790*/  STL.64 [R1+0x1230], R16 ;  /* 0x0012301001007387 */ /* 0x0081e80000100a00 */
[----:B0-----:R-:W2:Y:S04]  /*217a0*/  LDL.LU R16, [R1+0x640] ;  /* 0x0006400001107983 */ /* 0x001ea80000300800 */
[----:B------:R-:W2:Y:S04]  /*217b0*/  LDL.LU R17, [R1+0x644] ;  /* 0x0006440001117983 */ /* 0x000ea80000300800 */
[----:B------:R-:W2:Y:S04]  /*217c0*/  LDL.LU R18, [R1+0x648] ;  /* 0x0006480001127983 */ /* 0x000ea80000300800 */
[----:B------:R-:W2:Y:S04]  /*217d0*/  LDL.LU R19, [R1+0x64c] ;  /* 0x00064c0001137983 */ /* 0x000ea80000300800 */
[----:B------:R-:W-:Y:S04]  /*217e0*/  STL [R1+0x112c], R20 ;  /* 0x00112c1401007387 */ /* 0x000fe80000100800 */
[----:B------:R-:W-:Y:S04]  /*217f0*/  STL [R1+0x1128], R21 ;  /* 0x0011281501007387 */ /* 0x000fe80000100800 */
[----:B------:R0:W-:Y:S04]  /*21800*/  STL [R1+0x1124], R22 ;  /* 0x0011241601007387 */ /* 0x0001e80000100800 */
[----:B------:R1:W-:Y:S01]  /*21810*/  STL [R1+0x1120], R23 ;  /* 0x0011201701007387 */ /* 0x0003e20000100800 */
[----:B0-----:R-:W-:-:S02]  /*21820*/  IMAD.MOV.U32 R22, RZ, RZ, R29 ;  /* 0x000000ffff167224 */ /* 0x001fc400078e001d */
[----:B-1----:R-:W-:Y:S01]  /*21830*/  IMAD.MOV.U32 R23, RZ, RZ, R0 ;  /* 0x000000ffff177224 */ /* 0x002fe200078e0000 */
[----:B------:R-:W3:Y:S04]  /*21840*/  LDL.LU R29, [R1+0x1304] ;  /* 0x00130400011d7983 */ /* 0x000ee80000300800 */
[----:B------:R-:W4:Y:S04]  /*21850*/  LDL.LU R0, [R1+0x1300] ;  /* 0x0013000001007983 */ /* 0x000f280000300800 */
[----:B------:R-:W2:Y:S04]  /*21860*/  LDL.LU.64 R10, [R1+0x12f8] ;  /* 0x0012f800010a7983 */ /* 0x000ea80000300a00 */
[----:B------:R-:W2:Y:S04]  /*21870*/  LDL.LU.64 R8, [R1+0x12f0] ;  /* 0x0012f00001087983 */ /* 0x000ea80000300a00 */
        /* <DEDUP_REMOVED lines=25> */
[----:B---3--:R-:W-:Y:S02]  /*21a10*/  HMMA.16816.F32 R20, R24, R22, R12 ;  /* 0x000000161814723c */ /* 0x008fe4000000180c */
[----:B------:R-:W2:-:S15]  /*21a20*/  LDL.LU.64 R14, [R1+0x1290] ;  /* 0x00129000010e7983 */ /* 0x000e9e0000300a00 */
[----:B------:R-:W-:-:S06]  /*21a30*/  NOP ;  /* 0x0000000000007918 */ /* 0x000fcc0000000000 */
        /* <DEDUP_REMOVED lines=24> */
[----:B------:R-:W2:-:S15]  /*21bc0*/  LDL.LU.64 R10, [R1+0x1240] ;  /* 0x00124000010a7983 */ /* 0x000e9e0000300a00 */
[----:B------:R-:W-:-:S06]  /*21bd0*/  NOP ;  /* 0x0000000000007918 */ /* 0x000fcc0000000000 */
[----:B------:R0:W-:Y:S04]  /*21be0*/  STL.64 [R1+0x650], R12 ;  /* 0x0006500c01007387 */ /* 0x0001e80000100a00 */
[----:B------:R-:W-:Y:S04]  /*21bf0*/  STL.64 [R1+0x658], R14 ;  /* 0x0006580e01007387 */ /* 0x000fe80000100a00 */
[----:B0-----:R-:W3:Y:S04]  /*21c00*/  LDL.LU R12, [R1+0xb08] ;  /* 0x000b0800010c7983 */ /* 0x001ee80000300800 */
[----:B------:R-:W3:Y:S01]  /*21c10*/  LDL.LU R13, [R1+0xeec] ;  /* 0x000eec00010d7983 */ /* 0x000ee20000300800 */
[----:B------:R-:W-:Y:S01]  /*21c20*/  HMMA.16816.F32 R4, R24, R6, R16 ;  /* 0x000000061804723c */ /* 0x000fe20000001810 */
[----:B------:R-:W-:-:S02]  /*21c30*/  IMAD.MOV.U32 R21, RZ, RZ, R28 ;  /* 0x000000ffff157224 */ /* 0x000fc400078e001c */
[----:B------:R-:W-:Y:S01]  /*21c40*/  IMAD.MOV.U32 R23, RZ, RZ, R2 ;  /* 0x000000ffff177224 */ /* 0x000fe200078e0002 */
[----:B---3--:R0:W-:Y:S04]  /*21c50*/  STL.64 [R1+0x11a8], R12 ;  /* 0x0011a80c01007387 */ /* 0x0081e80000100a00 */
[----:B0-----:R-:W3:Y:S04]  /*21c60*/  LDL.LU.64 R12, [R1+0xad8] ;  /* 0x000ad800010c7983 */ /* 0x001ee80000300a00 */
[----:B------:R-:W2:Y:S04]  /*21c70*/  LDL.LU R14, [R1+0xee4] ;  /* 0x000ee400010e7983 */ /* 0x000ea80000300800 */
[----:B------:R-:W2:Y:S04]  /*21c80*/  LDL.LU R15, [R1+0xedc] ;  /* 0x000edc00010f7983 */ /* 0x000ea80000300800 */
[----:B------:R-:W2:Y:S04]  /*21c90*/  LDL.LU R9, [R1+0xed4] ;  /* 0x000ed40001097983 */ /* 0x000ea80000300800 */
[----:B------:R-:W2:Y:S04]  /*21ca0*/  LDL.LU R28, [R1+0xecc] ;  /* 0x000ecc00011c7983 */ /* 0x000ea80000300800 */
[----:B------:R-:W2:Y:S04]  /*21cb0*/  LDL.LU R2, [R1+0xb04] ;  /* 0x000b040001027983 */ /* 0x000ea80000300800 */
[----:B------:R-:W4:Y:S04]  /*21cc0*/  LDL.LU.64 R18, [R1+0x1238] ;  /* 0x0012380001127983 */ /* 0x000f280000300a00 */
[----:B------:R-:W4:Y:S04]  /*21cd0*/  LDL.LU.64 R16, [R1+0x1230] ;  /* 0x0012300001107983 */ /* 0x000f280000300a00 */
[----:B------:R-:W-:Y:S04]  /*21ce0*/  STL.64 [R1+0x640], R4 ;  /* 0x0006400401007387 */ /* 0x000fe80000100a00 */
[----:B------:R0:W-:Y:S04]  /*21cf0*/  STL.64 [R1+0x648], R6 ;  /* 0x0006480601007387 */ /* 0x0001e80000100a00 */
[----:B0-----:R-:W4:Y:S02]  /*21d00*/  LDL.LU.64 R6, [R1+0x1228] ;  /* 0x0012280001067983 */ /* 0x001f240000300a00 */
[----:B----4-:R-:W-:Y:S02]  /*21d10*/  HMMA.16816.F32 R4, R24, R6, R16 ;  /* 0x000000061804723c */ /* 0x010fe40000001810 */
[----:B------:R-:W4:Y:S04]  /*21d20*/  LDL.LU.64 R18, [R1+0x1220] ;  /* 0x0012200001127983 */ /* 0x000f280000300a00 */
[----:B------:R-:W4:-:S15]  /*21d30*/  LDL.LU.64 R16, [R1+0x1218] ;  /* 0x0012180001107983 */ /* 0x000f1e0000300a00 */
[----:B------:R-:W-:-:S02]  /*21d40*/  NOP ;  /* 0x0000000000007918 */ /* 0x000fc40000000000 */
        /* <DEDUP_REMOVED lines=23> */
[----:B0-----:R-:W4:Y:S04]  /*21ec0*/  LDL.LU.64 R6, [R1+0x11c8] ;  /* 0x0011c80001067983 */ /* 0x001f280000300a00 */
[----:B------:R-:W3:Y:S01]  /*21ed0*/  LDL.LU.64 R4, [R1+0x11c0] ;  /* 0x0011c00001047983 */ /* 0x000ee20000300a00 */
[----:B------:R-:W-:-:S02]  /*21ee0*/  IMAD.MOV.U32 R20, RZ, RZ, R29 ;  /* 0x000000ffff147224 */ /* 0x000fc400078e001d */
[----:B------:R-:W0:Y:S01]  /*21ef0*/  LDC R29, c[0x0][0x238] ;  /* 0x00008e00ff1d7b82 */ /* 0x000e220000000800 */
[----:B----4-:R-:W-:-:S15]  /*21f00*/  HMMA.16816.F32 R16, R24, R6, R16 ;  /* 0x000000061810723c */ /* 0x010fde0000001810 */
[----:B------:R-:W-:-:S08]  /*21f10*/  NOP ;  /* 0x0000000000007918 */ /* 0x000fd00000000000 */
[----:B------:R-:W-:Y:S04]  /*21f20*/  STL.64 [R1+0x5f0], R16 ;  /* 0x0005f01001007387 */ /* 0x000fe80000100a00 */
[----:B------:R1:W-:Y:S04]  /*21f30*/  STL.64 [R1+0x5f8], R18 ;  /* 0x0005f81201007387 */ /* 0x0003e80000100a00 */
[----:B-1----:R-:W4:Y:S01]  /*21f40*/  LDL.LU.64 R18, [R1+0x11b8] ;  /* 0x0011b80001127983 */ /* 0x002f220000300a00 */
[----:B0-----:R-:W-:-:S03]  /*21f50*/  IMAD.SHL.U32 R29, R29, 0x20, RZ ;  /* 0x000000201d1d7824 */ /* 0x001fc600078e00ff */
[----:B------:R-:W4:Y:S01]  /*21f60*/  LDL.LU R17, [R1+0x11b0] ;  /* 0x0011b00001117983 */ /* 0x000f220000300800 */
[----:B------:R-:W-:-:S03]  /*21f70*/  IMAD.SHL.U32 R29, R29, 0x2, RZ ;  /* 0x000000021d1d7824 */ /* 0x000fc600078e00ff */
[----:B------:R-:W4:Y:S02]  /*21f80*/  LDL R16, [R1+0x10f8] ;  /* 0x0010f80001107983 */ /* 0x000f240000100800 */
[-C--:B---3--:R-:W-:Y:S02]  /*21f90*/  IADD3 R6, P1, R4, R29.reuse, RZ ;  /* 0x0000001d04067210 */ /* 0x088fe40007f3e0ff */
[----:B------:R-:W-:Y:S01]  /*21fa0*/  IADD3 R8, P0, R12, R29, RZ ;  /* 0x0000001d0c087210 */ /* 0x000fe20007f1e0ff */
[----:B------:R-:W-:Y:S02]  /*21fb0*/  IMAD.MOV.U32 R22, RZ, RZ, R3 ;  /* 0x000000ffff167224 */ /* 0x000fe400078e0003 */
[----:B------:R-:W-:Y:S02]  /*21fc0*/  STL [R1+0x1130], R6 ;  /* 0x0011300601007387 */ /* 0x000fe40000100800 */
[----:B------:R-:W-:-:S03]  /*21fd0*/  IMAD.X R3, R13, 0x1, R0, P0 ;  /* 0x000000010d037824 */ /* 0x000fc600000e0600 */
[----:B--2---:R-:W-:Y:S01]  /*21fe0*/  HMMA.16816.F32 R20, R24, R10, R20 ;  /* 0x0000000a1814723c */ /* 0x004fe20000001814 */
[----:B----4-:R-:W-:-:S05]  /*21ff0*/  IADD3 R7, P2, R18, R29, RZ ;  /* 0x0000001d12077210 */ /* 0x010fca0007f5e0ff */
[----:B------:R-:W-:Y:S04]  /*22000*/  STL [R1+0x1134], R7 ;  /* 0x0011340701007387 */ /* 0x000fe80000100800 */
[----:B------:R-:W2:Y:S01]  /*22010*/  LDL.LU.64 R12, [R1+0x11a8] ;  /* 0x0011a800010c7983 */ /* 0x000ea20000300a00 */
[--C-:B------:R-:W-:Y:S02]  /*22020*/  IMAD.X R4, R5, 0x1, R0.reuse, P1 ;  /* 0x0000000105047824 */ /* 0x100fe400008e0600 */
[----:B------:R-:W-:Y:S02]  /*22030*/  VIADD R17, R17, 0x1 ;  /* 0x0000000111117836 */ /* 0x000fe40000000000 */
[----:B------:R-:W-:-:S09]  /*22040*/  IMAD.X R5, R19, 0x1, R0, P2 ;  /* 0x0000000113057824 */ /* 0x000fd200010e0600 */
[----:B------:R-:W-:Y:S01]  /*22050*/  IMAD.MOV.U32 R10, RZ, RZ, R23 ;  /* 0x000000ffff0a7224 */ /* 0x000fe200078e0017 */
[----:B------:R0:W-:Y:S04]  /*22060*/  STL [R1+0x1138], R4 ;  /* 0x0011380401007387 */ /* 0x0001e80000100800 */
[----:B------:R-:W-:Y:S04]  /*22070*/  STL [R1+0xb00], R17 ;  /* 0x000b001101007387 */ /* 0x000fe80000100800 */
[----:B------:R1:W-:Y:S01]  /*22080*/  STL [R1+0x113c], R5 ;  /* 0x00113c0501007387 */ /* 0x0003e20000100800 */
[----:B------:R-:W-:-:S03]  /*22090*/  IMAD.MOV.U32 R11, RZ, RZ, R21 ;  /* 0x000000ffff0b7224 */ /* 0x000fc600078e0015 */
[----:B------:R-:W-:Y:S04]  /*220a0*/  STL.64 [R1+0x4e0], R20 ;  /* 0x0004e01401007387 */ /* 0x000fe80000100a00 */
[----:B------:R-:W-:Y:S04]  /*220b0*/  STL.64 [R1+0x4e8], R22 ;  /* 0x0004e81601007387 */ /* 0x000fe80000100a00 */
[----:B------:R-:W-:Y:S01]  /*220c0*/  STL [R1+0x1144], R10 ;  /* 0x0011440a01007387 */ /* 0x000fe20000100800 */
[----:B------:R-:W-:Y:S01]  /*220d0*/  IADD3 R14, P5, R14, R29, RZ ;  /* 0x0000001d0e0e7210 */ /* 0x000fe20007fbe0ff */
[----:B0-----:R-:W-:-:S02]  /*220e0*/  IMAD.MOV.U32 R4, RZ, RZ, R8 ;  /* 0x000000ffff047224 */ /* 0x001fc400078e0008 */
[----:B-1----:R-:W-:Y:S01]  /*220f0*/  IMAD.MOV.U32 R5, RZ, RZ, R3 ;  /* 0x000000ffff057224 */ /* 0x002fe200078e0003 */
[----:B------:R-:W-:Y:S01]  /*22100*/  STL [R1+0x1140], R11 ;  /* 0x0011400b01007387 */ /* 0x000fe20000100800 */
[-C--:B------:R-:W-:Y:S02]  /*22110*/  IADD3 R15, P1, R15, R29.reuse, RZ ;  /* 0x0000001d0f0f7210 */ /* 0x080fe40007f3e0ff */
[-C--:B------:R-:W-:Y:S01]  /*22120*/  IADD3 R9, P4, R9, R29.reuse, RZ ;  /* 0x0000001d09097210 */ /* 0x080fe20007f9e0ff */
[----:B------:R-:W-:Y:S01]  /*22130*/  STL.64 [R1+0xad8], R4 ;  /* 0x000ad80401007387 */ /* 0x000fe20000100a00 */
[-C--:B------:R-:W-:Y:S02]  /*22140*/  IADD3 R28, P3, R28, R29.reuse, RZ ;  /* 0x0000001d1c1c7210 */ /* 0x080fe40007f7e0ff */
[-C--:B--2---:R-:W-:Y:S02]  /*22150*/  IADD3 R12, P2, R12, R29.reuse, RZ ;  /* 0x0000001d0c0c7210 */ /* 0x084fe40007f5e0ff */
[----:B------:R-:W-:-:S03]  /*22160*/  IADD3 R13, P6, R13, R29, RZ ;  /* 0x0000001d0d0d7210 */ /* 0x000fc60007fde0ff */
[----:B------:R-:W-:Y:S04]  /*22170*/  STL [R1+0xb08], R12 ;  /* 0x000b080c01007387 */ /* 0x000fe80000100800 */
[----:B------:R-:W-:Y:S04]  /*22180*/  STL [R1+0xeec], R13 ;  /* 0x000eec0d01007387 */ /* 0x000fe80000100800 */
[----:B------:R-:W-:Y:S04]  /*22190*/  STL [R1+0xee4], R14 ;  /* 0x000ee40e01007387 */ /* 0x000fe80000100800 */
[----:B------:R-:W-:Y:S04]  /*221a0*/  STL [R1+0xedc], R15 ;  /* 0x000edc0f01007387 */ /* 0x000fe80000100800 */
[----:B------:R0:W-:Y:S01]  /*221b0*/  STL [R1+0x11a4], R0 ;  /* 0x0011a40001007387 */ /* 0x0001e20000100800 */
[----:B------:R-:W-:-:S03]  /*221c0*/  IMAD.X R2, R2, 0x1, R0, P2 ;  /* 0x0000000102027824 */ /* 0x000fc600010e0600 */
[----:B------:R-:W-:Y:S04]  /*221d0*/  STL [R1+0xed4], R9 ;  /* 0x000ed40901007387 */ /* 0x000fe80000100800 */
[----:B0-----:R-:W2:Y:S04]  /*221e0*/  LDL.LU R0, [R1+0xec4] ;  /* 0x000ec40001007983 */ /* 0x001ea80000300800 */
[----:B------:R-:W-:Y:S04]  /*221f0*/  STL [R1+0xecc], R28 ;  /* 0x000ecc1c01007387 */ /* 0x000fe80000100800 */
[----:B------:R-:W3:Y:S04]  /*22200*/  LDL.LU R8, [R1+0xeb4] ;  /* 0x000eb40001087983 */ /* 0x000ee80000300800 */
[----:B------:R-:W-:Y:S01]  /*22210*/  STL [R1+0xb04], R2 ;  /* 0x000b040201007387 */ /* 0x000fe20000100800 */
[----:B------:R-:W-:-:S03]  /*22220*/  ISETP.NE.U32.AND P0, PT, R17, R16, PT ;  /* 0x000000101100720c */ /* 0x000fc60003f05070 */
[----:B---3--:R0:W-:Y:S04]  /*22230*/  STL [R1+0x11a0], R8 ;  /* 0x0011a00801007387 */ /* 0x0081e80000100800 */
[----:B0-----:R-:W3:Y:S04]  /*22240*/  LDL.LU R8, [R1+0xebc] ;  /* 0x000ebc0001087983 */ /* 0x001ee80000300800 */
        /* <DEDUP_REMOVED lines=22> */
[----:B--2---:R-:W-:-:S03]  /*223b0*/  IADD3 R0, P2, R0, R29, RZ ;  /* 0x0000001d00007210 */ /* 0x004fc60007f5e0ff */
[----:B------:R-:W2:Y:S04]  /*223c0*/  LDL.LU R15, [R1+0xe80] ;  /* 0x000e8000010f7983 */ /* 0x000ea80000300800 */
[----:B------:R-:W2:Y:S04]  /*223d0*/  LDL.LU R9, [R1+0xe54] ;  /* 0x000e540001097983 */ /* 0x000ea80000300800 */
[----:B------:R-:W2:Y:S04]  /*223e0*/  LDL.LU R28, [R1+0xe78] ;  /* 0x000e7800011c7983 */ /* 0x000ea80000300800 */
[----:B------:R-:W2:Y:S04]  /*223f0*/  LDL.LU R2, [R1+0xe4c] ;  /* 0x000e4c0001027983 */ /* 0x000ea80000300800 */
[----:B------:R0:W-:Y:S04]  /*22400*/  STL [R1+0xec4], R0 ;  /* 0x000ec40001007387 */ /* 0x0001e80000100800 */
[----:B0-----:R-:W3:Y:S04]  /*22410*/  LDL.LU R0, [R1+0x11a4] ;  /* 0x0011a40001007983 */ /* 0x001ee80000300800 */
[----:B------:R-:W3:Y:S02]  /*22420*/  LDL.LU R29, [R1+0xee8] ;  /* 0x000ee800011d7983 */ /* 0x000ee40000300800 */
[----:B---3--:R-:W-:-:S05]  /*22430*/  IMAD.X R29, R29, 0x1, R0, P6 ;  /* 0x000000011d1d7824 */ /* 0x008fca00030e0600 */
[----:B------:R0:W-:Y:S02]  /*22440*/  STL [R1+0xee8], R29 ;  /* 0x000ee81d01007387 */ /* 0x0001e40000100800 */
[----:B0-----:R-:W0:Y:S02]  /*22450*/  LDC R29, c[0x0][0x238] ;  /* 0x00008e00ff1d7b82 */ /* 0x001e240000000800 */
[----:B0-----:R-:W-:-:S04]  /*22460*/  IMAD.SHL.U32 R29, R29, 0x20, RZ ;  /* 0x000000201d1d7824 */ /* 0x001fc800078e00ff */
[----:B------:R-:W-:-:S05]  /*22470*/  IMAD.SHL.U32 R29, R29, 0x2, RZ ;  /* 0x000000021d1d7824 */ /* 0x000fca00078e00ff */
[----:B------:R-:W-:-:S05]  /*22480*/  IADD3 R8, P6, R8, R29, RZ ;  /* 0x0000001d08087210 */ /* 0x000fca0007fde0ff */
[----:B------:R0:W-:Y:S04]  /*22490*/  STL [R1+0xebc], R8 ;  /* 0x000ebc0801007387 */ /* 0x0001e80000100800 */
[----:B0-----:R-:W3:Y:S04]  /*224a0*/  LDL.LU R8, [R1+0x11a0] ;  /* 0x0011a00001087983 */ /* 0x001ee80000300800 */
[----:B------:R-:W2:Y:S01]  /*224b0*/  LDL.LU R29, [R1+0xee0] ;  /* 0x000ee000011d7983 */ /* 0x000ea20000300800 */
[--C-:B----4-:R-:W-:Y:S02]  /*224c0*/  IMAD.X R3, R3, 0x1, R0.reuse, P1 ;  /* 0x0000000103037824 */ /* 0x110fe400008e0600 */
[----:B------:R-:W-:-:S02]  /*224d0*/  IMAD.X R10, R10, 0x1, R0, P4 ;  /* 0x000000010a0a7824 */ /* 0x000fc400020e0600 */
[--C-:B------:R-:W-:Y:S02]  /*224e0*/  IMAD.X R25, R25, 0x1, R0.reuse, P3 ;  /* 0x0000000119197824 */ /* 0x100fe400018e0600 */
[--C-:B------:R-:W-:Y:S02]  /*224f0*/  IMAD.X R27, R27, 0x1, R0.reuse, P2 ;  /* 0x000000011b1b7824 */ /* 0x100fe400010e0600 */
[--C-:B------:R-:W-:Y:S02]  /*22500*/  IMAD.X R4, R4, 0x1, R0.reuse, P6 ;  /* 0x0000000104047824 */ /* 0x100fe400030e0600 */
[----:B--2---:R-:W-:-:S05]  /*22510*/  IMAD.X R29, R29, 0x1, R0, P5 ;  /* 0x000000011d1d7824 */ /* 0x004fca00028e0600 */
[----:B------:R0:W-:Y:S02]  /*22520*/  STL [R1+0xee0], R29 ;  /* 0x000ee01d01007387 */ /* 0x0001e40000100800 */
[----:B0-----:R-:W0:Y:S02]  /*22530*/  LDC R29, c[0x0][0x238] ;  /* 0x00008e00ff1d7b82 */ /* 0x001e240000000800 */
[----:B0-----:R-:W-:-:S04]  /*22540*/  IMAD.SHL.U32 R29, R29, 0x20, RZ ;  /* 0x000000201d1d7824 */ /* 0x001fc800078e00ff */
[----:B------:R-:W-:-:S05]  /*22550*/  IMAD.SHL.U32 R29, R29, 0x2, RZ ;  /* 0x000000021d1d7824 */ /* 0x000fca00078e00ff */
[-C--:B---3--:R-:W-:Y:S02]  /*22560*/  IADD3 R8, P5, R8, R29.reuse, RZ ;  /* 0x0000001d08087210 */ /* 0x088fe40007fbe0ff */
[-C--:B------:R-:W-:Y:S02]  /*22570*/  IADD3 R11, P1, R11, R29.reuse, RZ ;  /* 0x0000001d0b0b7210 */ /* 0x080fe40007f3e0ff */
[-C--:B------:R-:W-:Y:S02]  /*22580*/  IADD3 R24, P4, R24, R29.reuse, RZ ;  /* 0x0000001d18187210 */ /* 0x080fe40007f9e0ff */
[-C--:B------:R-:W-:Y:S01]  /*22590*/  IADD3 R26, P3, R26, R29.reuse, RZ ;  /* 0x0000001d1a1a7210 */ /* 0x080fe20007f7e0ff */
[----:B------:R0:W-:Y:S04]  /*225a0*/  STL [R1+0xeb4], R8 ;  /* 0x000eb40801007387 */ /* 0x0001e80000100800 */
[----:B------:R-:W-:Y:S04]  /*225b0*/  STL [R1+0xed8], R3 ;  /* 0x000ed80301007387 */ /* 0x000fe80000100800 */
[----:B------:R-:W-:Y:S04]  /*225c0*/  STL [R1+0xeac], R11 ;  /* 0x000eac0b01007387 */ /* 0x000fe80000100800 */
[----:B------:R-:W-:Y:S01]  /*225d0*/  STL [R1+0xed0], R10 ;  /* 0x000ed00a01007387 */ /* 0x000fe20000100800 */
[----:B------:R-:W-:-:S03]  /*225e0*/  IADD3 R5, P2, R5, R29, RZ ;  /* 0x0000001d05057210 */ /* 0x000fc60007f5e0ff */
[----:B------:R-:W-:Y:S04]  /*225f0*/  STL [R1+0xea4], R24 ;  /* 0x000ea41801007387 */ /* 0x000fe80000100800 */
[----:B------:R-:W-:Y:S01]  /*22600*/  STL [R1+0xec8], R25 ;  /* 0x000ec81901007387 */ /* 0x000fe20000100800 */
[----:B------:R-:W-:-:S03]  /*22610*/  IADD3 R7, P6, R7, R29, RZ ;  /* 0x0000001d07077210 */ /* 0x000fc60007fde0ff */
[----:B------:R-:W-:Y:S01]  /*22620*/  STL [R1+0xe9c], R26 ;  /* 0x000e9c1a01007387 */ /* 0x000fe20000100800 */
[----:B------:R-:W-:-:S03]  /*22630*/  IMAD.X R6, R6, 0x1, R0, P5 ;  /* 0x0000000106067824 */ /* 0x000fc600028e0600 */
        /* <DEDUP_REMOVED lines=24> */
[----:B------:R-:W-:Y:S04]  /*227c0*/  STL [R1+0xe90], R17 ;  /* 0x000e901101007387 */ /* 0x000fe80000100800 */
[----:B------:R-:W-:Y:S01]  /*227d0*/  STL [R1+0xe64], R12 ;  /* 0x000e640c01007387 */ /* 0x000fe20000100800 */
[----:B------:R-:W-:-:S03]  /*227e0*/  IADD3 R9, P5, R9, R29, RZ ;  /* 0x0000001d09097210 */ /* 0x000fc60007fbe0ff */
[----:B------:R-:W-:Y:S01]  /*227f0*/  STL [R1+0xe88], R13 ;  /* 0x000e880d01007387 */ /* 0x000fe20000100800 */
[----:B------:R-:W-:-:S03]  /*22800*/  IMAD.X R28, R28, 0x1, R0, P1 ;  /* 0x000000011c1c7824 */ /* 0x000fc600008e0600 */
[----:B------:R-:W-:Y:S01]  /*22810*/  STL [R1+0xe5c], R14 ;  /* 0x000e5c0e01007387 */ /* 0x000fe20000100800 */
[----:B------:R-:W-:-:S03]  /*22820*/  IADD3 R2, P1, R2, R29, RZ ;  /* 0x0000001d02027210 */ /* 0x000fc60007f3e0ff */
[----:B------:R-:W-:Y:S04]  /*22830*/  STL [R1+0xe80], R15 ;  /* 0x000e800f01007387 */ /* 0x000fe80000100800 */
[----:B------:R-:W2:Y:S04]  /*22840*/  LDL.LU R29, [R1+0xe70] ;  /* 0x000e7000011d7983 */ /* 0x000ea80000300800 */
[----:B------:R-:W-:Y:S04]  /*22850*/  STL [R1+0xe54], R9 ;  /* 0x000e540901007387 */ /* 0x000fe80000100800 */
[----:B0-----:R-:W3:Y:S04]  /*22860*/  LDL.LU R8, [R1+0xe60] ;  /* 0x000e600001087983 */ /* 0x001ee80000300800 */
[----:B------:R-:W-:Y:S04]  /*22870*/  STL [R1+0xe78], R28 ;  /* 0x000e781c01007387 */ /* 0x000fe80000100800 */
[----:B---3--:R0:W-:Y:S04]  /*22880*/  STL [R1+0x1198], R8 ;  /* 0x0011980801007387 */ /* 0x0081e80000100800 */
[----:B------:R-:W-:Y:S04]  /*22890*/  STL [R1+0xe4c], R2 ;  /* 0x000e4c0201007387 */ /* 0x000fe80000100800 */
[----:B0-----:R-:W3:Y:S01]  /*228a0*/  LDL.LU R8, [R1+0xe3c] ;  /* 0x000e3c0001087983 */ /* 0x001ee20000300800 */
[----:B--2---:R-:W-:-:S03]  /*228b0*/  IMAD.X R29, R29, 0x1, R0, P4 ;  /* 0x000000011d1d7824 */ /* 0x004fc600020e0600 */
[----:B---3--:R0:W-:Y:S04]  /*228c0*/  STL [R1+0x119c], R8 ;  /* 0x00119c0801007387 */ /* 0x0081e80000100800 */
[----:B0-----:R-:W2:Y:S04]  /*228d0*/  LDL.LU R8, [R1+0xe44] ;  /* 0x000e440001087983 */ /* 0x001ea80000300800 */
[----:B------:R-:W3:Y:S04]  /*228e0*/  LDL.LU R3, [R1+0xe34] ;  /* 0x000e340001037983 */ /* 0x000ee80000300800 */
[----:B------:R-:W4:Y:S04]  /*228f0*/  LDL.LU R11, [R1+0xe58] ;  /* 0x000e5800010b7983 */ /* 0x000f280000300800 */
        /* <DEDUP_REMOVED lines=24> */
[----:B------:R0:W-:Y:S02]  /*22a80*/  STL [R1+0xe70], R29 ;  /* 0x000e701d01007387 */ /* 0x0001e40000100800 */
[----:B0-----:R-:W0:Y:S02]  /*22a90*/  LDC R29, c[0x0][0x238] ;  /* 0x00008e00ff1d7b82 */ /* 0x001e240000000800 */
[----:B0-----:R-:W-:-:S04]  /*22aa0*/  IMAD.SHL.U32 R29, R29, 0x20, RZ ;  /* 0x000000201d1d7824 */ /* 0x001fc800078e00ff */
[----:B------:R-:W-:-:S05]  /*22ab0*/  IMAD.SHL.U32 R29, R29, 0x2, RZ ;  /* 0x000000021d1d7824 */ /* 0x000fca00078e00ff */
[----:B--2---:R-:W-:-:S05]  /*22ac0*/  IADD3 R8, P4, R8, R29, RZ ;  /* 0x0000001d08087210 */ /* 0x004fca0007f9e0ff */
[----:B------:R0:W-:Y:S04]  /*22ad0*/  STL [R1+0xe44], R8 ;  /* 0x000e440801007387 */ /* 0x0001e80000100800 */
[----:B0-----:R-:W2:Y:S04]  /*22ae0*/  LDL.LU R8, [R1+0x119c] ;  /* 0x00119c0001087983 */ /* 0x001ea80000300800 */
[----:B------:R-:W4:Y:S02]  /*22af0*/  LDL.LU R29, [R1+0xe68] ;  /* 0x000e6800011d7983 */ /* 0x000f240000300800 */
[----:B----4-:R-:W-:-:S05]  /*22b00*/  IMAD.X R29, R29, 0x1, R0, P3 ;  /* 0x000000011d1d7824 */ /* 0x010fca00018e0600 */
[----:B------:R0:W-:Y:S02]  /*22b10*/  STL [R1+0xe68], R29 ;  /* 0x000e681d01007387 */ /* 0x0001e40000100800 */
[----:B0-----:R-:W0:Y:S02]  /*22b20*/  LDC R29, c[0x0][0x238] ;  /* 0x00008e00ff1d7b82 */ /* 0x001e240000000800 */
[----:B0-----:R-:W-:-:S04]  /*22b30*/  IMAD.SHL.U32 R29, R29, 0x20, RZ ;  /* 0x000000201d1d7824 */ /* 0x001fc800078e00ff */
[----:B------:R-:W-:-:S05]  /*22b40*/  IMAD.SHL.U32 R29, R29, 0x2, RZ ;  /* 0x000000021d1d7824 */ /* 0x000fca00078e00ff */
[----:B--2---:R-:W-:-:S05]  /*22b50*/  IADD3 R8, P3, R8, R29, RZ ;  /* 0x0000001d08087210 */ /* 0x004fca0007f7e0ff */
[----:B------:R0:W-:Y:S04]  /*22b60*/  STL [R1+0xe3c], R8 ;  /* 0x000e3c0801007387 */ /* 0x0001e80000100800 */
[----:B0-----:R-:W2:Y:S01]  /*22b70*/  LDL.LU R8, [R1+0x1198] ;  /* 0x0011980001087983 */ /* 0x001ea20000300800 */
[--C-:B------:R-:W-:Y:S01]  /*22b80*/  IMAD.X R11, R11, 0x1, R0.reuse, P6 ;  /* 0x000000010b0b7824 */ /* 0x100fe200030e0600 */
[-C--:B---3--:R-:W-:Y:S01]  /*22b90*/  IADD3 R10, P6, R10, R29.reuse, RZ ;  /* 0x0000001d0a0a7210 */ /* 0x088fe20007fde0ff */
[--C-:B------:R-:W-:Y:S01]  /*22ba0*/  IMAD.X R24, R24, 0x1, R0.reuse, P5 ;  /* 0x0000000118187824 */ /* 0x100fe200028e0600 */
[-C--:B------:R-:W-:Y:S01]  /*22bb0*/  IADD3 R25, P5, R25, R29.reuse, RZ ;  /* 0x0000001d19197210 */ /* 0x080fe20007fbe0ff */
        /* <DEDUP_REMOVED lines=15> */
[----:B------:R-:W-:Y:S01]  /*22cb0*/  IADD3 R15, P3, R15, R29, RZ ;  /* 0x0000001d0f0f7210 */ /* 0x000fe20007f7e0ff */
[----:B------:R-:W-:-:S02]  /*22cc0*/  IMAD.X R2, R2, 0x1, R0, P6 ;  /* 0x0000000102027824 */ /* 0x000fc400030e0600 */
[----:B--2---:R-:W-:Y:S01]  /*22cd0*/  IMAD.X R8, R8, 0x1, R0, P2 ;  /* 0x0000000108087824 */ /* 0x004fe200010e0600 */
[----:B------:R-:W-:-:S04]  /*22ce0*/  IADD3 R3, P2, R3, R29, RZ ;  /* 0x0000001d03037210 */ /* 0x000fc80007f5e0ff */
[----:B------:R-:W-:Y:S04]  /*22cf0*/  STL [R1+0xe60], R8 ;  /* 0x000e600801007387 */ /* 0x000fe80000100800 */
[----:B------:R-:W-:Y:S04]  /*22d00*/  STL [R1+0xe34], R3 ;  /* 0x000e340301007387 */ /* 0x000fe80000100800 */
[----:B------:R-:W-:Y:S04]  /*22d10*/  STL [R1+0xe58], R11 ;  /* 0x000e580b01007387 */ /* 0x000fe80000100800 */
[----:B------:R-:W-:Y:S04]  /*22d20*/  STL [R1+0xe2c], R10 ;  /* 0x000e2c0a01007387 */ /* 0x000fe80000100800 */
[----:B------:R-:W-:Y:S04]  /*22d30*/  STL [R1+0xe50], R24 ;  /* 0x000e501801007387 */ /* 0x000fe80000100800 */
[----:B------:R-:W-:Y:S04]  /*22d40*/  STL [R1+0xe24], R25 ;  /* 0x000e241901007387 */ /* 0x000fe80000100800 */
[----:B------:R-:W-:Y:S04]  /*22d50*/  STL [R1+0xe48], R26 ;  /* 0x000e481a01007387 */ /* 0x000fe80000100800 */
[----:B------:R-:W-:Y:S01]  /*22d60*/  STL [R1+0xe1c], R27 ;  /* 0x000e1c1b01007387 */ /* 0x000fe20000100800 */
[----:B------:R-:W-:-:S03]  /*22d70*/  IMAD.X R23, R23, 0x1, R0, P2 ;  /* 0x0000000117177824 */ /* 0x000fc600010e0600 */
[----:B------:R-:W-:Y:S01]  /*22d80*/  STL [R1+0xe40], R5 ;  /* 0x000e400501007387 */ /* 0x000fe20000100800 */
[----:B------:R-:W-:-:S03]  /*22d90*/  IADD3 R22, P2, R22, R29, RZ ;  /* 0x0000001d16167210 */ /* 0x000fc60007f5e0ff */
        /* <DEDUP_REMOVED lines=17> */
[----:B------:R0:W-:Y:S04]  /*22eb0*/  STL [R1+0x1194], R0 ;  /* 0x0011940001007387 */ /* 0x0001e80000100800 */
[----:B------:R-:W-:Y:S04]  /*22ec0*/  STL [R1+0xe00], R9 ;  /* 0x000e000901007387 */ /* 0x000fe80000100800 */
[----:B0-----:R-:W2:Y:S04]  /*22ed0*/  LDL.LU R0, [R1+0xdcc] ;  /* 0x000dcc0001007983 */ /* 0x001ea80000300800 */
[----:B------:R-:W-:Y:S04]  /*22ee0*/  STL [R1+0xdd4], R28 ;  /* 0x000dd41c01007387 */ /* 0x000fe80000100800 */
[----:B------:R-:W3:Y:S04]  /*22ef0*/  LDL.LU R8, [R1+0xdbc] ;  /* 0x000dbc0001087983 */ /* 0x000ee80000300800 */
[----:B------:R-:W-:Y:S04]  /*22f00*/  STL [R1+0xdf8], R2 ;  /* 0x000df80201007387 */ /* 0x000fe80000100800 */
        /* <DEDUP_REMOVED lines=574> */
[----:B------:R-:W-:Y:S01]  /*252f0*/  IADD3 R18, P3, R18, UR7, RZ ;  /* 0x0000000712127c10 */ /* 0x000fe2000ff7e0ff */
[--C-:B------:R-:W-:Y:S01]  /*25300*/  IMAD.X R16, R16, 0x1, R0.reuse, P2 ;  /* 0x0000000110107824 */ /* 0x100fe200010e0600 */
[----:B------:R-:W-:Y:S01]  /*25310*/  IADD3 R17, P2, R17, UR7, RZ ;  /* 0x0000000711117c10 */ /* 0x000fe2000ff5e0ff */
[--C-:B------:R-:W-:Y:S01]  /*25320*/  IMAD.X R12, R12, 0x1, R0.reuse, P6 ;  /* 0x000000010c0c7824 */ /* 0x100fe200030e0600 */
[----:B------:R-:W-:Y:S01]  /*25330*/  IADD3 R13, P6, R13, UR7, RZ ;  /* 0x000000070d0d7c10 */ /* 0x000fe2000ffde0ff */
[--C-:B------:R-:W-:Y:S01]  /*25340*/  IMAD.X R14, R14, 0x1, R0.reuse, P5 ;  /* 0x000000010e0e7824 */ /* 0x100fe200028e0600 */
[----:B------:R-:W-:Y:S01]  /*25350*/  IADD3 R15, P5, R15, UR7, RZ ;  /* 0x000000070f0f7c10 */ /* 0x000fe2000ffbe0ff */
        /* <DEDUP_REMOVED lines=28> */
[----:B------:R-:W2:Y:S01]  /*25520*/  LDL.LU R29, [R1+0x1048] ;  /* 0x00104800011d7983 */ /* 0x000ea20000300800 */
[----:B------:R-:W-:Y:S01]  /*25530*/  IMAD.X R9, R9, 0x1, R0, P1 ;  /* 0x0000000109097824 */ /* 0x000fe200008e0600 */
[----:B------:R-:W-:-:S04]  /*25540*/  IADD3 R28, P1, R28, UR7, RZ ;  /* 0x000000071c1c7c10 */ /* 0x000fc8000ff3e0ff */
[----:B------:R-:W-:Y:S01]  /*25550*/  STL [R1+0xb18], R9 ;  /* 0x000b180901007387 */ /* 0x000fe20000100800 */
[----:B------:R-:W-:-:S03]  /*25560*/  IMAD.X R2, R2, 0x1, R0, P4 ;  /* 0x0000000102027824 */ /* 0x000fc600020e0600 */
[----:B--2---:R0:W-:Y:S04]  /*25570*/  STL [R1+0x1164], R29 ;  /* 0x0011641d01007387 */ /* 0x0041e80000100800 */
[----:B------:R1:W-:Y:S04]  /*25580*/  STL [R1+0x1050], R28 ;  /* 0x0010501c01007387 */ /* 0x0003e80000100800 */
[----:B0-----:R-:W2:Y:S04]  /*25590*/  LDL.LU R29, [R1+0x104c] ;  /* 0x00104c00011d7983 */ /* 0x001ea80000300800 */
[----:B------:R0:W-:Y:S04]  /*255a0*/  STL [R1+0xb10], R2 ;  /* 0x000b100201007387 */ /* 0x0001e80000100800 */
        /* <DEDUP_REMOVED lines=25> */
[----:B-1----:R-:W4:Y:S04]  /*25740*/  LDL.LU R28, [R1+0xfe0] ;  /* 0x000fe000011c7983 */ /* 0x002f280000300800 */
[----:B0-----:R-:W4:Y:S04]  /*25750*/  LDL.LU R2, [R1+0x1004] ;  /* 0x0010040001027983 */ /* 0x001f280000300800 */
[----:B------:R0:W-:Y:S04]  /*25760*/  STL [R1+0x1148], R0 ;  /* 0x0011480001007387 */ /* 0x0001e80000100800 */
[----:B0-----:R-:W4:Y:S01]  /*25770*/  LDL.LU R0, [R1+0xb0c] ;  /* 0x000b0c0001007983 */ /* 0x001f220000300800 */
[----:B--2---:R-:W-:-:S05]  /*25780*/  IADD3 R29, P4, R29, UR7, RZ ;  /* 0x000000071d1d7c10 */ /* 0x004fca000ff9e0ff */
[----:B------:R0:W-:Y:S04]  /*25790*/  STL [R1+0x104c], R29 ;  /* 0x00104c1d01007387 */ /* 0x0001e80000100800 */
[----:B0-----:R-:W2:Y:S01]  /*257a0*/  LDL.LU R29, [R1+0x1164] ;  /* 0x00116400011d7983 */ /* 0x001ea20000300800 */
[----:B---3--:R-:W-:Y:S02]  /*257b0*/  IADD3.X R8, R8, UR6, RZ, P2, !PT ;  /* 0x0000000608087c10 */ /* 0x008fe400097fe4ff */
[----:B----4-:R-:W-:Y:S02]  /*257c0*/  IADD3 R3, P2, R3, UR7, RZ ;  /* 0x0000000703037c10 */ /* 0x010fe4000ff5e0ff */
[----:B------:R-:W-:Y:S02]  /*257d0*/  IADD3.X R11, R11, UR6, RZ, P6, !PT ;  /* 0x000000060b0b7c10 */ /* 0x000fe4000b7fe4ff */
[----:B------:R-:W-:-:S02]  /*257e0*/  IADD3 R10, P6, R10, UR7, RZ ;  /* 0x000000070a0a7c10 */ /* 0x000fc4000ffde0ff */
[----:B------:R-:W-:Y:S02]  /*257f0*/  IADD3.X R24, R24, UR6, RZ, P5, !PT ;  /* 0x0000000618187c10 */ /* 0x000fe4000affe4ff */
[----:B------:R-:W-:Y:S02]  /*25800*/  IADD3 R25, P5, R25, UR7, RZ ;  /* 0x0000000719197c10 */ /* 0x000fe4000ffbe0ff */
[----:B------:R-:W-:Y:S02]  /*25810*/  IADD3.X R26, R26, UR6, RZ, P1, !PT ;  /* 0x000000061a1a7c10 */ /* 0x000fe40008ffe4ff */
[----:B------:R-:W-:Y:S02]  /*25820*/  IADD3 R27, P1, R27, UR7, RZ ;  /* 0x000000071b1b7c10 */ /* 0x000fe4000ff3e0ff */
[----:B------:R-:W-:Y:S02]  /*25830*/  IADD3.X R5, R5, UR6, RZ, P4, !PT ;  /* 0x0000000605057c10 */ /* 0x000fe4000a7fe4ff */
[----:B------:R-:W-:-:S02]  /*25840*/  IADD3 R4, P4, R4, UR7, RZ ;  /* 0x0000000704047c10 */ /* 0x000fc4000ff9e0ff */
[----:B------:R-:W-:-:S05]  /*25850*/  IADD3.X R0, R0, UR6, RZ, P3, !PT ;  /* 0x0000000600007c10 */ /* 0x000fca0009ffe4ff */
[----:B------:R0:W-:Y:S01]  /*25860*/  STL [R1+0xb0c], R0 ;  /* 0x000b0c0001007387 */ /* 0x0001e20000100800 */
[----:B------:R-:W-:Y:S02]  /*25870*/  IADD3.X R23, R23, UR6, RZ, P2, !PT ;  /* 0x0000000617177c10 */ /* 0x000fe400097fe4ff */
[----:B------:R-:W-:Y:S02]  /*25880*/  IADD3 R22, P2, R22, UR7, RZ ;  /* 0x0000000716167c10 */ /* 0x000fe4000ff5e0ff */
[----:B------:R-:W-:Y:S02]  /*25890*/  IADD3.X R21, R21, UR6, RZ, P6, !PT ;  /* 0x0000000615157c10 */ /* 0x000fe4000b7fe4ff */
[----:B------:R-:W-:Y:S02]  /*258a0*/  IADD3 R20, P6, R20, UR7, RZ ;  /* 0x0000000714147c10 */ /* 0x000fe4000ffde0ff */
[----:B------:R-:W-:Y:S02]  /*258b0*/  IADD3.X R19, R19, UR6, RZ, P5, !PT ;  /* 0x0000000613137c10 */ /* 0x000fe4000affe4ff */
[----:B------:R-:W-:-:S02]  /*258c0*/  IADD3 R18, P5, R18, UR7, RZ ;  /* 0x0000000712127c10 */ /* 0x000fc4000ffbe0ff */
[----:B------:R-:W-:Y:S02]  /*258d0*/  IADD3.X R16, R16, UR6, RZ, P1, !PT ;  /* 0x0000000610107c10 */ /* 0x000fe40008ffe4ff */
[----:B------:R-:W-:Y:S02]  /*258e0*/  IADD3 R17, P1, R17, UR7, RZ ;  /* 0x0000000711117c10 */ /* 0x000fe4000ff3e0ff */
[----:B------:R-:W-:Y:S02]  /*258f0*/  IADD3.X R12, R12, UR6, RZ, P4, !PT ;  /* 0x000000060c0c7c10 */ /* 0x000fe4000a7fe4ff */
[----:B------:R-:W-:Y:S02]  /*25900*/  IADD3 R13, P4, R13, UR7, RZ ;  /* 0x000000070d0d7c10 */ /* 0x000fe4000ff9e0ff */
[----:B--2---:R-:W-:-:S05]  /*25910*/  IADD3 R29, P3, R29, UR7, RZ ;  /* 0x000000071d1d7c10 */ /* 0x004fca000ff7e0ff */
[----:B------:R-:W-:Y:S04]  /*25920*/  STL [R1+0x1048], R29 ;  /* 0x0010481d01007387 */ /* 0x000fe80000100800 */
[----:B------:R-:W-:Y:S04]  /*25930*/  STL [R1+0xf00], R8 ;  /* 0x000f000801007387 */ /* 0x000fe80000100800 */
[----:B------:R-:W-:Y:S04]  /*25940*/  STL [R1+0x1040], R3 ;  /* 0x0010400301007387 */ /* 0x000fe80000100800 */
[----:B------:R-:W-:Y:S04]  /*25950*/  STL [R1+0xefc], R11 ;  /* 0x000efc0b01007387 */ /* 0x000fe80000100800 */
[----:B------:R-:W-:Y:S04]  /*25960*/  STL [R1+0x1038], R10 ;  /* 0x0010380a01007387 */ /* 0x000fe80000100800 */
[----:B------:R-:W-:Y:S04]  /*25970*/  STL [R1+0xef8], R24 ;  /* 0x000ef81801007387 */ /* 0x000fe80000100800 */
[----:B------:R-:W-:Y:S01]  /*25980*/  STL [R1+0x1030], R25 ;  /* 0x0010301901007387 */ /* 0x000fe20000100800 */
[----:B------:R-:W-:-:S03]  /*25990*/  IADD3.X R7, R7, UR6, RZ, P3, !PT ;  /* 0x0000000607077c10 */ /* 0x000fc60009ffe4ff */
[----:B------:R-:W-:Y:S01]  /*259a0*/  STL [R1+0xef4], R26 ;  /* 0x000ef41a01007387 */ /* 0x000fe20000100800 */
[----:B------:R-:W-:-:S03]  /*259b0*/  IADD3 R6, P3, R6, UR7, RZ ;  /* 0x0000000706067c10 */ /* 0x000fc6000ff7e0ff */
        /* <DEDUP_REMOVED lines=19> */
[----:B0-----:R-:W2:Y:S01]  /*25af0*/  LDL.LU R0, [R1+0xfd0] ;  /* 0x000fd00001007983 */ /* 0x001ea20000300800 */
[----:B------:R-:W-:-:S02]  /*25b00*/  IADD3.X R9, R9, UR6, RZ, P2, !PT ;  /* 0x0000000609097c10 */ /* 0x000fc400097fe4ff */
[----:B------:R-:W-:-:S03]  /*25b10*/  IADD3 R28, P2, R28, UR7, RZ ;  /* 0x000000071c1c7c10 */ /* 0x000fc6000ff5e0ff */
[----:B------:R-:W-:Y:S04]  /*25b20*/  STL [R1+0x100c], R9 ;  /* 0x00100c0901007387 */ /* 0x000fe80000100800 */
[----:B--2---:R0:W-:Y:S04]  /*25b30*/  STL [R1+0x115c], R0 ;  /* 0x00115c0001007387 */ /* 0x0041e80000100800 */
[----:B------:R-:W-:Y:S04]  /*25b40*/  STL [R1+0xfe0], R28 ;  /* 0x000fe01c01007387 */ /* 0x000fe80000100800 */
[----:B0-----:R-:W2:Y:S01]  /*25b50*/  LDL.LU R0, [R1+0xffc] ;  /* 0x000ffc0001007983 */ /* 0x001ea20000300800 */
[----:B------:R-:W-:-:S05]  /*25b60*/  IADD3.X R2, R2, UR6, RZ, P6, !PT ;  /* 0x0000000602027c10 */ /* 0x000fca000b7fe4ff */
[----:B------:R-:W-:Y:S04]  /*25b70*/  STL [R1+0x1004], R2 ;  /* 0x0010040201007387 */ /* 0x000fe80000100800 */
        /* <DEDUP_REMOVED lines=30> */
[----:B--2---:R-:W-:-:S05]  /*25d60*/  IADD3 R0, P6, R0, UR7, RZ ;  /* 0x0000000700007c10 */ /* 0x004fca000ffde0ff */
[----:B------:R0:W-:Y:S04]  /*25d70*/  STL [R1+0xfd8], R0 ;  /* 0x000fd80001007387 */ /* 0x0001e80000100800 */
[----:B0-----:R-:W2:Y:S02]  /*25d80*/  LDL.LU R0, [R1+0x1160] ;  /* 0x0011600001007983 */ /* 0x001ea40000300800 */
[----:B--2---:R-:W-:-:S05]  /*25d90*/  IADD3.X R0, R0, UR6, RZ, P5, !PT ;  /* 0x0000000600007c10 */ /* 0x004fca000affe4ff */
        /* <DEDUP_REMOVED lines=23> */
[----:B--2---:R-:W-:-:S05]  /*25f10*/  IADD3 R0, P5, R0, UR7, RZ ;  /* 0x0000000700007c10 */ /* 0x004fca000ffbe0ff */
[----:B------:R0:W-:Y:S04]  /*25f20*/  STL [R1+0xfd0], R0 ;  /* 0x000fd00001007387 */ /* 0x0001e80000100800 */
        /* <DEDUP_REMOVED lines=29> */
[----:B0-----:R-:W2:Y:S01]  /*26100*/  LDL.LU R0, [R1+0xf7c] ;  /* 0x000f7c0001007983 */ /* 0x001ea20000300800 */
[----:B------:R-:W-:-:S02]  /*26110*/  IADD3 R9, P1, R9, UR7, RZ ;  /* 0x0000000709097c10 */ /* 0x000fc4000ff3e0ff */
[----:B------:R-:W-:-:S03]  /*26120*/  IADD3.X R28, R28, UR6, RZ, P4, !PT ;  /* 0x000000061c1c7c10 */ /* 0x000fc6000a7fe4ff */
[----:B------:R-:W-:Y:S04]  /*26130*/  STL [R1+0xf68], R9 ;  /* 0x000f680901007387 */ /* 0x000fe80000100800 */
[----:B--2---:R0:W-:Y:S04]  /*26140*/  STL [R1+0x1154], R0 ;  /* 0x0011540001007387 */ /* 0x0041e80000100800 */
[----:B------:R-:W-:Y:S04]  /*26150*/  STL [R1+0xf8c], R28 ;  /* 0x000f8c1c01007387 */ /* 0x000fe80000100800 */
[----:B0-----:R-:W2:Y:S01]  /*26160*/  LDL.LU R0, [R1+0xf58] ;  /* 0x000f580001007983 */ /* 0x001ea20000300800 */
[----:B------:R-:W-:-:S05]  /*26170*/  IADD3 R2, P4, R2, UR7, RZ ;  /* 0x0000000702027c10 */ /* 0x000fca000ff9e0ff */
[----:B------:R-:W-:Y:S04]  /*26180*/  STL [R1+0xf60], R2 ;  /* 0x000f600201007387 */ /* 0x000fe80000100800 */
[----:B--2---:R0:W-:Y:S04]  /*26190*/  STL [R1+0x1158], R0 ;  /* 0x0011580001007387 */ /* 0x0041e80000100800 */
        /* <DEDUP_REMOVED lines=28> */
[----:B------:R-:W3:Y:S01]  /*26360*/  LDL.LU R2, [R1+0xf18] ;  /* 0x000f180001027983 */ /* 0x000ee20000300800 */
[----:B--2---:R-:W-:-:S05]  /*26370*/  IADD3.X R0, R0, UR6, RZ, P3, !PT ;  /* 0x0000000600007c10 */ /* 0x004fca0009ffe4ff */
[----:B------:R0:W-:Y:S04]  /*26380*/  STL [R1+0xf84], R0 ;  /* 0x000f840001007387 */ /* 0x0001e80000100800 */
[----:B0-----:R-:W2:Y:S02]  /*26390*/  LDL.LU R0, [R1+0x1158] ;  /* 0x0011580001007983 */ /* 0x001ea40000300800 */
[----:B--2---:R-:W-:-:S05]  /*263a0*/  IADD3 R0, P3, R0, UR7, RZ ;  /* 0x0000000700007c10 */ /* 0x004fca000ff7e0ff */
[----:B------:R0:W-:Y:S04]  /*263b0*/  STL [R1+0xf58], R0 ;  /* 0x000f580001007387 */ /* 0x0001e80000100800 */
[----:B0-----:R-:W2:Y:S01]  /*263c0*/  LDL.LU R0, [R1+0x1154] ;  /* 0x0011540001007983 */ /* 0x001ea20000300800 */
[----:B----4-:R-:W-:Y:S02]  /*263d0*/  IADD3.X R8, R8, UR6, RZ, P6, !PT ;  /* 0x0000000608087c10 */ /* 0x010fe4000b7fe4ff */
[----:B---3--:R-:W-:Y:S02]  /*263e0*/  IADD3 R3, P6, R3, UR7, RZ ;  /* 0x0000000703037c10 */ /* 0x008fe4000ffde0ff */
        /* <DEDUP_REMOVED lines=18> */
[----:B--2---:R-:W-:Y:S02]  /*26510*/  IADD3.X R0, R0, UR6, RZ, P2, !PT ;  /* 0x0000000600007c10 */ /* 0x004fe400097fe4ff */
[----:B------:R-:W-:-:S03]  /*26520*/  IADD3 R29, P2, R29, UR7, RZ ;  /* 0x000000071d1d7c10 */ /* 0x000fc6000ff5e0ff */
[----:B------:R0:W-:Y:S04]  /*26530*/  STL [R1+0xf7c], R0 ;  /* 0x000f7c0001007387 */ /* 0x0001e80000100800 */
        /* <DEDUP_REMOVED lines=84> */
[----:B--2---:R-:W-:-:S05]  /*26a80*/  IADD3 R0, P1, R0, UR7, RZ ;  /* 0x0000000700007c10 */ /* 0x004fca000ff3e0ff */
[----:B------:R0:W-:Y:S04]  /*26a90*/  STL [R1+0x10ac], R0 ;  /* 0x0010ac0001007387 */ /* 0x0001e80000100800 */
[----:B0-----:R1:W5:Y:S04]  /*26aa0*/  LDL.LU R0, [R1+0x1148] ;  /* 0x0011480001007983 */ /* 0x0013680000300800 */
[----:B------:R0:W-:Y:S04]  /*26ab0*/  STL [R1+0xf10], R10 ;  /* 0x000f100a01007387 */ /* 0x0001e80000100800 */
[----:B0-----:R1:W5:Y:S04]  /*26ac0*/  LDL.LU R10, [R1+0x1144] ;  /* 0x00114400010a7983 */ /* 0x0013680000300800 */
[----:B------:R0:W-:Y:S04]  /*26ad0*/  STL [R1+0x10b4], R11 ;  /* 0x0010b40b01007387 */ /* 0x0001e80000100800 */
[----:B0-----:R1:W5:Y:S04]  /*26ae0*/  LDL.LU R11, [R1+0x1140] ;  /* 0x00114000010b7983 */ /* 0x0013680000300800 */
        /* <DEDUP_REMOVED lines=8> */
[----:B------:R0:W-:Y:S01]  /*26b70*/  STL [R1+0x1060], R20 ;  /* 0x0010601401007387 */ /* 0x0001e20000100800 */
[----:B------:R-:W-:-:S02]  /*26b80*/  IADD3.X R18, R18, UR6, RZ, P1, !PT ;  /* 0x0000000612127c10 */ /* 0x000fc40008ffe4ff */
[----:B------:R-:W-:Y:S02]  /*26b90*/  IADD3 R19, P1, R19, UR7, RZ ;  /* 0x0000000713137c10 */ /* 0x000fe4000ff3e0ff */
[----:B------:R-:W-:Y:S01]  /*26ba0*/  IADD3.X R9, R9, UR6, RZ, P4, !PT ;  /* 0x0000000609097c10 */ /* 0x000fe2000a7fe4ff */
[----:B0-----:R1:W5:Y:S04]  /*26bb0*/  LDL.LU R20, [R1+0x112c] ;  /* 0x00112c0001147983 */ /* 0x0013680000300800 */
[----:B------:R0:W-:Y:S01]  /*26bc0*/  STL [R1+0x10cc], R21 ;  /* 0x0010cc1501007387 */ /* 0x0001e20000100800 */
[----:B------:R-:W-:Y:S02]  /*26bd0*/  IADD3 R28, P4, R28, UR7, RZ ;  /* 0x000000071c1c7c10 */ /* 0x000fe4000ff9e0ff */
[----:B------:R-:W-:Y:S01]  /*26be0*/  IADD3.X R29, R29, UR6, RZ, P3, !PT ;  /* 0x000000061d1d7c10 */ /* 0x000fe20009ffe4ff */
[----:B0-----:R1:W5:Y:S04]  /*26bf0*/  LDL.LU R21, [R1+0x1128] ;  /* 0x0011280001157983 */ /* 0x0013680000300800 */
[----:B------:R0:W-:Y:S01]  /*26c00*/  STL [R1+0x1068], R22 ;  /* 0x0010681601007387 */ /* 0x0001e20000100800 */
[----:B------:R-:W-:-:S02]  /*26c10*/  IADD3 R2, P3, R2, UR7, RZ ;  /* 0x0000000702027c10 */ /* 0x000fc4000ff7e0ff */
        /* <DEDUP_REMOVED lines=15> */
[----:B------:R-:W-:-:S02]  /*26d10*/  IADD3.X R17, R17, UR6, RZ, P4, !PT ;  /* 0x0000000611117c10 */ /* 0x000fc4000a7fe4ff */
[----:B------:R-:W-:Y:S01]  /*26d20*/  IADD3.X R12, R12, UR6, RZ, P3, !PT ;  /* 0x000000060c0c7c10 */ /* 0x000fe20009ffe4ff */
[----:B0-----:R1:W5:Y:S04]  /*26d30*/  LDL.LU R9, [R1+0x1114] ;  /* 0x0011140001097983 */ /* 0x0013680000300800 */
[----:B------:R0:W-:Y:S01]  /*26d40*/  STL [R1+0x10e0], R28 ;  /* 0x0010e01c01007387 */ /* 0x0001e20000100800 */
[----:B------:R-:W-:-:S03]  /*26d50*/  IADD3.X R13, R13, UR6, RZ, P2, !PT ;  /* 0x000000060d0d7c10 */ /* 0x000fc600097fe4ff */
[----:B0-----:R1:W5:Y:S04]  /*26d60*/  LDL.LU R28, [R1+0x1110] ;  /* 0x00111000011c7983 */ /* 0x0013680000300800 */
[----:B------:R0:W-:Y:S04]  /*26d70*/  STL [R1+0x1080], R29 ;  /* 0x0010801d01007387 */ /* 0x0001e80000100800 */
[----:B------:R1:W-:Y:S04]  /*26d80*/  STL [R1+0x10dc], R2 ;  /* 0x0010dc0201007387 */ /* 0x0003e80000100800 */
[----:B------:R-:W-:Y:S04]  /*26d90*/  STL [R1+0x1088], R8 ;  /* 0x0010880801007387 */ /* 0x000fe80000100800 */
[----:B------:R-:W-:Y:S04]  /*26da0*/  STL [R1+0x10d8], R3 ;  /* 0x0010d80301007387 */ /* 0x000fe80000100800 */
[----:B------:R-:W-:Y:S04]  /*26db0*/  STL [R1+0x1090], R24 ;  /* 0x0010901801007387 */ /* 0x000fe80000100800 */
[----:B------:R-:W-:Y:S04]  /*26dc0*/  STL [R1+0x10d4], R25 ;  /* 0x0010d41901007387 */ /* 0x000fe80000100800 */
[----:B------:R-:W-:Y:S04]  /*26dd0*/  STL [R1+0x1098], R26 ;  /* 0x0010981a01007387 */ /* 0x000fe80000100800 */
[----:B------:R-:W-:Y:S01]  /*26de0*/  STL [R1+0x10d0], R27 ;  /* 0x0010d01b01007387 */ /* 0x000fe20000100800 */
[----:B------:R-:W-:Y:S01]  /*26df0*/  IADD3.X R14, R14, UR6, RZ, P6, !PT ;  /* 0x000000060e0e7c10 */ /* 0x000fe2000b7fe4ff */
[----:B0-----:R-:W0:Y:S01]  /*26e00*/  LDC R29, c[0x0][0x238] ;  /* 0x00008e00ff1d7b82 */ /* 0x001e220000000800 */
[----:B-1----:R-:W1:Y:S01]  /*26e10*/  S2R R2, SR_TID.X ;  /* 0x0000000000027919 */ /* 0x002e620000002100 */
[----:B------:R-:W-:Y:S04]  /*26e20*/  STL [R1+0x10a0], R16 ;  /* 0x0010a01001007387 */ /* 0x000fe80000100800 */
[----:B------:R-:W-:Y:S04]  /*26e30*/  STL [R1+0x10a8], R17 ;  /* 0x0010a81101007387 */ /* 0x000fe80000100800 */
[----:B------:R-:W-:Y:S04]  /*26e40*/  STL [R1+0x10b0], R12 ;  /* 0x0010b00c01007387 */ /* 0x000fe80000100800 */
[----:B------:R3:W-:Y:S01]  /*26e50*/  STL [R1+0x10b8], R13 ;  /* 0x0010b80d01007387 */ /* 0x0007e20000100800 */
[----:B------:R-:W-:-:S03]  /*26e60*/  IADD3.X R15, R15, UR6, RZ, P5, !PT ;  /* 0x000000060f0f7c10 */ /* 0x000fc6000affe4ff */
[----:B------:R0:W-:Y:S02]  /*26e70*/  STL [R1+0x10c0], R14 ;  /* 0x0010c00e01007387 */ /* 0x0001e40000100800 */
[----:B0-----:R-:W-:-:S04]  /*26e80*/  IMAD.SHL.U32 R29, R29, 0x20, RZ ;  /* 0x000000201d1d7824 */ /* 0x001fc800078e00ff */
[----:B------:R-:W-:Y:S01]  /*26e90*/  IMAD.SHL.U32 R29, R29, 0x2, RZ ;  /* 0x000000021d1d7824 */ /* 0x000fe200078e00ff */
[----:B-1----:R-:W-:-:S05]  /*26ea0*/  LOP3.LUT R2, R2, 0x3f, RZ, 0xc0, !PT ;  /* 0x0000003f02027812 */ /* 0x002fca00078ec0ff */
[----:B------:R-:W-:Y:S02]  /*26eb0*/  IMAD.SHL.U32 R2, R2, 0x2, RZ ;  /* 0x0000000202027824 */ /* 0x000fe400078e00ff */
[----:B---3--:R-:W-:Y:S02]  /*26ec0*/  IMAD.MOV.U32 R13, RZ, RZ, R4 ;  /* 0x000000ffff0d7224 */ /* 0x008fe400078e0004 */
[----:B----4-:R-:W-:-:S05]  /*26ed0*/  IMAD.MOV.U32 R4, RZ, RZ, R7 ;  /* 0x000000ffff047224 */ /* 0x010fca00078e0007 */
[----:B--2---:R1:W-:Y:S04]  /*26ee0*/  STL.64 [R1+0xad0], R4 ;  /* 0x000ad00401007387 */ /* 0x0043e80000100a00 */
[----:B------:R1:W-:Y:S01]  /*26ef0*/  STL [R1+0x10c8], R15 ;  /* 0x0010c80f01007387 */ /* 0x0003e20000100800 */
[----:B------:R-:W-:-:S05]  /*26f00*/  IMAD.MOV.U32 R12, RZ, RZ, R6 ;  /* 0x000000ffff0c7224 */ /* 0x000fca00078e0006 */
[----:B------:R1:W-:Y:S01]  /*26f10*/  STL.64 [R1+0xae0], R12 ;  /* 0x000ae00c01007387 */ /* 0x0003e20000100a00 */
[----:B------:R-:W-:Y:S05]  /*26f20*/  @P0 BRA `(.L_x_1) ;  /* 0xfffffe4800b40947 */ /* 0x000fea000383ffff */
[----:B-----5:R-:W-:Y:S04]  /*26f30*/  STL [R1+0x155c], R21 ;  /* 0x00155c1501007387 */ /* 0x020fe80000100800 */
[----:B------:R0:W-:Y:S04]  /*26f40*/  STL [R1+0x1528], R22 ;  /* 0x0015281601007387 */ /* 0x0001e80000100800 */
[----:B0-----:R-:W2:Y:S04]  /*26f50*/  LDL.LU R22, [R1+0x4d4] ;  /* 0x0004d40001167983 */ /* 0x001ea80000300800 */
[----:B--2---:R0:W-:Y:S04]  /*26f60*/  STL [R1+0x1530], R22 ;  /* 0x0015301601007387 */ /* 0x0041e80000100800 */
        /* <DEDUP_REMOVED lines=8> */
[----:B0-----:R-:W2:Y:S01]  /*26ff0*/  LDL.LU R22, [R1+0x51c] ;  /* 0x00051c0001167983 */ /* 0x001ea20000300800 */
[----:B------:R-:W-:-:S03]  /*27000*/  IMAD.MOV.U32 R21, RZ, RZ, R10 ;  /* 0x000000ffff157224 */ /* 0x000fc600078e000a */
[----:B--2---:R0:W-:Y:S04]  /*27010*/  STL [R1+0x1558], R22 ;  /* 0x0015581601007387 */ /* 0x0041e80000100800 */
[----:B------:R2:W-:Y:S01]  /*27020*/  STL [R1+0x1524], R20 ;  /* 0x0015241401007387 */ /* 0x0005e20000100800 */
[----:B0-----:R-:W-:-:S03]  /*27030*/  IMAD.MOV.U32 R22, RZ, RZ, R11 ;  /* 0x000000ffff167224 */ /* 0x001fc600078e000b */
[----:B--2---:R-:W2:Y:S04]  /*27040*/  LDL.LU R20, [R1+0x4e8] ;  /* 0x0004e80001147983 */ /* 0x004ea80000300800 */
        /* <DEDUP_REMOVED lines=12> */
[----:B------:R-:W3:Y:S04]  /*27110*/  LDL.LU R28, [R1+0x1f4] ;  /* 0x0001f400011c7983 */ /* 0x000ee80000300800 */
[----:B---3--:R0:W-:Y:S04]  /*27120*/  STL [R1+0x14e4], R28 ;  /* 0x0014e41c01007387 */ /* 0x0081e80000100800 */
[----:B0-----:R-:W3:Y:S04]  /*27130*/  LDL.LU R28, [R1+0x5f4] ;  /* 0x0005f400011c7983 */ /* 0x001ee80000300800 */
        /* <DEDUP_REMOVED lines=16> */
[----:B------:R-:W4:Y:S04]  /*27240*/  LDL.LU R2, [R1+0x104] ;  /* 0x0001040001027983 */ /* 0x000f280000300800 */
[----:B----4-:R0:W-:Y:S04]  /*27250*/  STL [R1+0x14ec], R2 ;  /* 0x0014ec0201007387 */ /* 0x0101e80000100800 */
[----:B0-----:R-:W4:Y:S04]  /*27260*/  LDL.LU R2, [R1+0x5fc] ;  /* 0x0005fc0001027983 */ /* 0x001f280000300800 */
        /* <DEDUP_REMOVED lines=9> */
[----:B0-----:R-:W4:Y:S01]  /*27300*/  LDL.LU R2, [R1+0x7a0] ;  /* 0x0007a00001027983 */ /* 0x001f220000300800 */
[----:B------:R-:W-:-:S03]  /*27310*/  F2FP.F16.F32.PACK_AB R23, R21, R23 ;  /* 0x000000171517723e */ /* 0x000fc600000000ff */
[----:B----4-:R0:W-:Y:S04]  /*27320*/  STL [R1+0x151c], R2 ;  /* 0x00151c0201007387 */ /* 0x0101e80000100800 */
[----:B0-----:R-:W4:Y:S04]  /*27330*/  LDL.LU R2, [R1+0x7a8] ;  /* 0x0007a80001027983 */ /* 0x001f280000300800 */
[----:B------:R-:W4:Y:S04]  /*27340*/  LDL.LU R0, [R1+0x40c] ;  /* 0x00040c0001007983 */ /* 0x000f280000300800 */
        /* <DEDUP_REMOVED lines=19> */
[----:B------:R0:W-:Y:S04]  /*27480*/  STL [R1+0x1134], R9 ;  /* 0x0011340901007387 */ /* 0x0001e80000100800 */
[----:B0-----:R-:W4:Y:S04]  /*27490*/  LDL.LU R9, [R1+0x10c] ;  /* 0x00010c0001097983 */ /* 0x001f280000300800 */
[----:B------:R0:W-:Y:S04]  /*274a0*/  STL [R1+0x111c], R19 ;  /* 0x00111c1301007387 */ /* 0x0001e80000100800 */
[----:B0-----:R-:W4:Y:S04]  /*274b0*/  LDL.LU R19, [R1+0x1fc] ;  /* 0x0001fc0001137983 */ /* 0x001f280000300800 */
[----:B------:R0:W-:Y:S04]  /*274c0*/  STL [R1+0x1118], R18 ;  /* 0x0011181201007387 */ /* 0x0001e80000100800 */
[----:B0-----:R-:W4:Y:S04]  /*274d0*/  LDL.LU R18, [R1+0x6b4] ;  /* 0x0006b40001127983 */ /* 0x001f280000300800 */
[----:B------:R-:W2:Y:S04]  /*274e0*/  LDL.LU R21, [R1+0x155c] ;  /* 0x00155c0001157983 */ /* 0x000ea80000300800 */
[----:B------:R0:W-:Y:S04]  /*274f0*/  STL [R1+0x94c], R23 ;  /* 0x00094c1701007387 */ /* 0x0001e80000100800 */
[----:B0-----:R-:W4:Y:S01]  /*27500*/  LDL.LU R23, [R1+0x864] ;  /* 0x0008640001177983 */ /* 0x001f220000300800 */
[----:B--2---:R-:W-:-:S03]  /*27510*/  F2FP.F16.F32.PACK_AB R21, R22, R21 ;  /* 0x000000151615723e */ /* 0x004fc600000000ff */
[----:B------:R-:W2:Y:S04]  /*27520*/  LDL.LU R22, [R1+0x1558] ;  /* 0x0015580001167983 */ /* 0x000ea80000300800 */
[----:B------:R0:W-:Y:S04]  /*27530*/  STL [R1+0x948], R21 ;  /* 0x0009481501007387 */ /* 0x0001e80000100800 */
[----:B0-----:R-:W4:Y:S01]  /*27540*/  LDL.LU R21, [R1+0x6bc] ;  /* 0x0006bc0001157983 */ /* 0x001f220000300800 */
[----:B--2---:R-:W-:-:S03]  /*27550*/  F2FP.F16.F32.PACK_AB R22, R20, R22 ;  /* 0x000000161416723e */ /* 0x004fc600000000ff */
[----:B------:R-:W2:Y:S04]  /*27560*/  LDL.LU R20, [R1+0x1554] ;  /* 0x0015540001147983 */ /* 0x000ea80000300800 */
[----:B------:R0:W-:Y:S04]  /*27570*/  STL [R1+0x944], R22 ;  /* 0x0009441601007387 */ /* 0x0001e80000100800 */
[----:B0-----:R-:W2:Y:S02]  /*27580*/  LDL.LU R22, [R1+0x1550] ;  /* 0x0015500001167983 */ /* 0x001ea40000300800 */
[----:B--2---:R-:W-:-:S02]  /*27590*/  F2FP.F16.F32.PACK_AB R22, R20, R22 ;  /* 0x000000161416723e */ /* 0x004fc400000000ff */
        /* <DEDUP_REMOVED lines=20> */
[----:B------:R-:W3:Y:S04]  /*276e0*/  LDL.LU R20, [R1+0x1524] ;  /* 0x0015240001147983 */ /* 0x000ee80000300800 */
[----:B------:R0:W-:Y:S04]  /*276f0*/  STL [R1+0x93c], R22 ;  /* 0x00093c1601007387 */ /* 0x0001e80000100800 */
[----:B0-----:R-:W2:Y:S01]  /*27700*/  LDL.LU R22, [R1+0x86c] ;  /* 0x00086c0001167983 */ /* 0x001ea20000300800 */
[----:B---3--:R-:W-:-:S03]  /*27710*/  F2FP.F16.F32.PACK_AB R20, R28, R20 ;  /* 0x000000141c14723e */ /* 0x008fc600000000ff */
[----:B------:R-:W4:Y:S04]  /*27720*/  LDL.LU R28, [R1+0x1520] ;  /* 0x00152000011c7983 */ /* 0x000f280000300800 */
[----:B------:R0:W-:Y:S04]  /*27730*/  STL [R1+0x938], R20 ;  /* 0x0009381401007387 */ /* 0x0001e80000100800 */
[----:B0-----:R-:W3:Y:S01]  /*27740*/  LDL.LU R20, [R1+0x2e4] ;  /* 0x0002e40001147983 */ /* 0x001ee20000300800 */
[----:B----4-:R-:W-:-:S03]  /*27750*/  F2FP.F16.F32.PACK_AB R28, R2, R28 ;  /* 0x0000001c021c723e */ /* 0x010fc600000000ff */
[----:B------:R-:W4:Y:S04]  /*27760*/  LDL.LU R2, [R1+0x151c] ;  /* 0x00151c0001027983 */ /* 0x000f280000300800 */
[----:B------:R0:W-:Y:S04]  /*27770*/  STL [R1+0x934], R28 ;  /* 0x0009341c01007387 */ /* 0x0001e80000100800 */
[----:B0-----:R-:W4:Y:S02]  /*27780*/  LDL.LU R28, [R1+0x1518] ;  /* 0x00151800011c7983 */ /* 0x001f240000300800 */
[----:B----4-:R-:W-:-:S02]  /*27790*/  F2FP.F16.F32.PACK_AB R28, R2, R28 ;  /* 0x0000001c021c723e */ /* 0x010fc400000000ff */
        /* <DEDUP_REMOVED lines=22> */
[----:B0-----:R-:W3:Y:S01]  /*27900*/  LDL.LU R28, [R1+0x14e8] ;  /* 0x0014e800011c7983 */ /* 0x001ee20000300800 */
[----:B------:R-:W-:Y:S02]  /*27910*/  F2FP.F16.F32.PACK_AB R18, R23, R18 ;  /* 0x000000121712723e */ /* 0x000fe400000000ff */
[----:B---3--:R-:W-:-:S02]  /*27920*/  F2FP.F16.F32.PACK_AB R20, R28, R20 ;  /* 0x000000141c14723e */ /* 0x008fc400000000ff */
[----:B------:R-:W4:Y:S01]  /*27930*/  LDL.LU R28, [R1+0x14e4] ;  /* 0x0014e400011c7983 */ /* 0x000f220000300800 */
[----:B------:R-:W-:Y:S02]  /*27940*/  F2FP.F16.F32.PACK_AB R9, R19, R9 ;  /* 0x000000091309723e */ /* 0x000fe400000000ff */
[----:B------:R-:W-:Y:S01]  /*27950*/  F2FP.F16.F32.PACK_AB R0, R0, R29 ;  /* 0x0000001d0000723e */ /* 0x000fe200000000ff */
[----:B------:R2:W-:Y:S01]  /*27960*/  STL [R1+0x908], R20 ;  /* 0x0009081401007387 */ /* 0x0005e20000100800 */
[----:B------:R-:W-:Y:S02]  /*27970*/  F2FP.F16.F32.PACK_AB R5, R7, R5 ;  /* 0x000000050705723e */ /* 0x000fe400000000ff */
[----:B--2---:R-:W-:-:S05]  /*27980*/  F2FP.F16.F32.PACK_AB R20, R22, R21 ;  /* 0x000000151614723e */ /* 0x004fca00000000ff */
[----:B------:R-:W-:Y:S04]  /*27990*/  STL [R1+0x904], R20 ;  /* 0x0009041401007387 */ /* 0x000fe80000100800 */
[----:B------:R-:W-:Y:S04]  /*279a0*/  STL [R1+0x900], R18 ;  /* 0x0009001201007387 */ /* 0x000fe80000100800 */
[----:B------:R-:W-:Y:S01]  /*279b0*/  STL [R1+0x91c], R9 ;  /* 0x00091c0901007387 */ /* 0x000fe20000100800 */
[----:B----4-:R-:W-:-:S05]  /*279c0*/  F2FP.F16.F32.PACK_AB R2, R28, R2 ;  /* 0x000000021c02723e */ /* 0x010fca00000000ff */
[----:B------:R0:W-:Y:S04]  /*279d0*/  STL [R1+0x918], R2 ;  /* 0x0009180201007387 */ /* 0x0001e80000100800 */
[----:B------:R1:W-:Y:S04]  /*279e0*/  STL [R1+0x914], R0 ;  /* 0x0009140001007387 */ /* 0x0003e80000100800 */
[----:B------:R-:W-:Y:S01]  /*279f0*/  STL [R1+0x910], R5 ;  /* 0x0009100501007387 */ /* 0x000fe20000100800 */
[----:B0-----:R-:W-:Y:S02]  /*27a00*/  F2FP.F16.F32.PACK_AB R2, R6, R4 ;  /* 0x000000040602723e */ /* 0x001fe400000000ff */
[----:B-1----:R-:W-:-:S03]  /*27a10*/  F2FP.F16.F32.PACK_AB R0, R8, R3 ;  /* 0x000000030800723e */ /* 0x002fc600000000ff */
[----:B------:R0:W-:Y:S01]  /*27a20*/  STL [R1+0x8fc], R2 ;  /* 0x0008fc0201007387 */ /* 0x0001e20000100800 */
[----:B------:R-:W-:-:S03]  /*27a30*/  F2FP.F16.F32.PACK_AB R3, R24, R25 ;  /* 0x000000191803723e */ /* 0x000fc600000000ff */
[----:B------:R1:W-:Y:S04]  /*27a40*/  STL [R1+0x8f8], R0 ;  /* 0x0008f80001007387 */ /* 0x0003e80000100800 */
[----:B------:R2:W-:Y:S01]  /*27a50*/  STL [R1+0x8f4], R3 ;  /* 0x0008f40301007387 */ /* 0x0005e20000100800 */
[----:B0-----:R-:W-:Y:S02]  /*27a60*/  F2FP.F16.F32.PACK_AB R2, R26, R27 ;  /* 0x0000001b1a02723e */ /* 0x001fe400000000ff */
[----:B-1----:R-:W-:-:S03]  /*27a70*/  F2FP.F16.F32.PACK_AB R0, R10, R11 ;  /* 0x0000000b0a00723e */ /* 0x002fc600000000ff */
[----:B------:R0:W-:Y:S01]  /*27a80*/  STL [R1+0x8f0], R2 ;  /* 0x0008f00201007387 */ /* 0x0001e20000100800 */
[----:B--2---:R-:W-:-:S03]  /*27a90*/  F2FP.F16.F32.PACK_AB R3, R16, R17 ;  /* 0x000000111003723e */ /* 0x004fc600000000ff */
[----:B------:R1:W-:Y:S04]  /*27aa0*/  STL [R1+0x8ec], R0 ;  /* 0x0008ec0001007387 */ /* 0x0003e80000100800 */
[----:B------:R-:W-:Y:S01]  /*27ab0*/  STL [R1+0x8e8], R3 ;  /* 0x0008e80301007387 */ /* 0x000fe20000100800 */
[----:B0-----:R-:W-:-:S03]  /*27ac0*/  F2FP.F16.F32.PACK_AB R2, R12, R13 ;  /* 0x0000000d0c02723e */ /* 0x001fc600000000ff */
[----:B------:R-:W2:Y:S01]  /*27ad0*/  LDL.LU R20, [R1+0x304] ;  /* 0x0003040001147983 */ /* 0x000ea20000300800 */
[----:B-1----:R-:W-:-:S03]  /*27ae0*/  F2FP.F16.F32.PACK_AB R0, R14, R15 ;  /* 0x0000000f0e00723e */ /* 0x002fc600000000ff */
        /* <DEDUP_REMOVED lines=72> */
[----:B0-----:R-:W2:Y:S04]  /*27f70*/  LDL.LU R22, [R1+0x60c] ;  /* 0x00060c0001167983 */ /* 0x001ea80000300800 */
[----:B------:R-:W3:Y:S04]  /*27f80*/  LDL.LU R21, [R1+0x6dc] ;  /* 0x0006dc0001157983 */ /* 0x000ee80000300800 */
[----:B------:R-:W4:Y:S04]  /*27f90*/  LDL.LU R23, [R1+0x884] ;  /* 0x0008840001177983 */ /* 0x000f280000300800 */
        /* <DEDUP_REMOVED lines=94> */
[----:B------:R-:W2:Y:S01]  /*28580*/  LDL.LU R22, [R1+0x1458] ;  /* 0x0014580001167983 */ /* 0x000ea20000300800 */
[----:B----4-:R-:W-:-:S03]  /*28590*/  F2FP.F16.F32.PACK_AB R18, R23, R18 ;  /* 0x000000121712723e */ /* 0x010fc600000000ff */
[----:B------:R2:W-:Y:S01]  /*285a0*/  STL [R1+0x608], R20 ;  /* 0x0006081401007387 */ /* 0x0005e20000100800 */
[----:B---3--:R-:W-:Y:S02]  /*285b0*/  F2FP.F16.F32.PACK_AB R9, R19, R9 ;  /* 0x000000091309723e */ /* 0x008fe400000000ff */
[----:B------:R-:W-:Y:S02]  /*285c0*/  F2FP.F16.F32.PACK_AB R2, R28, R2 ;  /* 0x000000021c02723e */ /* 0x000fe400000000ff */
[----:B------:R-:W-:Y:S02]  /*285d0*/  F2FP.F16.F32.PACK_AB R0, R0, R29 ;  /* 0x0000001d0000723e */ /* 0x000fe400000000ff */
[----:B------:R-:W-:Y:S02]  /*285e0*/  F2FP.F16.F32.PACK_AB R5, R7, R5 ;  /* 0x000000050705723e */ /* 0x000fe400000000ff */
[----:B--2---:R-:W-:-:S05]  /*285f0*/  F2FP.F16.F32.PACK_AB R20, R22, R21 ;  /* 0x000000151614723e */ /* 0x004fca00000000ff */
[----:B------:R-:W-:Y:S04]  /*28600*/  STL [R1+0x604], R20 ;  /* 0x0006041401007387 */ /* 0x000fe80000100800 */
[----:B------:R-:W-:Y:S04]  /*28610*/  STL [R1+0x600], R18 ;  /* 0x0006001201007387 */ /* 0x000fe80000100800 */
[----:B------:R-:W-:Y:S04]  /*28620*/  STL [R1+0x6bc], R9 ;  /* 0x0006bc0901007387 */ /* 0x000fe80000100800 */
[----:B------:R0:W-:Y:S04]  /*28630*/  STL [R1+0x6b8], R2 ;  /* 0x0006b80201007387 */ /* 0x0001e80000100800 */
[----:B------:R1:W-:Y:S01]  /*28640*/  STL [R1+0x6b4], R0 ;  /* 0x0006b40001007387 */ /* 0x0003e20000100800 */
[----:B0-----:R-:W-:-:S03]  /*28650*/  F2FP.F16.F32.PACK_AB R2, R6, R4 ;  /* 0x000000040602723e */ /* 0x001fc600000000ff */
[----:B------:R-:W-:Y:S01]  /*28660*/  STL [R1+0x6b0], R5 ;  /* 0x0006b00501007387 */ /* 0x000fe20000100800 */
[----:B-1----:R-:W-:Y:S02]  /*28670*/  F2FP.F16.F32.PACK_AB R0, R8, R3 ;  /* 0x000000030800723e */ /* 0x002fe400000000ff */
[----:B------:R-:W-:Y:S01]  /*28680*/  F2FP.F16.F32.PACK_AB R3, R24, R25 ;  /* 0x000000191803723e */ /* 0x000fe200000000ff */
[----:B------:R0:W-:Y:S04]  /*28690*/  STL [R1+0x5fc], R2 ;  /* 0x0005fc0201007387 */ /* 0x0001e80000100800 */
[----:B------:R1:W-:Y:S04]  /*286a0*/  STL [R1+0x5f8], R0 ;  /* 0x0005f80001007387 */ /* 0x0003e80000100800 */
[----:B------:R2:W-:Y:S01]  /*286b0*/  STL [R1+0x5f4], R3 ;  /* 0x0005f40301007387 */ /* 0x0005e20000100800 */
[----:B0-----:R-:W-:-:S02]  /*286c0*/  F2FP.F16.F32.PACK_AB R2, R26, R27 ;  /* 0x0000001b1a02723e */ /* 0x001fc400000000ff */
[----:B-1----:R-:W-:-:S03]  /*286d0*/  F2FP.F16.F32.PACK_AB R0, R10, R11 ;  /* 0x0000000b0a00723e */ /* 0x002fc600000000ff */
[----:B------:R0:W-:Y:S01]  /*286e0*/  STL [R1+0x5f0], R2 ;  /* 0x0005f00201007387 */ /* 0x0001e20000100800 */
[----:B--2---:R-:W-:-:S03]  /*286f0*/  F2FP.F16.F32.PACK_AB R3, R16, R17 ;  /* 0x000000111003723e */ /* 0x004fc600000000ff */
[----:B------:R1:W-:Y:S04]  /*28700*/  STL [R1+0x53c], R0 ;  /* 0x00053c0001007387 */ /* 0x0003e80000100800 */
[----:B------:R-:W-:Y:S04]  /*28710*/  STL [R1+0x538], R3 ;  /* 0x0005380301007387 */ /* 0x000fe80000100800 */
[----:B------:R-:W2:Y:S01]  /*28720*/  LDL.LU R20, [R1+0x324] ;  /* 0x0003240001147983 */ /* 0x000ea20000300800 */
[----:B0-----:R-:W-:Y:S02]  /*28730*/  F2FP.F16.F32.PACK_AB R2, R12, R13 ;  /* 0x0000000d0c02723e */ /* 0x001fe400000000ff */
        /* <DEDUP_REMOVED lines=963> */
[----:B------:R2:W-:Y:S01]  /*2c370*/  STL [R1+0x58], R20 ;  /* 0x0000581401007387 */ /* 0x0005e20000100800 */
[----:B----4-:R-:W-:Y:S02]  /*2c380*/  F2FP.F16.F32.PACK_AB R18, R23, R18 ;  /* 0x000000121712723e */ /* 0x010fe400000000ff */
[----:B---3--:R-:W-:Y:S02]  /*2c390*/  F2FP.F16.F32.PACK_AB R9, R19, R9 ;  /* 0x000000091309723e */ /* 0x008fe400000000ff */
[----:B------:R-:W-:Y:S02]  /*2c3a0*/  F2FP.F16.F32.PACK_AB R2, R28, R2 ;  /* 0x000000021c02723e */ /* 0x000fe400000000ff */
[----:B------:R-:W-:-:S02]  /*2c3b0*/  F2FP.F16.F32.PACK_AB R0, R0, R29 ;  /* 0x0000001d0000723e */ /* 0x000fc400000000ff */
[----:B------:R-:W-:Y:S02]  /*2c3c0*/  F2FP.F16.F32.PACK_AB R5, R7, R5 ;  /* 0x000000050705723e */ /* 0x000fe400000000ff */
[----:B--2---:R-:W-:-:S05]  /*2c3d0*/  F2FP.F16.F32.PACK_AB R20, R22, R21 ;  /* 0x000000151614723e */ /* 0x004fca00000000ff */
[----:B------:R-:W-:Y:S04]  /*2c3e0*/  STL [R1+0x54], R20 ;  /* 0x0000541401007387 */ /* 0x000fe80000100800 */
[----:B------:R-:W-:Y:S04]  /*2c3f0*/  STL [R1+0x50], R18 ;  /* 0x0000501201007387 */ /* 0x000fe80000100800 */
[----:B------:R-:W-:Y:S04]  /*2c400*/  STL [R1+0x6c], R9 ;  /* 0x00006c0901007387 */ /* 0x000fe80000100800 */
[----:B------:R0:W-:Y:S04]  /*2c410*/  STL [R1+0x68], R2 ;  /* 0x0000680201007387 */ /* 0x0001e80000100800 */
[----:B------:R1:W-:Y:S04]  /*2c420*/  STL [R1+0x64], R0 ;  /* 0x0000640001007387 */ /* 0x0003e80000100800 */
[----:B------:R-:W-:Y:S01]  /*2c430*/  STL [R1+0x60], R5 ;  /* 0x0000600501007387 */ /* 0x000fe20000100800 */
[----:B0-----:R-:W-:-:S02]  /*2c440*/  F2FP.F16.F32.PACK_AB R2, R6, R4 ;  /* 0x000000040602723e */ /* 0x001fc400000000ff */
[----:B-1----:R-:W-:Y:S02]  /*2c450*/  F2FP.F16.F32.PACK_AB R0, R8, R3 ;  /* 0x000000030800723e */ /* 0x002fe400000000ff */
[----:B------:R-:W-:Y:S01]  /*2c460*/  F2FP.F16.F32.PACK_AB R3, R24, R25 ;  /* 0x000000191803723e */ /* 0x000fe200000000ff */
[----:B------:R0:W-:Y:S04]  /*2c470*/  STL [R1+0x4c], R2 ;  /* 0x00004c0201007387 */ /* 0x0001e80000100800 */
[----:B------:R1:W-:Y:S04]  /*2c480*/  STL [R1+0x48], R0 ;  /* 0x0000480001007387 */ /* 0x0003e80000100800 */
[----:B------:R2:W-:Y:S01]  /*2c490*/  STL [R1+0x44], R3 ;  /* 0x0000440301007387 */ /* 0x0005e20000100800 */
[----:B0-----:R-:W-:-:S02]  /*2c4a0*/  F2FP.F16.F32.PACK_AB R2, R26, R27 ;  /* 0x0000001b1a02723e */ /* 0x001fc400000000ff */
[----:B-1----:R-:W-:Y:S02]  /*2c4b0*/  F2FP.F16.F32.PACK_AB R0, R10, R11 ;  /* 0x0000000b0a00723e */ /* 0x002fe400000000ff */
[----:B--2---:R-:W-:Y:S01]  /*2c4c0*/  F2FP.F16.F32.PACK_AB R3, R16, R17 ;  /* 0x000000111003723e */ /* 0x004fe200000000ff */
[----:B------:R0:W-:Y:S04]  /*2c4d0*/  STL [R1+0x40], R2 ;  /* 0x0000400201007387 */ /* 0x0001e80000100800 */
[----:B------:R1:W-:Y:S04]  /*2c4e0*/  STL [R1+0x3c], R0 ;  /* 0x00003c0001007387 */ /* 0x0003e80000100800 */
[----:B------:R-:W-:Y:S04]  /*2c4f0*/  STL [R1+0x38], R3 ;  /* 0x0000380301007387 */ /* 0x000fe80000100800 */
[----:B------:R-:W2:Y:S01]  /*2c500*/  LDL.LU R27, [R1+0x3b8] ;  /* 0x0003b800011b7983 */ /* 0x000ea20000300800 */
[----:B0-----:R-:W-:-:S02]  /*2c510*/  F2FP.F16.F32.PACK_AB R2, R12, R13 ;  /* 0x0000000d0c02723e */ /* 0x001fc400000000ff */
        /* <DEDUP_REMOVED lines=39> */
[----:B---3--:R0:W-:Y:S04]  /*2c790*/  STL [R1+0x1154], R25 ;  /* 0x0011541901007387 */ /* 0x0081e80000100800 */
[----:B0-----:R-:W3:Y:S04]  /*2c7a0*/  LDL.LU R25, [R1+0x500] ;  /* 0x0005000001197983 */ /* 0x001ee80000300800 */
[----:B------:R-:W4:Y:S04]  /*2c7b0*/  LDL.LU R24, [R1+0x780] ;  /* 0x0007800001187983 */ /* 0x000f280000300800 */
[----:B----4-:R0:W-:Y:S04]  /*2c7c0*/  STL [R1+0x1150], R24 ;  /* 0x0011501801007387 */ /* 0x0101e80000100800 */
[----:B0-----:R-:W4:Y:S04]  /*2c7d0*/  LDL.LU R24, [R1+0x848] ;  /* 0x0008480001187983 */ /* 0x001f280000300800 */
[----:B------:R-:W2:Y:S04]  /*2c7e0*/  LDL.LU R15, [R1+0x1d8] ;  /* 0x0001d800010f7983 */ /* 0x000ea80000300800 */
[----:B--2---:R0:W-:Y:S04]  /*2c7f0*/  STL [R1+0x114c], R15 ;  /* 0x00114c0f01007387 */ /* 0x0041e80000100800 */
        /* <DEDUP_REMOVED lines=16> */
[----:B------:R-:W4:Y:S04]  /*2c900*/  LDL.LU R10, [R1+0x3c4] ;  /* 0x0003c400010a7983 */ /* 0x000f280000300800 */
        /* <DEDUP_REMOVED lines=15> */
[----:B------:R-:W3:Y:S04]  /*2ca00*/  LDL.LU R4, [R1+0x8b4] ;  /* 0x0008b40001047983 */ /* 0x000ee80000300800 */
[----:B------:R-:W3:Y:S04]  /*2ca10*/  LDL.LU R18, [R1+0x858] ;  /* 0x0008580001127983 */ /* 0x000ee80000300800 */
[----:B------:R-:W4:Y:S04]  /*2ca20*/  LDL.LU R17, [R1+0x8a8] ;  /* 0x0008a80001117983 */ /* 0x000f280000300800 */
[----:B----4-:R0:W-:Y:S04]  /*2ca30*/  STL [R1+0x1114], R17 ;  /* 0x0011141101007387 */ /* 0x0101e80000100800 */
[----:B0-----:R-:W4:Y:S04]  /*2ca40*/  LDL.LU R17, [R1+0x850] ;  /* 0x0008500001117983 */ /* 0x001f280000300800 */
[----:B------:R-:W2:Y:S01]  /*2ca50*/  LDL.LU R20, [R1+0x8c0] ;  /* 0x0008c00001147983 */ /* 0x000ea20000300800 */
[----:B------:R-:W-:-:S03]  /*2ca60*/  F2FP.F16.F32.PACK_AB R27, R26, R27 ;  /* 0x0000001b1a1b723e */ /* 0x000fc600000000ff */
[----:B--2---:R0:W-:Y:S04]  /*2ca70*/  STL [R1+0x1110], R20 ;  /* 0x0011101401007387 */ /* 0x0041e80000100800 */
[----:B0-----:R-:W2:Y:S04]  /*2ca80*/  LDL.LU R20, [R1+0x8c8] ;  /* 0x0008c80001147983 */ /* 0x001ea80000300800 */
        /* <DEDUP_REMOVED lines=9> */
[----:B------:R-:W3:Y:S04]  /*2cb20*/  LDL.LU R26, [R1+0x1198] ;  /* 0x00119800011a7983 */ /* 0x000ee80000300800 */
[----:B------:R0:W-:Y:S04]  /*2cb30*/  STL [R1+0x1c], R27 ;  /* 0x00001c1b01007387 */ /* 0x0001e80000100800 */
[----:B0-----:R-:W3:Y:S02]  /*2cb40*/  LDL.LU R27, [R1+0x1194] ;  /* 0x00119400011b7983 */ /* 0x001ee40000300800 */
[----:B---3--:R-:W-:-:S02]  /*2cb50*/  F2FP.F16.F32.PACK_AB R27, R26, R27 ;  /* 0x0000001b1a1b723e */ /* 0x008fc400000000ff */
        /* <DEDUP_REMOVED lines=28> */
[----:B------:R-:W3:Y:S02]  /*2cd20*/  LDL.LU R26, [R1+0x1158] ;  /* 0x00115800011a7983 */ /* 0x000ee40000300800 */
[----:B---3--:R-:W-:Y:S02]  /*2cd30*/  F2FP.F16.F32.PACK_AB R26, R25, R26 ;  /* 0x0000001a191a723e */ /* 0x008fe400000000ff */
[----:B------:R-:W3:Y:S02]  /*2cd40*/  LDL.LU R25, [R1+0x1154] ;  /* 0x0011540001197983 */ /* 0x000ee40000300800 */
[----:B---3--:R-:W-:Y:S02]  /*2cd50*/  F2FP.F16.F32.PACK_AB R25, R24, R25 ;  /* 0x000000191819723e */ /* 0x008fe400000000ff */
[----:B------:R-:W3:Y:S02]  /*2cd60*/  LDL.LU R24, [R1+0x1150] ;  /* 0x0011500001187983 */ /* 0x000ee40000300800 */
        /* <DEDUP_REMOVED lines=27> */
[----:B------:R-:W4:Y:S02]  /*2cf20*/  LDL.LU R18, [R1+0x1118] ;  /* 0x0011180001127983 */ /* 0x000f240000300800 */
[----:B----4-:R-:W-:Y:S02]  /*2cf30*/  F2FP.F16.F32.PACK_AB R18, R17, R18 ;  /* 0x000000121112723e */ /* 0x010fe400000000ff */
[----:B------:R-:W2:Y:S02]  /*2cf40*/  LDL.LU R17, [R1+0x1114] ;  /* 0x0011140001117983 */ /* 0x000ea40000300800 */
[----:B--2---:R-:W-:-:S02]  /*2cf50*/  F2FP.F16.F32.PACK_AB R17, R20, R17 ;  /* 0x000000111411723e */ /* 0x004fc400000000ff */
[----:B------:R-:W2:Y:S01]  /*2cf60*/  LDL.LU R20, [R1+0x1110] ;  /* 0x0011100001147983 */ /* 0x000ea20000300800 */
[----:B------:R-:W-:Y:S02]  /*2cf70*/  F2FP.F16.F32.PACK_AB R23, R22, R23 ;  /* 0x000000171617723e */ /* 0x000fe400000000ff */
[----:B------:R-:W-:Y:S02]  /*2cf80*/  F2FP.F16.F32.PACK_AB R22, R21, R28 ;  /* 0x0000001c1516723e */ /* 0x000fe400000000ff */
[----:B------:R-:W-:Y:S02]  /*2cf90*/  F2FP.F16.F32.PACK_AB R21, R2, R0 ;  /* 0x000000000215723e */ /* 0x000fe400000000ff */
[----:B--2---:R-:W-:Y:S02]  /*2cfa0*/  F2FP.F16.F32.PACK_AB R16, R20, R16 ;  /* 0x000000101410723e */ /* 0x004fe400000000ff */
[----:B------:R-:W-:-:S07]  /*2cfb0*/  F2FP.F16.F32.PACK_AB R20, R29, R3 ;  /* 0x000000031d14723e */ /* 0x000fce00000000ff */
.L_x_0:
[----:B------:R-:W2:Y:S01]  /*2cfc0*/  LDL R28, [R1+0xaec] ;  /* 0x000aec00011c7983 */ /* 0x000ea20000100800 */
[----:B------:R-:W0:Y:S01]  /*2cfd0*/  S2UR UR5, SR_CgaCtaId ;  /* 0x00000000000579c3 */ /* 0x000e220000008800 */
[----:B------:R-:W-:Y:S01]  /*2cfe0*/  UMOV UR4, 0x400 ;  /* 0x0000040000047882 */ /* 0x000fe20000000000 */
[----:B------:R-:W-:Y:S01]  /*2cff0*/  ULDC.64 UR26, c[0x0][0x228] ;  /* 0x00008a00001a7ab9 */ /* 0x000fe20000000a00 */
[----:B------:R-:W1:Y:S01]  /*2d000*/  S2R R3, SR_TID.X ;  /* 0x0000000000037919 */ /* 0x000e620000002100 */
[----:B------:R-:W-:Y:S01]  /*2d010*/  ULDC.64 UR6, c[0x0][0x228] ;  /* 0x00008a0000067ab9 */ /* 0x000fe20000000a00 */
        /* <DEDUP_REMOVED lines=9> */
[----:B0-----:R-:W-:Y:S01]  /*2d0b0*/  ULEA UR4, UR5, UR4, 0x18 ;  /* 0x0000000405047291 */ /* 0x001fe2000f8ec03f */
[----:B-1----:R-:W-:-:S02]  /*2d0c0*/  IMAD.SHL.U32 R0, R3, 0x10, RZ ;  /* 0x0000001003007824 */ /* 0x002fc400078e00ff */
[----:B------:R-:W-:-:S03]  /*2d0d0*/  IMAD.SHL.U32 R2, R3, 0x20, RZ ;  /* 0x0000002003027824 */ /* 0x000fc600078e00ff */
[----:B------:R-:W-:Y:S02]  /*2d0e0*/  LOP3.LUT R0, R0, 0xf0, RZ, 0xc0, !PT ;  /* 0x000000f000007812 */ /* 0x000fe400078ec0ff */
[----:B------:R-:W-:-:S04]  /*2d0f0*/  LOP3.LUT R2, R2, 0x200, RZ, 0xc0, !PT ;  /* 0x0000020002027812 */ /* 0x000fc800078ec0ff */
[----:B------:R-:W-:Y:S01]  /*2d100*/  IADD3 R2, R2, UR4, R0 ;  /* 0x0000000402027c10 */ /* 0x000fe2000fffe000 */
[----:B------:R-:W-:Y:S01]  /*2d110*/  BAR.SYNC.DEFER_BLOCKING 0x0 ;  /* 0x0000000000007b1d */ /* 0x000fe20000010000 */
[----:B--2---:R-:W-:-:S05]  /*2d120*/  VIADD R0, R28, 0x7f ;  /* 0x0000007f1c007836 */ /* 0x004fca0000000000 */
[----:B------:R-:W-:Y:S02]  /*2d130*/  ISETP.GE.AND P1, PT, R0, UR27, PT ;  /* 0x0000001b00007c0c */ /* 0x000fe4000bf26270 */
[----:B------:R-:W-:-:S05]  /*2d140*/  LOP3.LUT R0, R3, 0x20, RZ, 0xc0, !PT ;  /* 0x0000002003007812 */ /* 0x000fca00078ec0ff */
[----:B------:R-:W-:Y:S01]  /*2d150*/  IMAD R2, R0, 0x8, R2 ;  /* 0x0000000800027824 */ /* 0x000fe200078e0202 */
[----:B------:R-:W-:-:S04]  /*2d160*/  LOP3.LUT R0, R3, 0x3f, RZ, 0xc0, !PT ;  /* 0x0000003f03007812 */ /* 0x000fc800078ec0ff */
[----:B------:R-:W-:Y:S01]  /*2d170*/  STSM.16.M88.4 [R2], R20 ;  /* 0x0000001402007844 */ /* 0x000fe20000000200 */
[----:B------:R-:W-:Y:S01]  /*2d180*/  LEA R0, R0, UR4, 0x4 ;  /* 0x0000000400007c11 */ /* 0x000fe2000f8e20ff */
[----:B------:R-:W-:Y:S01]  /*2d190*/  ULDC UR4, c[0x0][0x244] ;  /* 0x0000910000047ab9 */ /* 0x000fe20000000800 */
[----:B------:R-:W-:Y:S06]  /*2d1a0*/  BAR.SYNC.DEFER_BLOCKING 0x0 ;  /* 0x0000000000007b1d */ /* 0x000fec0000010000 */
[----:B------:R-:W0:Y:S02]  /*2d1b0*/  LDS.128 R20, [R0] ;  /* 0x0000000000147984 */ /* 0x000e240000000c00 */
[----:B------:R-:W-:Y:S06]  /*2d1c0*/  BAR.SYNC.DEFER_BLOCKING 0x0 ;  /* 0x0000000000007b1d */ /* 0x000fec0000010000 */
[----:B------:R-:W-:Y:S02]  /*2d1d0*/  STSM.16.M88.4 [R2], R16 ;  /* 0x0000001002007844 */ /* 0x000fe40000000200 */
[----:B------:R-:W-:Y:S06]  /*2d1e0*/  BAR.SYNC.DEFER_BLOCKING 0x0 ;  /* 0x0000000000007b1d */ /* 0x000fec0000010000 */
[----:B0-----:R0:W-:Y:S04]  /*2d1f0*/  STL.64 [R1], R20 ;  /* 0x0000001401007387 */ /* 0x0011e80000100a00 */
[----:B------:R1:W-:Y:S04]  /*2d200*/  STL.64 [R1+0x8], R22 ;  /* 0x0000081601007387 */ /* 0x0003e80000100a00 */
[----:B0-----:R-:W2:Y:S04]  /*2d210*/  LDL.LU R20, [R1+0x10] ;  /* 0x0000100001147983 */ /* 0x001ea80000300800 */
[----:B------:R-:W0:Y:S04]  /*2d220*/  LDS.128 R16, [R0] ;  /* 0x0000000000107984 */ /* 0x000e280000000c00 */
[----:B------:R-:W2:Y:S04]  /*2d230*/  LDL.LU R21, [R1+0x14] ;  /* 0x0000140001157983 */ /* 0x000ea80000300800 */
[----:B-1----:R-:W2:Y:S04]  /*2d240*/  LDL.LU R22, [R1+0x18] ;  /* 0x0000180001167983 */ /* 0x002ea80000300800 */
[----:B------:R-:W2:Y:S01]  /*2d250*/  LDL.LU R23, [R1+0x1c] ;  /* 0x00001c0001177983 */ /* 0x000ea20000300800 */
[----:B------:R-:W-:Y:S06]  /*2d260*/  BAR.SYNC.DEFER_BLOCKING 0x0 ;  /* 0x0000000000007b1d */ /* 0x000fec0000010000 */
[----:B0-----:R-:W-:Y:S04]  /*2d270*/  STL [R1+0x1134], R17 ;  /* 0x0011341101007387 */ /* 0x001fe80000100800 */
[----:B------:R-:W-:Y:S04]  /*2d280*/  STL [R1+0x1130], R18 ;  /* 0x0011301201007387 */ /* 0x000fe80000100800 */
[----:B------:R-:W-:Y:S04]  /*2d290*/  STL [R1+0x112c], R19 ;  /* 0x00112c1301007387 */ /* 0x000fe80000100800 */
[----:B------:R0:W-:Y:S04]  /*2d2a0*/  STL [R1+0x1168], R16 ;  /* 0x0011681001007387 */ /* 0x0001e80000100800 */
[----:B0-----:R-:W3:Y:S04]  /*2d2b0*/  LDL.LU R16, [R1+0x20] ;  /* 0x0000200001107983 */ /* 0x001ee80000300800 */
[----:B------:R-:W3:Y:S04]  /*2d2c0*/  LDL.LU R17, [R1+0x24] ;  /* 0x0000240001117983 */ /* 0x000ee80000300800 */
[----:B------:R-:W3:Y:S04]  /*2d2d0*/  LDL.LU R18, [R1+0x28] ;  /* 0x0000280001127983 */ /* 0x000ee80000300800 */
[----:B------:R-:W3:Y:S04]  /*2d2e0*/  LDL.LU R19, [R1+0x2c] ;  /* 0x00002c0001137983 */ /* 0x000ee80000300800 */
[----:B------:R-:W-:Y:S01]  /*2d2f0*/  STSM.16.M88.4 [R2], R4 ;  /* 0x0000000402007844 */ /* 0x000fe20000000200 */
[----:B------:R-:W-:Y:S06]  /*2d300*/  BAR.SYNC.DEFER_BLOCKING 0x0 ;  /* 0x0000000000007b1d */ /* 0x000fec0000010000 */
[----:B------:R-:W0:Y:S02]  /*2d310*/  LDS.128 R4, [R0] ;  /* 0x0000000000047984 */ /* 0x000e240000000c00 */
[----:B------:R-:W-:Y:S06]  /*2d320*/  BAR.SYNC.DEFER_BLOCKING 0x0 ;  /* 0x0000000000007b1d */ /* 0x000fec0000010000 */
[----:B------:R-:W-:Y:S02]  /*2d330*/  STSM.16.M88.4 [R2], R8 ;  /* 0x0000000802007844 */ /* 0x000fe40000000200 */
[----:B------:R-:W-:Y:S06]  /*2d340*/  BAR.SYNC.DEFER_BLOCKING 0x0 ;  /* 0x0000000000007b1d */ /* 0x000fec0000010000 */
[----:B0-----:R-:W-:Y:S04]  /*2d350*/  STL.64 [R1+0x1140], R6 ;  /* 0x0011400601007387 */ /* 0x001fe80000100a00 */
[----:B------:R-:W-:Y:S04]  /*2d360*/  STL.64 [R1+0x1138], R4 ;  /* 0x0011380401007387 */ /* 0x000fe80000100a00 */
[----:B------:R-:W0:Y:S01]  /*2d370*/  LDS.128 R8, [R0] ;  /* 0x0000000000087984 */ /* 0x000e220000000c00 */
        /* <DEDUP_REMOVED lines=9> */
[----:B0-----:R-:W-:Y:S04]  /*2d410*/  STL [R1+0x1128], R13 ;  /* 0x0011280d01007387 */ /* 0x001fe80000100800 */
[----:B------:R-:W-:Y:S04]  /*2d420*/  STL [R1+0x1124], R14 ;  /* 0x0011240e01007387 */ /* 0x000fe80000100800 */
[----:B------:R-:W-:Y:S04]  /*2d430*/  STL [R1+0x1120], R15 ;  /* 0x0011200f01007387 */ /* 0x000fe80000100800 */
[----:B------:R-:W0:Y:S01]  /*2d440*/  LDS.128 R4, [R0] ;  /* 0x0000000000047984 */ /* 0x000e220000000c00 */
[----:B------:R-:W-:Y:S06]  /*2d450*/  BAR.SYNC.DEFER_BLOCKING 0x0 ;  /* 0x0000000000007b1d */ /* 0x000fec0000010000 */
[----:B0-----:R-:W-:Y:S04]  /*2d460*/  STL.64 [R1+0x180], R4 ;  /* 0x0001800401007387 */ /* 0x001fe80000100a00 */
[----:B------:R-:W-:Y:S04]  /*2d470*/  STL.64 [R1+0x188], R6 ;  /* 0x0001880601007387 */ /* 0x000fe80000100a00 */
[----:B---3--:R-:W-:Y:S01]  /*2d480*/  STSM.16.M88.4 [R2], R16 ;  /* 0x0000001002007844 */ /* 0x008fe20000000200 */
[----:B------:R-:W-:Y:S06]  /*2d490*/  BAR.SYNC.DEFER_BLOCKING 0x0 ;  /* 0x0000000000007b1d */ /* 0x000fec0000010000 */
[----:B------:R-:W0:Y:S02]  /*2d4a0*/  LDS.128 R4, [R0] ;  /* 0x0000000000047984 */ /* 0x000e240000000c00 */
[----:B------:R-:W-:Y:S06]  /*2d4b0*/  BAR.SYNC.DEFER_BLOCKING 0x0 ;  /* 0x0000000000007b1d */ /* 0x000fec0000010000 */
[----:B--2---:R-:W-:Y:S04]  /*2d4c0*/  STSM.16.M88.4 [R2], R20 ;  /* 0x0000001402007844 */ /* 0x004fe80000000200 */
[----:B0-----:R-:W-:Y:S01]  /*2d4d0*/  STL [R1+0x20], R4 ;  /* 0x0000200401007387 */ /* 0x001fe20000100800 */
[----:B------:R-:W-:-:S03]  /*2d4e0*/  IMAD.MOV.U32 R14, RZ, RZ, R5 ;  /* 0x000000ffff0e7224 */ /* 0x000fc600078e0005 */
[----:B------:R-:W-:Y:S01]  /*2d4f0*/  STL.64 [R1+0x28], R6 ;  /* 0x0000280601007387 */ /* 0x000fe20000100a00 */
[----:B------:R-:W-:Y:S06]  /*2d500*/  BAR.SYNC.DEFER_BLOCKING 0x0 ;  /* 0x0000000000007b1d */ /* 0x000fec0000010000 */
[----:B------:R-:W0:Y:S04]  /*2d510*/  LDS.128 R4, [R0] ;  /* 0x0000000000047984 */ /* 0x000e280000000c00 */
[----:B0-----:R-:W-:Y:S01]  /*2d520*/  STL [R1+0x14], R5 ;  /* 0x0000140501007387 */ /* 0x001fe20000100800 */
[----:B------:R-:W-:-:S02]  /*2d530*/  IMAD.MOV.U32 R13, RZ, RZ, R4 ;  /* 0x000000ffff0d7224 */ /* 0x000fc400078e0004 */
[----:B------:R-:W-:Y:S01]  /*2d540*/  IMAD.MOV.U32 R15, RZ, RZ, R6 ;  /* 0x000000ffff0f7224 */ /* 0x000fe200078e0006 */
[----:B------:R-:W-:Y:S04]  /*2d550*/  STL [R1+0x1c], R7 ;  /* 0x00001c0701007387 */ /* 0x000fe80000100800 */
[----:B------:R-:W2:Y:S04]  /*2d560*/  LDL.LU R24, [R1+0x50] ;  /* 0x0000500001187983 */ /* 0x000ea80000300800 */
[----:B------:R-:W2:Y:S04]  /*2d570*/  LDL.LU R25, [R1+0x54] ;  /* 0x0000540001197983 */ /* 0x000ea80000300800 */
[----:B------:R-:W3:Y:S04]  /*2d580*/  LDL.LU R26, [R1+0x58] ;  /* 0x00005800011a7983 */ /* 0x000ee80000300800 */
[----:B------:R-:W3:Y:S01]  /*2d590*/  LDL.LU R27, [R1+0x5c] ;  /* 0x00005c00011b7983 */ /* 0x000ee20000300800 */
[----:B------:R-:W-:Y:S06]  /*2d5a0*/  BAR.SYNC.DEFER_BLOCKING 0x0 ;  /* 0x0000000000007b1d */ /* 0x000fec0000010000 */
        /* <DEDUP_REMOVED lines=16> */
[----:B------:R-:W4:Y:S04]  /*2d6b0*/  LDL.LU R4, [R1+0x80] ;  /* 0x0000800001047983 */ /* 0x000f280000300800 */
[----:B------:R-:W4:Y:S04]  /*2d6c0*/  LDL.LU R5, [R1+0x84] ;  /* 0x0000840001057983 */ /* 0x000f280000300800 */
[----:B------:R-:W4:Y:S04]  /*2d6d0*/  LDL.LU R6, [R1+0x88] ;  /* 0x0000880001067983 */ /* 0x000f280000300800 */
[----:B------:R-:W4:Y:S04]  /*2d6e0*/  LDL.LU R7, [R1+0x8c] ;  /* 0x00008c0001077983 */ /* 0x000f280000300800 */
[----:B------:R-:W5:Y:S04]  /*2d6f0*/  LDL.LU R16, [R1+0xa0] ;  /* 0x0000a00001107983 */ /* 0x000f680000300800 */
[----:B------:R-:W5:Y:S04]  /*2d700*/  LDL.LU R17, [R1+0xa4] ;  /* 0x0000a40001117983 */ /* 0x000f680000300800 */
[----:B------:R-:W5:Y:S04]  /*2d710*/  LDL.LU R18, [R1+0xa8] ;  /* 0x0000a80001127983 */ /* 0x000f680000300800 */
[----:B------:R-:W5:Y:S04]  /*2d720*/  LDL.LU R19, [R1+0xac] ;  /* 0x0000ac0001137983 */ /* 0x000f680000300800 */
[----:B------:R-:W5:Y:S04]  /*2d730*/  LDL.LU R20, [R1+0x90] ;  /* 0x0000900001147983 */ /* 0x000f680000300800 */
[----:B------:R-:W5:Y:S04]  /*2d740*/  LDL.LU R21, [R1+0x94] ;  /* 0x0000940001157983 */ /* 0x000f680000300800 */
[----:B------:R-:W5:Y:S04]  /*2d750*/  LDL.LU R22, [R1+0x98] ;  /* 0x0000980001167983 */ /* 0x000f680000300800 */
[----:B------:R-:W5:Y:S04]  /*2d760*/  LDL.LU R23, [R1+0x9c] ;  /* 0x00009c0001177983 */ /* 0x000f680000300800 */
[----:B------:R-:W-:Y:S04]  /*2d770*/  STL.64 [R1+0x1160], R14 ;  /* 0x0011600e01007387 */ /* 0x000fe80000100a00 */
[----:B------:R0:W-:Y:S04]  /*2d780*/  STL.64 [R1+0x1158], R12 ;  /* 0x0011580c01007387 */ /* 0x0001e80000100a00 */
[----:B0-----:R-:W3:Y:S04]  /*2d790*/  LDL.LU R12, [R1+0x60] ;  /* 0x00006000010c7983 */ /* 0x001ee80000300800 */
[----:B------:R-:W3:Y:S04]  /*2d7a0*/  LDL.LU R13, [R1+0x64] ;  /* 0x00006400010d7983 */ /* 0x000ee80000300800 */
[----:B------:R-:W3:Y:S04]  /*2d7b0*/  LDL.LU R14, [R1+0x68] ;  /* 0x00006800010e7983 */ /* 0x000ee80000300800 */
[----:B------:R-:W3:Y:S04]  /*2d7c0*/  LDL.LU R15, [R1+0x6c] ;  /* 0x00006c00010f7983 */ /* 0x000ee80000300800 */
[----:B--2---:R-:W-:Y:S01]  /*2d7d0*/  STSM.16.M88.4 [R2], R24 ;  /* 0x0000001802007844 */ /* 0x004fe20000000200 */
[----:B------:R-:W-:Y:S06]  /*2d7e0*/  BAR.SYNC.DEFER_BLOCKING 0x0 ;  /* 0x0000000000007b1d */ /* 0x000fec0000010000 */
[----:B------:R-:W0:Y:S04]  /*2d7f0*/  LDS.128 R24, [R0] ;  /* 0x0000000000187984 */ /* 0x000e280000000c00 */
[----:B0-----:R-:W-:Y:S04]  /*2d800*/  STL.64 [R1+0x30], R24 ;  /* 0x0000301801007387 */ /* 0x001fe80000100a00 */
[----:B------:R0:W-:Y:S04]  /*2d810*/  STL.64 [R1+0x38], R26 ;  /* 0x0000381a01007387 */ /* 0x0001e80000100a00 */
[----:B0-----:R-:W2:Y:S04]  /*2d820*/  LDL.LU.64 R26, [R1+0x1268] ;  /* 0x00126800011a7983 */ /* 0x001ea80000300a00 */
[----:B------:R-:W2:Y:S01]  /*2d830*/  LDL.LU.64 R24, [R1+0x1260] ;  /* 0x0012600001187983 */ /* 0x000ea20000300a00 */
[----:B------:R-:W-:Y:S06]  /*2d840*/  BAR.SYNC.DEFER_BLOCKING 0x0 ;  /* 0x0000000000007b1d */ /* 0x000fec0000010000 */
[----:B--2---:R-:W-:Y:S02]  /*2d850*/  STSM.16.M88.4 [R2], R24 ;  /* 0x0000001802007844 */ /* 0x004fe40000000200 */
[----:B------:R-:W-:Y:S06]  /*2d860*/  BAR.SYNC.DEFER_BLOCKING 0x0 ;  /* 0x0000000000007b1d */ /* 0x000fec0000010000 */
[----:B------:R-:W0:Y:S02]  /*2d870*/  LDS.128 R24, [R0] ;  /* 0x0000000000187984 */ /* 0x000e240000000c00 */
[----:B------:R-:W-:Y:S06]  /*2d880*/  BAR.SYNC.DEFER_BLOCKING 0x0 ;  /* 0x0000000000007b1d */ /* 0x000fec0000010000 */
[----:B0-----:R-:W-:Y:S04]  /*2d890*/  STL.64 [R1+0x190], R24 ;  /* 0x0001901801007387 */ /* 0x001fe80000100a00 */
[----:B------:R0:W-:Y:S04]  /*2d8a0*/  STL.64 [R1+0x198], R26 ;  /* 0x0001981a01007387 */ /* 0x0001e80000100a00 */
[----:B0-----:R-:W2:Y:S04]  /*2d8b0*/  LDL.LU.64 R26, [R1+0x1258] ;  /* 0x00125800011a7983 */ /* 0x001ea80000300a00 */
[----:B------:R-:W2:Y:S04]  /*2d8c0*/  LDL.LU.64 R24, [R1+0x1250] ;  /* 0x0012500001187983 */ /* 0x000ea80000300a00 */
[----:B---3--:R-:W-:Y:S01]  /*2d8d0*/  STSM.16.M88.4 [R2], R12 ;  /* 0x0000000c02007844 */ /* 0x008fe20000000200 */
[----:B------:R-:W-:Y:S06]  /*2d8e0*/  BAR.SYNC.DEFER_BLOCKING 0x0 ;  /* 0x0000000000007b1d */ /* 0x000fec0000010000 */
[----:B------:R-:W0:Y:S02]  /*2d8f0*/  LDS.128 R12, [R0] ;  /* 0x00000000000c7984 */ /* 0x000e240000000c00 */
[----:B------:R-:W-:Y:S06]  /*2d900*/  BAR.SYNC.DEFER_BLOCKING 0x0 ;  /* 0x0000000000007b1d */ /* 0x000fec0000010000 */
[----:B0-----:R-:W-:Y:S04]  /*2d910*/  STL.64 [R1+0x40], R12 ;  /* 0x0000400c01007387 */ /* 0x001fe80000100a00 */
[----:B------:R-:W-:Y:S04]  /*2d920*/  STL.64 [R1+0x48], R14 ;  /* 0x0000480e01007387 */ /* 0x000fe80000100a00 */
[----:B--2---:R-:W-:Y:S01]  /*2d930*/  STSM.16.M88.4 [R2], R24 ;  /* 0x0000001802007844 */ /* 0x004fe20000000200 */
        /* <DEDUP_REMOVED lines=9> */
[----:B----4-:R-:W-:Y:S02]  /*2d9d0*/  STSM.16.M88.4 [R2], R4 ;  /* 0x0000000402007844 */ /* 0x010fe40000000200 */
[----:B------:R-:W-:Y:S06]  /*2d9e0*/  BAR.SYNC.DEFER_BLOCKING 0x0 ;  /* 0x0000000000007b1d */ /* 0x000fec0000010000 */
[----:B0-----:R-:W-:Y:S04]  /*2d9f0*/  STL.64 [R1+0x60], R8 ;  /* 0x0000600801007387 */ /* 0x001fe80000100a00 */
[----:B------:R-:W-:Y:S04]  /*2da00*/  STL.64 [R1+0x68], R10 ;  /* 0x0000680a01007387 */ /* 0x000fe80000100a00 */
[----:B------:R-:W0:Y:S01]  /*2da10*/  LDS.128 R4, [R0] ;  /* 0x0000000000047984 */ /* 0x000e220000000c00 */
[----:B------:R-:W-:Y:S06]  /*2da20*/  BAR.SYNC.DEFER_BLOCKING 0x0 ;  /* 0x0000000000007b1d */ /* 0x000fec0000010000 */
[----:B-----5:R-:W-:Y:S04]  /*2da30*/  STSM.16.M88.4 [R2], R16 ;  /* 0x0000001002007844 */ /* 0x020fe80000000200 */
[----:B0-----:R-:W-:Y:S04]  /*2da40*/  STL.64 [R1+0x80], R4 ;  /* 0x0000800401007387 */ /* 0x001fe80000100a00 */
[----:B------:R-:W-:Y:S01]  /*2da50*/  STL.64 [R1+0x88], R6 ;  /* 0x0000880601007387 */ /* 0x000fe20000100a00 */
[----:B------:R-:W-:Y:S06]  /*2da60*/  BAR.SYNC.DEFER_BLOCKING 0x0 ;  /* 0x0000000000007b1d */ /* 0x000fec0000010000 */
[----:B------:R-:W0:Y:S02]  /*2da70*/  LDS.128 R4, [R0] ;  /* 0x0000000000047984 */ /* 0x000e240000000c00 */
[----:B------:R-:W-:Y:S06]  /*2da80*/  BAR.SYNC.DEFER_BLOCKING 0x0 ;  /* 0x0000000000007b1d */ /* 0x000fec0000010000 */
[----:B------:R-:W-:Y:S04]  /*2da90*/  STSM.16.M88.4 [R2], R20 ;  /* 0x0000001402007844 */ /* 0x000fe80000000200 */
[----:B0-----:R-:W-:Y:S04]  /*2daa0*/  STL.64 [R1+0x70], R4 ;  /* 0x0000700401007387 */ /* 0x001fe80000100a00 */
[----:B------:R-:W-:Y:S04]  /*2dab0*/  STL.64 [R1+0x78], R6 ;  /* 0x0000780601007387 */ /* 0x000fe80000100a00 */
        /* <DEDUP_REMOVED lines=18> */
[----:B--2---:R-:W-:Y:S04]  /*2dbe0*/  STL.64 [R1+0x1240], R12 ;  /* 0x0012400c01007387 */ /* 0x004fe80000100a00 */
[----:B------:R-:W0:Y:S04]  /*2dbf0*/  LDS.128 R12, [R0] ;  /* 0x00000000000c7984 */ /* 0x000e280000000c00 */
[----:B------:R-:W2:Y:S04]  /*2dc00*/  LDL.LU R24, [R1+0xd0] ;  /* 0x0000d00001187983 */ /* 0x000ea80000300800 */
        /* <DEDUP_REMOVED lines=19> */
[----:B0-----:R-:W-:Y:S04]  /*2dd40*/  STL.64 [R1+0x90], R12 ;  /* 0x0000900c01007387 */ /* 0x001fe80000100a00 */
[----:B------:R0:W-:Y:S01]  /*2dd50*/  STL.64 [R1+0x98], R14 ;  /* 0x0000980e01007387 */ /* 0x0001e20000100a00 */
[----:B------:R-:W-:Y:S06]  /*2dd60*/  BAR.SYNC.DEFER_BLOCKING 0x0 ;  /* 0x0000000000007b1d */ /* 0x000fec0000010000 */
[----:B0-----:R-:W2:Y:S04]  /*2dd70*/  LDL.LU.64 R14, [R1+0x1248] ;  /* 0x00124800010e7983 */ /* 0x001ea80000300a00 */
[----:B------:R-:W2:Y:S04]  /*2dd80*/  LDL.LU.64 R12, [R1+0x1240] ;  /* 0x00124000010c7983 */ /* 0x000ea80000300a00 */
        /* <DEDUP_REMOVED lines=20> */
[----:B------:R-:W-:Y:S04]  /*2ded0*/  STSM.16.M88.4 [R2], R24 ;  /* 0x0000001802007844 */ /* 0x000fe80000000200 */
[----:B0-----:R-:W-:Y:S04]  /*2dee0*/  STL.64 [R1+0xb0], R12 ;  /* 0x0000b00c01007387 */ /* 0x001fe80000100a00 */
[----:B------:R-:W-:Y:S01]  /*2def0*/  STL.64 [R1+0xb8], R14 ;  /* 0x0000b80e01007387 */ /* 0x000fe20000100a00 */
[----:B------:R-:W-:Y:S06]  /*2df00*/  BAR.SYNC.DEFER_BLOCKING 0x0 ;  /* 0x0000000000007b1d */ /* 0x000fec0000010000 */
[----:B------:R-:W0:Y:S02]  /*2df10*/  LDS.128 R12, [R0] ;  /* 0x00000000000c7984 */ /* 0x000e240000000c00 */
[----:B------:R-:W-:Y:S06]  /*2df20*/  BAR.SYNC.DEFER_BLOCKING 0x0 ;  /* 0x0000000000007b1d */ /* 0x000fec0000010000 */
[----:B---3--:R-:W-:Y:S02]  /*2df30*/  STSM.16.M88.4 [R2], R8 ;  /* 0x0000000802007844 */ /* 0x008fe40000000200 */
        /* <DEDUP_REMOVED lines=201> */
[----:B------:R1:W-:Y:S04]  /*2ebd0*/  STSM.16.M88.4 [R2], R20 ;  /* 0x0000001402007844 */ /* 0x0003e80000000200 */
[----:B0-----:R-:W-:Y:S04]  /*2ebe0*/  STL.64 [R1+0x210], R4 ;  /* 0x0002100401007387 */ /* 0x001fe80000100a00 */
[----:B------:R-:W-:Y:S04]  /*2ebf0*/  STL.64 [R1+0x218], R6 ;  /* 0x0002180601007387 */ /* 0x000fe80000100a00 */
[----:B-1----:R-:W2:Y:S04]  /*2ec00*/  LDL.LU R20, [R1+0x3d0] ;  /* 0x0003d00001147983 */ /* 0x002ea80000300800 */
[----:B------:R-:W2:Y:S04]  /*2ec10*/  LDL.LU R21, [R1+0x3d4] ;  /* 0x0003d40001157983 */ /* 0x000ea80000300800 */
[----:B------:R-:W2:Y:S04]  /*2ec20*/  LDL.LU R22, [R1+0x3d8] ;  /* 0x0003d80001167983 */ /* 0x000ea80000300800 */
[----:B------:R-:W2:Y:S04]  /*2ec30*/  LDL.LU R23, [R1+0x3dc] ;  /* 0x0003dc0001177983 */ /* 0x000ea80000300800 */
[----:B------:R-:W3:Y:S04]  /*2ec40*/  LDL.LU R12, [R1+0x420] ;  /* 0x00042000010c7983 */ /* 0x000ee80000300800 */
[----:B------:R-:W3:Y:S04]  /*2ec50*/  LDL.LU R13, [R1+0x424] ;  /* 0x00042400010d7983 */ /* 0x000ee80000300800 */
[----:B------:R-:W4:Y:S04]  /*2ec60*/  LDL.LU R14, [R1+0x428] ;  /* 0x00042800010e7983 */ /* 0x000f280000300800 */
[----:B------:R-:W4:Y:S01]  /*2ec70*/  LDL.LU R15, [R1+0x42c] ;  /* 0x00042c00010f7983 */ /* 0x000f220000300800 */
[----:B------:R-:W-:Y:S06]  /*2ec80*/  BAR.SYNC.DEFER_BLOCKING 0x0 ;  /* 0x0000000000007b1d */ /* 0x000fec0000010000 */
[----:B----4-:R-:W-:Y:S04]  /*2ec90*/  STL.64 [R1+0x11a8], R14 ;  /* 0x0011a80e01007387 */ /* 0x010fe80000100a00 */
[----:B---3--:R0:W-:Y:S04]  /*2eca0*/  STL.64 [R1+0x11a0], R12 ;  /* 0x0011a00c01007387 */ /* 0x0081e80000100a00 */
[----:B0-----:R-:W3:Y:S04]  /*2ecb0*/  LDL.LU R12, [R1+0x400] ;  /* 0x00040000010c7983 */ /* 0x001ee80000300800 */
[----:B------:R-:W3:Y:S04]  /*2ecc0*/  LDL.LU R13, [R1+0x404] ;  /* 0x00040400010d7983 */ /* 0x000ee80000300800 */
[----:B------:R-:W4:Y:S04]  /*2ecd0*/  LDL.LU R14, [R1+0x408] ;  /* 0x00040800010e7983 */ /* 0x000f280000300800 */
[----:B------:R-:W4:Y:S04]  /*2ece0*/  LDL.LU R15, [R1+0x40c] ;  /* 0x00040c00010f7983 */ /* 0x000f280000300800 */
[----:B----4-:R-:W-:Y:S04]  /*2ecf0*/  STL.64 [R1+0x11b8], R14 ;  /* 0x0011b80e01007387 */ /* 0x010fe80000100a00 */
[----:B---3--:R-:W-:Y:S04]  /*2ed00*/  STL.64 [R1+0x11b0], R12 ;  /* 0x0011b00c01007387 */ /* 0x008fe80000100a00 */
[----:B------:R-:W0:Y:S01]  /*2ed10*/  LDS.128 R12, [R0] ;  /* 0x00000000000c7984 */ /* 0x000e220000000c00 */
[----:B------:R-:W-:Y:S06]  /*2ed20*/  BAR.SYNC.DEFER_BLOCKING 0x0 ;  /* 0x0000000000007b1d */ /* 0x000fec0000010000 */
[----:B------:R-:W3:Y:S04]  /*2ed30*/  LDL.LU R24, [R1+0x410] ;  /* 0x0004100001187983 */ /* 0x000ee80000300800 */
[----:B------:R-:W3:Y:S04]  /*2ed40*/  LDL.LU R25, [R1+0x414] ;  /* 0x0004140001197983 */ /* 0x000ee80000300800 */
[----:B------:R-:W3:Y:S04]  /*2ed50*/  LDL.LU R26, [R1+0x418] ;  /* 0x00041800011a7983 */ /* 0x000ee80000300800 */
[----:B------:R-:W3:Y:S04]  /*2ed60*/  LDL.LU R27, [R1+0x41c] ;  /* 0x00041c00011b7983 */ /* 0x000ee80000300800 */
[----:B--2---:R1:W-:Y:S04]  /*2ed70*/  STSM.16.M88.4 [R2], R20 ;  /* 0x0000001402007844 */ /* 0x0043e80000000200 */
[----:B------:R-:W2:Y:S04]  /*2ed80*/  LDL.LU R8, [R1+0x4d0] ;  /* 0x0004d00001087983 */ /* 0x000ea80000300800 */
[----:B------:R-:W2:Y:S04]  /*2ed90*/  LDL.LU R9, [R1+0x4d4] ;  /* 0x0004d40001097983 */ /* 0x000ea80000300800 */
[----:B------:R-:W2:Y:S04]  /*2eda0*/  LDL.LU R10, [R1+0x4d8] ;  /* 0x0004d800010a7983 */ /* 0x000ea80000300800 */
[----:B------:R-:W2:Y:S01]  /*2edb0*/  LDL.LU R11, [R1+0x4dc] ;  /* 0x0004dc00010b7983 */ /* 0x000ea20000300800 */
[----:B------:R-:W-:Y:S06]  /*2edc0*/  BAR.SYNC.DEFER_BLOCKING 0x0 ;  /* 0x0000000000007b1d */ /* 0x000fec0000010000 */
        /* <DEDUP_REMOVED lines=8> */
[----:B0-----:R-:W-:Y:S04]  /*2ee50*/  STL.64 [R1+0x230], R12 ;  /* 0x0002300c01007387 */ /* 0x001fe80000100a00 */
[----:B------:R-:W-:Y:S04]  /*2ee60*/  STL.64 [R1+0x238], R14 ;  /* 0x0002380e01007387 */ /* 0x000fe80000100a00 */
[----:B------:R-:W0:Y:S04]  /*2ee70*/  LDS.128 R12, [R0] ;  /* 0x00000000000c7984 */ /* 0x000e280000000c00 */
[----:B-1----:R-:W5:Y:S04]  /*2ee80*/  LDL.LU R20, [R1+0x510] ;  /* 0x0005100001147983 */ /* 0x002f680000300800 */
[----:B------:R-:W5:Y:S04]  /*2ee90*/  LDL.LU R21, [R1+0x514] ;  /* 0x0005140001157983 */ /* 0x000f680000300800 */
[----:B------:R-:W5:Y:S04]  /*2eea0*/  LDL.LU R22, [R1+0x518] ;  /* 0x0005180001167983 */ /* 0x000f680000300800 */
[----:B------:R-:W5:Y:S01]  /*2eeb0*/  LDL.LU R23, [R1+0x51c] ;  /* 0x00051c0001177983 */ /* 0x000f620000300800 */
[----:B------:R-:W-:Y:S06]  /*2eec0*/  BAR.SYNC.DEFER_BLOCKING 0x0 ;  /* 0x0000000000007b1d */ /* 0x000fec0000010000 */
[----:B0-----:R-:W-:Y:S04]  /*2eed0*/  STL.64 [R1+0x240], R12 ;  /* 0x0002400c01007387 */ /* 0x001fe80000100a00 */
[----:B------:R0:W-:Y:S04]  /*2eee0*/  STL.64 [R1+0x248], R14 ;  /* 0x0002480e01007387 */ /* 0x0001e80000100a00 */
[----:B0-----:R-:W3:Y:S04]  /*2eef0*/  LDL.LU.64 R14, [R1+0x11b8] ;  /* 0x0011b800010e7983 */ /* 0x001ee80000300a00 */
[----:B------:R-:W3:Y:S04]  /*2ef00*/  LDL.LU.64 R12, [R1+0x11b0] ;  /* 0x0011b000010c7983 */ /* 0x000ee80000300a00 */
[----:B---3--:R-:W-:Y:S01]  /*2ef10*/  STSM.16.M88.4 [R2], R12 ;  /* 0x0000000c02007844 */ /* 0x008fe20000000200 */
[----:B------:R-:W-:Y:S06]  /*2ef20*/  BAR.SYNC.DEFER_BLOCKING 0x0 ;  /* 0x0000000000007b1d */ /* 0x000fec0000010000 */
[----:B------:R-:W0:Y:S04]  /*2ef30*/  LDS.128 R12, [R0] ;  /* 0x00000000000c7984 */ /* 0x000e280000000c00 */
[----:B0-----:R-:W-:Y:S04]  /*2ef40*/  STL.64 [R1+0x260], R12 ;  /* 0x0002600c01007387 */ /* 0x001fe80000100a00 */
[----:B------:R0:W-:Y:S04]  /*2ef50*/  STL.64 [R1+0x268], R14 ;  /* 0x0002680e01007387 */ /* 0x0001e80000100a00 */
[----:B0-----:R-:W3:Y:S04]  /*2ef60*/  LDL.LU.64 R14, [R1+0x11a8] ;  /* 0x0011a800010e7983 */ /* 0x001ee80000300a00 */
[----:B------:R-:W3:Y:S01]  /*2ef70*/  LDL.LU.64 R12, [R1+0x11a0] ;  /* 0x0011a000010c7983 */ /* 0x000ee20000300a00 */
[----:B------:R-:W-:Y:S06]  /*2ef80*/  BAR.SYNC.DEFER_BLOCKING 0x0 ;  /* 0x0000000000007b1d */ /* 0x000fec0000010000 */
[----:B---3--:R-:W-:Y:S02]  /*2ef90*/  STSM.16.M88.4 [R2], R12 ;  /* 0x0000000c02007844 */ /* 0x008fe40000000200 */
        /* <DEDUP_REMOVED lines=9> */
[----:B--2---:R-:W-:Y:S02]  /*2f030*/  STSM.16.M88.4 [R2], R8 ;  /* 0x0000000802007844 */ /* 0x004fe40000000200 */
        /* <DEDUP_REMOVED lines=11> */
[----:B-----5:R1:W-:Y:S04]  /*2f0f0*/  STSM.16.M88.4 [R2], R16 ;  /* 0x0000001002007844 */ /* 0x0203e80000000200 */
[----:B0-----:R-:W-:Y:S04]  /*2f100*/  STL.64 [R1+0x2a0], R4 ;  /* 0x0002a00401007387 */ /* 0x001fe80000100a00 */
[----:B------:R-:W-:Y:S01]  /*2f110*/  STL.64 [R1+0x2a8], R6 ;  /* 0x0002a80601007387 */ /* 0x000fe20000100a00 */
[----:B------:R-:W-:Y:S06]  /*2f120*/  BAR.SYNC.DEFER_BLOCKING 0x0 ;  /* 0x0000000000007b1d */ /* 0x000fec0000010000 */
[----:B-1----:R-:W2:Y:S04]  /*2f130*/  LDL.LU R16, [R1+0x530] ;  /* 0x0005300001107983 */ /* 0x002ea80000300800 */
[----:B------:R-:W2:Y:S04]  /*2f140*/  LDL.LU R17, [R1+0x534] ;  /* 0x0005340001117983 */ /* 0x000ea80000300800 */
[----:B------:R-:W2:Y:S04]  /*2f150*/  LDL.LU R18, [R1+0x538] ;  /* 0x0005380001127983 */ /* 0x000ea80000300800 */
[----:B------:R-:W2:Y:S04]  /*2f160*/  LDL.LU R19, [R1+0x53c] ;  /* 0x00053c0001137983 */ /* 0x000ea80000300800 */
[----:B------:R-:W0:Y:S01]  /*2f170*/  LDS.128 R4, [R0] ;  /* 0x0000000000047984 */ /* 0x000e220000000c00 */
[----:B------:R-:W-:Y:S06]  /*2f180*/  BAR.SYNC.DEFER_BLOCKING 0x0 ;  /* 0x0000000000007b1d */ /* 0x000fec0000010000 */
[----:B------:R-:W-:Y:S04]  /*2f190*/  STSM.16.M88.4 [R2], R20 ;  /* 0x0000001402007844 */ /* 0x000fe80000000200 */
[----:B0-----:R-:W-:Y:S04]  /*2f1a0*/  STL.64 [R1+0x290], R4 ;  /* 0x0002900401007387 */ /* 0x001fe80000100a00 */
[----:B------:R-:W-:Y:S04]  /*2f1b0*/  STL.64 [R1+0x298], R6 ;  /* 0x0002980601007387 */ /* 0x000fe80000100a00 */
[----:B------:R-:W3:Y:S04]  /*2f1c0*/  LDL.LU R12, [R1+0x6b0] ;  /* 0x0006b000010c7983 */ /* 0x000ee80000300800 */
[----:B------:R-:W3:Y:S04]  /*2f1d0*/  LDL.LU R13, [R1+0x6b4] ;  /* 0x0006b400010d7983 */ /* 0x000ee80000300800 */
[----:B------:R-:W4:Y:S04]  /*2f1e0*/  LDL.LU R14, [R1+0x6b8] ;  /* 0x0006b800010e7983 */ /* 0x000f280000300800 */
[----:B------:R-:W4:Y:S01]  /*2f1f0*/  LDL.LU R15, [R1+0x6bc] ;  /* 0x0006bc00010f7983 */ /* 0x000f220000300800 */
[----:B------:R-:W-:Y:S06]  /*2f200*/  BAR.SYNC.DEFER_BLOCKING 0x0 ;  /* 0x0000000000007b1d */ /* 0x000fec0000010000 */
[----:B------:R-:W0:Y:S02]  /*2f210*/  LDS.128 R4, [R0] ;  /* 0x0000000000047984 */ /* 0x000e240000000c00 */
[----:B------:R-:W-:Y:S06]  /*2f220*/  BAR.SYNC.DEFER_BLOCKING 0x0 ;  /* 0x0000000000007b1d */ /* 0x000fec0000010000 */
[----:B----4-:R-:W-:Y:S04]  /*2f230*/  STL.64 [R1+0x1188], R14 ;  /* 0x0011880e01007387 */ /* 0x010fe80000100a00 */
[----:B---3--:R1:W-:Y:S04]  /*2f240*/  STL.64 [R1+0x1180], R12 ;  /* 0x0011800c01007387 */ /* 0x0083e80000100a00 */
[----:B-1----:R-:W3:Y:S04]  /*2f250*/  LDL.LU R12, [R1+0x5f0] ;  /* 0x0005f000010c7983 */ /* 0x002ee80000300800 */
[----:B------:R-:W3:Y:S04]  /*2f260*/  LDL.LU R13, [R1+0x5f4] ;  /* 0x0005f400010d7983 */ /* 0x000ee80000300800 */
[----:B------:R-:W4:Y:S04]  /*2f270*/  LDL.LU R14, [R1+0x5f8] ;  /* 0x0005f800010e7983 */ /* 0x000f280000300800 */
[----:B------:R-:W4:Y:S04]  /*2f280*/  LDL.LU R15, [R1+0x5fc] ;  /* 0x0005fc00010f7983 */ /* 0x000f280000300800 */
[----:B--2---:R-:W-:Y:S01]  /*2f290*/  STSM.16.M88.4 [R2], R16 ;  /* 0x0000001002007844 */ /* 0x004fe20000000200 */
[----:B------:R-:W-:Y:S06]  /*2f2a0*/  BAR.SYNC.DEFER_BLOCKING 0x0 ;  /* 0x0000000000007b1d */ /* 0x000fec0000010000 */
[----:B----4-:R-:W-:Y:S04]  /*2f2b0*/  STL.64 [R1+0x1198], R14 ;  /* 0x0011980e01007387 */ /* 0x010fe80000100a00 */
[----:B---3--:R-:W-:Y:S04]  /*2f2c0*/  STL.64 [R1+0x1190], R12 ;  /* 0x0011900c01007387 */ /* 0x008fe80000100a00 */
[----:B------:R-:W1:Y:S04]  /*2f2d0*/  LDS.128 R12, [R0] ;  /* 0x00000000000c7984 */ /* 0x000e680000000c00 */
        /* <DEDUP_REMOVED lines=12> */
[----:B0-----:R0:W-:Y:S04]  /*2f3a0*/  STL.64 [R1+0x2b0], R4 ;  /* 0x0002b00401007387 */ /* 0x0011e80000100a00 */
[----:B------:R5:W-:Y:S01]  /*2f3b0*/  STL.64 [R1+0x2b8], R6 ;  /* 0x0002b80601007387 */ /* 0x000be20000100a00 */
[----:B------:R-:W-:Y:S06]  /*2f3c0*/  BAR.SYNC.DEFER_BLOCKING 0x0 ;  /* 0x0000000000007b1d */ /* 0x000fec0000010000 */
[----:B0-----:R-:W4:Y:S04]  /*2f3d0*/  LDL.LU R4, [R1+0x8d0] ;  /* 0x0008d00001047983 */ /* 0x001f280000300800 */
[----:B------:R-:W4:Y:S04]  /*2f3e0*/  LDL.LU R5, [R1+0x8d4] ;  /* 0x0008d40001057983 */ /* 0x000f280000300800 */
[----:B-----5:R-:W5:Y:S04]  /*2f3f0*/  LDL.LU R6, [R1+0x8d8] ;  /* 0x0008d80001067983 */ /* 0x020f680000300800 */
[----:B------:R-:W5:Y:S04]  /*2f400*/  LDL.LU R7, [R1+0x8dc] ;  /* 0x0008dc0001077983 */ /* 0x000f680000300800 */
[----:B------:R-:W5:Y:S04]  /*2f410*/  LDL.LU R16, [R1+0x860] ;  /* 0x0008600001107983 */ /* 0x000f680000300800 */
[----:B------:R-:W5:Y:S04]  /*2f420*/  LDL.LU R17, [R1+0x864] ;  /* 0x0008640001117983 */ /* 0x000f680000300800 */
[----:B------:R-:W5:Y:S04]  /*2f430*/  LDL.LU R18, [R1+0x868] ;  /* 0x0008680001127983 */ /* 0x000f680000300800 */
[----:B------:R-:W5:Y:S04]  /*2f440*/  LDL.LU R19, [R1+0x86c] ;  /* 0x00086c0001137983 */ /* 0x000f680000300800 */
[----:B-1----:R-:W-:Y:S04]  /*2f450*/  STL.64 [R1+0x2c0], R12 ;  /* 0x0002c00c01007387 */ /* 0x002fe80000100a00 */
[----:B------:R0:W-:Y:S04]  /*2f460*/  STL.64 [R1+0x2c8], R14 ;  /* 0x0002c80e01007387 */ /* 0x0001e80000100a00 */
        /* <DEDUP_REMOVED lines=26> */
[----:B----4-:R1:W-:Y:S04]  /*2f610*/  STSM.16.M88.4 [R2], R20 ;  /* 0x0000001402007844 */ /* 0x0103e80000000200 */
[----:B0-----:R-:W-:Y:S04]  /*2f620*/  STL.64 [R1+0x310], R8 ;  /* 0x0003100801007387 */ /* 0x001fe80000100a00 */
[----:B------:R-:W-:Y:S01]  /*2f630*/  STL.64 [R1+0x318], R10 ;  /* 0x0003180a01007387 */ /* 0x000fe20000100a00 */
[----:B------:R-:W-:Y:S06]  /*2f640*/  BAR.SYNC.DEFER_BLOCKING 0x0 ;  /* 0x0000000000007b1d */ /* 0x000fec0000010000 */
[----:B-1----:R-:W2:Y:S04]  /*2f650*/  LDL.LU R20, [R1+0x8e0] ;  /* 0x0008e00001147983 */ /* 0x002ea80000300800 */
[----:B------:R-:W0:Y:S01]  /*2f660*/  LDS.128 R8, [R0] ;  /* 0x0000000000087984 */ /* 0x000e220000000c00 */
[----:B------:R-:W-:Y:S06]  /*2f670*/  BAR.SYNC.DEFER_BLOCKING 0x0 ;  /* 0x0000000000007b1d */ /* 0x000fec0000010000 */
[----:B-----5:R-:W-:Y:S02]  /*2f680*/  STSM.16.M88.4 [R2], R4 ;  /* 0x0000000402007844 */ /* 0x020fe40000000200 */
[----:B------:R-:W-:Y:S06]  /*2f690*/  BAR.SYNC.DEFER_BLOCKING 0x0 ;  /* 0x0000000000007b1d */ /* 0x000fec0000010000 */
[----:B------:R-:W1:Y:S02]  /*2f6a0*/  LDS.128 R4, [R0] ;  /* 0x0000000000047984 */ /* 0x000e640000000c00 */
[----:B------:R-:W-:Y:S06]  /*2f6b0*/  BAR.SYNC.DEFER_BLOCKING 0x0 ;  /* 0x0000000000007b1d */ /* 0x000fec0000010000 */
[----:B0-----:R-:W-:Y:S04]  /*2f6c0*/  STL.64 [R1+0x320], R8 ;  /* 0x0003200801007387 */ /* 0x001fe80000100a00 */
[----:B------:R-:W-:Y:S04]  /*2f6d0*/  STL.64 [R1+0x328], R10 ;  /* 0x0003280a01007387 */ /* 0x000fe80000100a00 */
[----:B------:R-:W2:Y:S04]  /*2f6e0*/  LDL.LU R21, [R1+0x8e4] ;  /* 0x0008e40001157983 */ /* 0x000ea80000300800 */
[----:B------:R-:W2:Y:S04]  /*2f6f0*/  LDL.LU R22, [R1+0x8e8] ;  /* 0x0008e80001167983 */ /* 0x000ea80000300800 */
[----:B------:R-:W2:Y:S04]  /*2f700*/  LDL.LU R23, [R1+0x8ec] ;  /* 0x0008ec0001177983 */ /* 0x000ea80000300800 */
[----:B------:R0:W-:Y:S04]  /*2f710*/  STSM.16.M88.4 [R2], R16 ;  /* 0x0000001002007844 */ /* 0x0001e80000000200 */
[----:B-1----:R-:W-:Y:S04]  /*2f720*/  STL.64 [R1+0x300], R4 ;  /* 0x0003000401007387 */ /* 0x002fe80000100a00 */
[----:B------:R-:W-:Y:S04]  /*2f730*/  STL.64 [R1+0x308], R6 ;  /* 0x0003080601007387 */ /* 0x000fe80000100a00 */
[----:B0-----:R-:W3:Y:S04]  /*2f740*/  LDL.LU R16, [R1+0x910] ;  /* 0x0009100001107983 */ /* 0x001ee80000300800 */
        /* <DEDUP_REMOVED lines=10> */
[----:B------:R-:W3:Y:S04]  /*2f7f0*/  LDL.LU R18, [R1+0x8f8] ;  /* 0x0008f80001127983 */ /* 0x000ee80000300800 */
[----:B------:R-:W3:Y:S04]  /*2f800*/  LDL.LU R19, [R1+0x8fc] ;  /* 0x0008fc0001137983 */ /* 0x000ee80000300800 */
[----:B--2---:R-:W-:Y:S01]  /*2f810*/  STSM.16.M88.4 [R2], R20 ;  /* 0x0000001402007844 */ /* 0x004fe20000000200 */
[----:B------:R-:W-:Y:S06]  /*2f820*/  BAR.SYNC.DEFER_BLOCKING 0x0 ;  /* 0x0000000000007b1d */ /* 0x000fec0000010000 */
[----:B------:R-:W2:Y:S04]  /*2f830*/  LDL.LU R12, [R1+0x900] ;  /* 0x00090000010c7983 */ /* 0x000ea80000300800 */
[----:B------:R-:W1:Y:S01]  /*2f840*/  LDS.128 R20, [R0] ;  /* 0x0000000000147984 */ /* 0x000e620000000c00 */
[----:B------:R-:W-:Y:S06]  /*2f850*/  BAR.SYNC.DEFER_BLOCKING 0x0 ;  /* 0x0000000000007b1d */ /* 0x000fec0000010000 */
[----:B0-----:R0:W-:Y:S04]  /*2f860*/  STL.64 [R1+0x330], R4 ;  /* 0x0003300401007387 */ /* 0x0011e80000100a00 */
[----:B------:R4:W-:Y:S04]  /*2f870*/  STL.64 [R1+0x338], R6 ;  /* 0x0003380601007387 */ /* 0x0009e80000100a00 */
[----:B------:R-:W2:Y:S04]  /*2f880*/  LDL.LU R13, [R1+0x904] ;  /* 0x00090400010d7983 */ /* 0x000ea80000300800 */
[----:B------:R-:W2:Y:S04]  /*2f890*/  LDL.LU R14, [R1+0x908] ;  /* 0x00090800010e7983 */ /* 0x000ea80000300800 */
[----:B------:R-:W2:Y:S04]  /*2f8a0*/  LDL.LU R15, [R1+0x90c] ;  /* 0x00090c00010f7983 */ /* 0x000ea80000300800 */
        /* <DEDUP_REMOVED lines=8> */
[----:B0-----:R-:W5:Y:S04]  /*2f930*/  LDL.LU R4, [R1+0x950] ;  /* 0x0009500001047983 */ /* 0x001f680000300800 */
[----:B------:R-:W5:Y:S04]  /*2f940*/  LDL.LU R5, [R1+0x954] ;  /* 0x0009540001057983 */ /* 0x000f680000300800 */
[----:B----4-:R-:W4:Y:S04]  /*2f950*/  LDL.LU R6, [R1+0x958] ;  /* 0x0009580001067983 */ /* 0x010f280000300800 */
[----:B------:R-:W4:Y:S04]  /*2f960*/  LDL.LU R7, [R1+0x95c] ;  /* 0x00095c0001077983 */ /* 0x000f280000300800 */
[----:B-1----:R0:W-:Y:S04]  /*2f970*/  STL.64 [R1+0x340], R20 ;  /* 0x0003401401007387 */ /* 0x0021e80000100a00 */
[----:B------:R1:W-:Y:S04]  /*2f980*/  STL.64 [R1+0x348], R22 ;  /* 0x0003481601007387 */ /* 0x0003e80000100a00 */
[----:B0-----:R-:W4:Y:S04]  /*2f990*/  LDL.LU R20, [R1+0x940] ;  /* 0x0009400001147983 */ /* 0x001f280000300800 */
[----:B------:R-:W4:Y:S04]  /*2f9a0*/  LDL.LU R21, [R1+0x944] ;  /* 0x0009440001157983 */ /* 0x000f280000300800 */
[----:B-1----:R-:W4:Y:S04]  /*2f9b0*/  LDL.LU R22, [R1+0x948] ;  /* 0x0009480001167983 */ /* 0x002f280000300800 */
[----:B------:R-:W4:Y:S04]  /*2f9c0*/  LDL.LU R23, [R1+0x94c] ;  /* 0x00094c0001177983 */ /* 0x000f280000300800 */
        /* <DEDUP_REMOVED lines=12> */
[----:B--2---:R-:W-:Y:S02]  /*2fa90*/  STSM.16.M88.4 [R2], R12 ;  /* 0x0000000c02007844 */ /* 0x004fe40000000200 */
[----:B------:R-:W-:Y:S06]  /*2faa0*/  BAR.SYNC.DEFER_BLOCKING 0x0 ;  /* 0x0000000000007b1d */ /* 0x000fec0000010000 */
[----:B------:R-:W1:Y:S02]  /*2fab0*/  LDS.128 R12, [R0] ;  /* 0x00000000000c7984 */ /* 0x000e640000000c00 */
[----:B------:R-:W-:Y:S06]  /*2fac0*/  BAR.SYNC.DEFER_BLOCKING 0x0 ;  /* 0x0000000000007b1d */ /* 0x000fec0000010000 */
[----:B-----5:R-:W-:Y:S02]  /*2fad0*/  STSM.16.M88.4 [R2], R24 ;  /* 0x0000001802007844 */ /* 0x020fe40000000200 */
[----:B------:R-:W-:Y:S06]  /*2fae0*/  BAR.SYNC.DEFER_BLOCKING 0x0 ;  /* 0x0000000000007b1d */ /* 0x000fec0000010000 */
[----:B------:R-:W2:Y:S02]  /*2faf0*/  LDS.128 R24, [R0] ;  /* 0x0000000000187984 */ /* 0x000ea40000000c00 */
[----:B------:R-:W-:Y:S06]  /*2fb00*/  BAR.SYNC.DEFER_BLOCKING 0x0 ;  /* 0x0000000000007b1d */ /* 0x000fec0000010000 */
[----:B------:R-:W-:Y:S02]  /*2fb10*/  STSM.16.M88.4 [R2], R8 ;  /* 0x0000000802007844 */ /* 0x000fe40000000200 */
[----:B------:R-:W-:Y:S06]  /*2fb20*/  BAR.SYNC.DEFER_BLOCKING 0x0 ;  /* 0x0000000000007b1d */ /* 0x000fec0000010000 */
[----:B------:R-:W-:Y:S02]  /*2fb30*/  LDS.128 R8, [R0] ;  /* 0x0000000000087984 */ /* 0x000fe40000000c00 */
[----:B------:R-:W-:Y:S06]  /*2fb40*/  BAR.SYNC.DEFER_BLOCKING 0x0 ;  /* 0x0000000000007b1d */ /* 0x000fec0000010000 */
[----:B----4-:R-:W-:Y:S02]  /*2fb50*/  STSM.16.M88.4 [R2], R4 ;  /* 0x0000000402007844 */ /* 0x010fe40000000200 */
[----:B------:R-:W-:Y:S06]  /*2fb60*/  BAR.SYNC.DEFER_BLOCKING 0x0 ;  /* 0x0000000000007b1d */ /* 0x000fec0000010000 */
[----:B0-----:R0:W-:Y:S04]  /*2fb70*/  STL.64 [R1+0x350], R16 ;  /* 0x0003501001007387 */ /* 0x0011e80000100a00 */
[----:B------:R3:W-:Y:S04]  /*2fb80*/  STL.64 [R1+0x358], R18 ;  /* 0x0003581201007387 */ /* 0x0007e80000100a00 */
[----:B0-----:R-:W4:Y:S04]  /*2fb90*/  LDL.LU R16, [R1+0x1168] ;  /* 0x0011680001107983 */ /* 0x001f280000300800 */
[----:B------:R-:W0:Y:S04]  /*2fba0*/  LDS.128 R4, [R0] ;  /* 0x0000000000047984 */ /* 0x000e280000000c00 */
[----:B---3--:R-:W3:Y:S04]  /*2fbb0*/  LDL R18, [R1+0xaec] ;  /* 0x000aec0001127983 */ /* 0x008ee80000100800 */
[----:B-1----:R-:W-:Y:S04]  /*2fbc0*/  STL.64 [R1+0x370], R12 ;  /* 0x0003700c01007387 */ /* 0x002fe80000100a00 */
[----:B------:R1:W-:Y:S01]  /*2fbd0*/  STL.64 [R1+0x378], R14 ;  /* 0x0003780e01007387 */ /* 0x0003e20000100a00 */
[----:B------:R-:W-:Y:S06]  /*2fbe0*/  BAR.SYNC.DEFER_BLOCKING 0x0 ;  /* 0x0000000000007b1d */ /* 0x000fec0000010000 */
[----:B-1----:R-:W5:Y:S04]  /*2fbf0*/  LDL.LU.64 R14, [R1+0x1160] ;  /* 0x00116000010e7983 */ /* 0x002f680000300a00 */
[----:B------:R-:W5:Y:S04]  /*2fc00*/  LDL.LU.64 R12, [R1+0x1158] ;  /* 0x00115800010c7983 */ /* 0x000f680000300a00 */
[----:B--2---:R-:W-:Y:S04]  /*2fc10*/  STL.64 [R1+0x3a0], R24 ;  /* 0x0003a01801007387 */ /* 0x004fe80000100a00 */
[----:B------:R1:W-:Y:S04]  /*2fc20*/  STL.64 [R1+0x3a8], R26 ;  /* 0x0003a81a01007387 */ /* 0x0003e80000100a00 */
[----:B-1----:R-:W2:Y:S01]  /*2fc30*/  LDL.LU R27, [R1] ;  /* 0x00000000011b7983 */ /* 0x002ea20000300800 */
[----:B0-----:R-:W-:Y:S01]  /*2fc40*/  IMAD.MOV.U32 R29, RZ, RZ, R7 ;  /* 0x000000ffff1d7224 */ /* 0x001fe200078e0007 */
[----:B------:R-:W0:Y:S02]  /*2fc50*/  LDC R26, c[0x0][0x244] ;  /* 0x00009100ff1a7b82 */ /* 0x000e240000000800 */
[----:B------:R-:W4:Y:S04]  /*2fc60*/  LDL R17, [R1+0xaf0] ;  /* 0x000af00001117983 */ /* 0x000f280000100800 */
[----:B------:R-:W-:Y:S04]  /*2fc70*/  STL.64 [R1+0x390], R8 ;  /* 0x0003900801007387 */ /* 0x000fe80000100a00 */
[----:B------:R1:W-:Y:S04]  /*2fc80*/  STL.64 [R1+0x398], R10 ;  /* 0x0003980a01007387 */ /* 0x0003e80000100a00 */
[----:B-1----:R-:W5:Y:S04]  /*2fc90*/  LDL.LU.64 R10, [R1+0x1150] ;  /* 0x00115000010a7983 */ /* 0x002f680000300a00 */
[----:B------:R-:W5:Y:S04]  /*2fca0*/  LDL.LU.64 R8, [R1+0x1148] ;  /* 0x0011480001087983 */ /* 0x000f680000300a00 */
[----:B------:R-:W-:Y:S04]  /*2fcb0*/  STL.64 [R1+0x380], R4 ;  /* 0x0003800401007387 */ /* 0x000fe80000100a00 */
[----:B------:R1:W-:Y:S04]  /*2fcc0*/  STL [R1+0x388], R6 ;  /* 0x0003880601007387 */ /* 0x0003e80000100800 */
[----:B-1----:R-:W5:Y:S04]  /*2fcd0*/  LDL.LU.64 R6, [R1+0x1140] ;  /* 0x0011400001067983 */ /* 0x002f680000300a00 */
[----:B------:R-:W5:Y:S04]  /*2fce0*/  LDL.LU.64 R4, [R1+0x1138] ;  /* 0x0011380001047983 */ /* 0x000f680000300a00 */
[----:B------:R1:W-:Y:S04]  /*2fcf0*/  STL [R1+0x1114], R0 ;  /* 0x0011140001007387 */ /* 0x0003e80000100800 */
[----:B------:R0:W-:Y:S04]  /*2fd00*/  STL [R1+0x1110], R29 ;  /* 0x0011101d01007387 */ /* 0x0001e80000100800 */
[----:B------:R-:W5:Y:S04]  /*2fd10*/  LDL R19, [R1+0xafc] ;  /* 0x000afc0001137983 */ /* 0x000f680000100800 */
[----:B-1----:R-:W5:Y:S04]  /*2fd20*/  LDL R0, [R1+0xaf8] ;  /* 0x000af80001007983 */ /* 0x002f680000100800 */
[----:B0-----:R-:W5:Y:S04]  /*2fd30*/  LDL.LU R29, [R1+0xaf4] ;  /* 0x000af400011d7983 */ /* 0x001f680000300800 */
[----:B------:R0:W-:Y:S02]  /*2fd40*/  STSM.16.M88.4 [R2], R20 ;  /* 0x0000001402007844 */ /* 0x0001e40000000200 */
[----:B0-----:R-:W0:Y:S08]  /*2fd50*/  LDC R21, c[0x0][0x244] ;  /* 0x00009100ff157b82 */ /* 0x001e300000000800 */
[----:B------:R-:W-:Y:S01]  /*2fd60*/  BAR.SYNC.DEFER_BLOCKING 0x0 ;  /* 0x0000000000007b1d */ /* 0x000fe20000010000 */
[C---:B----4-:R-:W-:Y:S01]  /*2fd70*/  IMAD R20, R17.reuse, UR4, RZ ;  /* 0x0000000411147c24 */ /* 0x050fe2000f8e02ff */
[----:B------:R-:W-:-:S04]  /*2fd80*/  ISETP.GE.AND P0, PT, R17, UR6, PT ;  /* 0x0000000611007c0c */ /* 0x000fc8000bf06270 */
[----:B------:R-:W-:Y:S02]  /*2fd90*/  ULDC.64 UR4, c[0x0][0x220] ;  /* 0x0000880000047ab9 */ /* 0x000fe40000000a00 */
[----:B------:R-:W-:Y:S01]  /*2fda0*/  LEA R22, P2, R20, UR4, 0x1 ;  /* 0x0000000414167c11 */ /* 0x000fe2000f8408ff */
[----:B------:R-:W-:Y:S01]  /*2fdb0*/  ULDC UR4, c[0x0][0x248] ;  /* 0x0000920000047ab9 */ /* 0x000fe20000000800 */
[C---:B---3--:R-:W-:Y:S01]  /*2fdc0*/  ISETP.LT.AND P0, PT, R18.reuse, UR29, !P0 ;  /* 0x0000001d12007c0c */ /* 0x048fe2000c701270 */
[----:B------:R-:W-:Y:S01]  /*2fdd0*/  IMAD R28, R18, UR4, RZ ;  /* 0x00000004121c7c24 */ /* 0x000fe2000f8e02ff */
[----:B------:R-:W-:Y:S01]  /*2fde0*/  LEA.HI.X.SX32 R23, R20, UR5, 0x1, P2 ;  /* 0x0000000514177c11 */ /* 0x000fe200090f0eff */
[----:B------:R-:W-:Y:S02]  /*2fdf0*/  ULDC.64 UR4, c[0x0][0x228] ;  /* 0x00008a0000047ab9 */ /* 0x000fe40000000a00 */
[----:B------:R-:W-:-:S08]  /*2fe00*/  IMAD.WIDE R2, R28, 0x2, R22 ;  /* 0x000000021c027825 */ /* 0x000fd000078e0216 */
[----:B--2---:R1:W-:Y:S02]  /*2fe10*/  @P0 STG.E.U16 desc[UR8][R2.64], R27 ;  /* 0x0000001b02000986 */ /* 0x0043e4000c101508 */
[----:B-1----:R-:W1:Y:S01]  /*2fe20*/  LDC R3, c[0x0][0x244] ;  /* 0x00009100ff037b82 */ /* 0x002e620000000800 */
[----:B0-----:R-:W-:Y:S01]  /*2fe30*/  IMAD R2, R21, 0x40, R20 ;  /* 0x0000004015027824 */ /* 0x001fe200078e0214 */
[----:B------:R-:W-:Y:S01]  /*2fe40*/  ISETP.GE.AND P0, PT, R18, UR7, PT ;  /* 0x0000000712007c0c */ /* 0x000fe2000bf06270 */
[----:B------:R-:W-:-:S03]  /*2fe50*/  ULDC.64 UR6, c[0x0][0x220] ;  /* 0x0000880000067ab9 */ /* 0x000fc60000000a00 */
[----:B------:R-:W-:-:S04]  /*2fe60*/  LEA R24, P2, R2, UR6, 0x1 ;  /* 0x0000000602187c11 */ /* 0x000fc8000f8408ff */
[----:B------:R-:W-:Y:S01]  /*2fe70*/  LEA.HI.X.SX32 R25, R2, UR7, 0x1, P2 ;  /* 0x0000000702197c11 */ /* 0x000fe200090f0eff */
[----:B------:R-:W-:Y:S01]  /*2fe80*/  ULDC.64 UR6, c[0x0][0x228] ;  /* 0x00008a0000067ab9 */ /* 0x000fe20000000a00 */
[----:B------:R-:W-:Y:S02]  /*2fe90*/  PRMT R21, R27, 0x7632, R21 ;  /* 0x000076321b157816 */ /* 0x000fe40000000015 */
[----:B-----5:R-:W-:Y:S01]  /*2fea0*/  ISETP.LT.AND P3, PT, R19, UR4, !P0 ;  /* 0x0000000413007c0c */ /* 0x020fe2000c761270 */
[----:B-1----:R-:W-:Y:S01]  /*2feb0*/  IMAD R20, R3, 0x40, R2 ;  /* 0x0000004003147824 */ /* 0x002fe200078e0202 */
[----:B------:R-:W-:Y:S01]  /*2fec0*/  ULDC UR4, c[0x0][0x22c] ;  /* 0x00008b0000047ab9 */ /* 0x000fe20000000800 */
[----:B------:R-:W-:-:S10]  /*2fed0*/  IMAD.WIDE R2, R28, 0x2, R24 ;  /* 0x000000021c027825 */ /* 0x000fd400078e0218 */
[----:B------:R0:W-:Y:S01]  /*2fee0*/  @P3 STG.E.U16 desc[UR8][R2.64], R21 ;  /* 0x0000001502003986 */ /* 0x0001e2000c101508 */
[----:B------:R-:W-:Y:S01]  /*2fef0*/  ISETP.LT.AND P3, PT, R0, UR6, !P0 ;  /* 0x0000000600007c0c */ /* 0x000fe2000c761270 */
[----:B------:R-:W-:Y:S01]  /*2ff00*/  IMAD R26, R26, 0x40, R20 ;  /* 0x000000401a1a7824 */ /* 0x000fe200078e0214 */
[----:B------:R-:W-:Y:S01]  /*2ff10*/  ULDC UR6, c[0x0][0x228] ;  /* 0x00008a0000067ab9 */ /* 0x000fe20000000800 */
[----:B0-----:R-:W-:-:S04]  /*2ff20*/  LEA R2, P2, R20, UR10, 0x1 ;  /* 0x0000000a14027c11 */ /* 0x001fc8000f8408ff */
[----:B------:R-:W-:Y:S01]  /*2ff30*/  LEA.HI.X.SX32 R3, R20, UR11, 0x1, P2 ;  /* 0x0000000b14037c11 */ /* 0x000fe200090f0eff */
[----:B------:R-:W-:Y:S02]  /*2ff40*/  ULDC.64 UR10, c[0x0][0x228] ;  /* 0x00008a00000a7ab9 */ /* 0x000fe40000000a00 */
[----:B------:R-:W-:Y:S01]  /*2ff50*/  IMAD.WIDE R20, R28, 0x2, R2 ;  /* 0x000000021c147825 */ /* 0x000fe200078e0202 */
[----:B------:R-:W-:Y:S01]  /*2ff60*/  ISETP.LT.AND P0, PT, R29, UR10, !P0 ;  /* 0x0000000a1d007c0c */ /* 0x000fe2000c701270 */
[----:B------:R-:W-:-:S03]  /*2ff70*/  ULDC UR10, c[0x0][0x228] ;  /* 0x00008a00000a7ab9 */ /* 0x000fc60000000800 */
[----:B------:R0:W-:Y:S02]  /*2ff80*/  @P3 STG.E.U16 desc[UR8][R20.64], R16 ;  /* 0x0000001014003986 */ /* 0x0001e4000c101508 */
[----:B0-----:R-:W-:-:S04]  /*2ff90*/  LEA R20, P2, R26, UR12, 0x1 ;  /* 0x0000000c1a147c11 */ /* 0x001fc8000f8408ff */
[----:B------:R-:W-:Y:S01]  /*2ffa0*/  LEA.HI.X.SX32 R21, R26, UR13, 0x1, P2 ;  /* 0x0000000d1a157c11 */ /* 0x000fe200090f0eff */
[----:B------:R-:W-:Y:S01]  /*2ffb0*/  ULDC.64 UR12, c[0x0][0x228] ;  /* 0x00008a00000c7ab9 */ /* 0x000fe20000000a00 */
[----:B------:R-:W-:Y:S01]  /*2ffc0*/  PRMT R16, R16, 0x7632, R16 ;  /* 0x0000763210107816 */ /* 0x000fe20000000010 */
[----:B------:R-:W-:-:S05]  /*2ffd0*/  IMAD.WIDE R26, R28, 0x2, R20 ;  /* 0x000000021c1a7825 */ /* 0x000fca00078e0214 */
[----:B------:R0:W-:Y:S02]  /*2ffe0*/  @P0 STG.E.U16 desc[UR8][R26.64], R16 ;  /* 0x000000101a000986 */ /* 0x0001e4000c101508 */
[----:B0-----:R-:W-:-:S05]  /*2fff0*/  VIADD R16, R18, 0x1 ;  /* 0x0000000112107836 */ /* 0x001fca0000000000 */
[----:B------:R-:W-:Y:S01]  /*30000*/  ISETP.GE.AND P0, PT, R16, UR4, PT ;  /* 0x0000000410007c0c */ /* 0x000fe2000bf06270 */
[----:B------:R-:W-:-:S03]  /*30010*/  ULDC UR4, c[0x0][0x248] ;  /* 0x0000920000047ab9 */ /* 0x000fc60000000800 */
[----:B------:R-:W-:Y:S01]  /*30020*/  ISETP.LT.AND P2, PT, R17, UR12, !P0 ;  /* 0x0000000c11007c0c */ /* 0x000fe2000c741270 */
[----:B------:R-:W-:Y:S01]  /*30030*/  VIADD R16, R28, UR4 ;  /* 0x000000041c107c36 */ /* 0x000fe20008000000 */
[----:B------:R-:W2:Y:S01]  /*30040*/  LDL.LU R17, [R1+0x1134] ;  /* 0x0011340001117983 */ /* 0x000ea20000300800 */
[----:B------:R-:W-:Y:S01]  /*30050*/  ULDC UR4, c[0x0][0x22c] ;  /* 0x00008b0000047ab9 */ /* 0x000fe20000000800 */
[----:B------:R-:W-:Y:S01]  /*30060*/  ULDC UR12, c[0x0][0x228] ;  /* 0x00008a00000c7ab9 */ /* 0x000fe20000000800 */
[----:B------:R-:W-:Y:S01]  /*30070*/  IMAD.WIDE R26, R16, 0x2, R22 ;  /* 0x00000002101a7825 */ /* 0x000fe200078e0216 */
[----:B------:R-:W3:Y:S07]  /*30080*/  LDL.LU R28, [R1+0xaf0] ;  /* 0x000af000011c7983 */ /* 0x000eee0000300800 */
[----:B------:R0:W-:Y:S01]  /*30090*/  @P2 STG.E.U16 desc[UR8][R26.64], R4 ;  /* 0x000000041a002986 */ /* 0x0001e2000c101508 */
[----:B------:R-:W-:-:S02]  /*300a0*/  ISETP.LT.AND P2, PT, R19, UR20, !P0 ;  /* 0x0000001413007c0c */ /* 0x000fc4000c741270 */
[----:B0-----:R-:W-:Y:S01]  /*300b0*/  PRMT R4, R4, 0x7632, R4 ;  /* 0x0000763204047816 */ /* 0x001fe20000000004 */
[----:B------:R-:W-:-:S10]  /*300c0*/  IMAD.WIDE R26, R16, 0x2, R24 ;  /* 0x00000002101a7825 */ /* 0x000fd400078e0218 */
[----:B------:R0:W-:Y:S01]  /*300d0*/  @P2 STG.E.U16 desc[UR8][R26.64], R4 ;  /* 0x000000041a002986 */ /* 0x0001e2000c101508 */
[----:B------:R-:W-:Y:S02]  /*300e0*/  ISETP.LT.AND P2, PT, R0, UR18, !P0 ;  /* 0x0000001200007c0c */ /* 0x000fe4000c741270 */
[----:B------:R-:W-:Y:S01]  /*300f0*/  ISETP.LT.AND P0, PT, R29, UR16, !P0 ;  /* 0x000000101d007c0c */ /* 0x000fe2000c701270 */
[----:B0-----:R-:W-:Y:S01]  /*30100*/  IMAD.WIDE R26, R16, 0x2, R2 ;  /* 0x00000002101a7825 */ /* 0x001fe200078e0202 */
[----:B------:R-:W-:-:S09]  /*30110*/  PRMT R4, R8, 0x7632, R4 ;  /* 0x0000763208047816 */ /* 0x000fd20000000004 */
[----:B------:R0:W-:Y:S02]  /*30120*/  @P2 STG.E.U16 desc[UR8][R26.64], R8 ;  /* 0x000000081a002986 */ /* 0x0001e4000c101508 */
[----:B0-----:R-:W-:-:S05]  /*30130*/  IMAD.WIDE R26, R16, 0x2, R20 ;  /* 0x00000002101a7825 */ /* 0x001fca00078e0214 */
[----:B------:R0:W-:Y:S02]  /*30140*/  @P0 STG.E.U16 desc[UR8][R26.64], R4 ;  /* 0x000000041a000986 */ /* 0x0001e4000c101508 */
[----:B0-----:R-:W-:Y:S02]  /*30150*/  VIADD R4, R18, 0x2 ;  /* 0x0000000212047836 */ /* 0x001fe40000000000 */
[----:B------:R-:W4:Y:S03]  /*30160*/  LDL.LU R18, [R1+0x1130] ;  /* 0x0011300001127983 */ /* 0x000f260000300800 */
[----:B------:R-:W-:Y:S01]  /*30170*/  ISETP.GE.AND P0, PT, R4, UR4, PT ;  /* 0x0000000404007c0c */ /* 0x000fe2000bf06270 */
[----:B------:R-:W-:Y:S02]  /*30180*/  ULDC UR4, c[0x0][0x248] ;  /* 0x0000920000047ab9 */ /* 0x000fe40000000800 */
[----:B------:R-:W-:Y:S01]  /*30190*/  VIADD R4, R16, UR4 ;  /* 0x0000000410047c36 */ /* 0x000fe20008000000 */
[----:B------:R-:W-:Y:S01]  /*301a0*/  ISETP.LT.AND P3, PT, R19, UR24, !P0 ;  /* 0x0000001813007c0c */ /* 0x000fe2000c761270 */
[----:B------:R-:W5:Y:S01]  /*301b0*/  LDL.LU R16, [R1+0x4] ;  /* 0x0000040001107983 */ /* 0x000f620000300800 */
[----:B------:R-:W-:Y:S01]  /*301c0*/  ULDC UR4, c[0x0][0x22c] ;  /* 0x00008b0000047ab9 */ /* 0x000fe20000000800 */
[----:B------:R-:W-:Y:S01]  /*301d0*/  IMAD.WIDE R26, R4, 0x2, R22 ;  /* 0x00000002041a7825 */ /* 0x000fe200078e0216 */
[----:B---3--:R-:W-:Y:S01]  /*301e0*/  ISETP.LT.AND P2, PT, R28, UR14, !P0 ;  /* 0x0000000e1c007c0c */ /* 0x008fe2000c741270 */
[----:B------:R-:W-:-:S12]  /*301f0*/  ULDC UR14, c[0x0][0x228] ;  /* 0x00008a00000e7ab9 */ /* 0x000fd80000000800 */
[----:B-----5:R0:W-:Y:S01]  /*30200*/  @P2 STG.E.U16 desc[UR8][R26.64], R16 ;  /* 0x000000101a002986 */ /* 0x0201e2000c101508 */
[----:B------:R-:W-:Y:S02]  /*30210*/  ISETP.LT.AND P2, PT, R0, UR22, !P0 ;  /* 0x0000001600007c0c */ /* 0x000fe4000c741270 */
[----:B------:R-:W-:Y:S01]  /*30220*/  PRMT R8, R16, 0x7632, R8 ;  /* 0x0000763210087816 */ /* 0x000fe20000000008 */
[----:B------:R-:W3:Y:S01]  /*30230*/  LDL.LU R0, [R1+0x8] ;  /* 0x0000080001007983 */ /* 0x000ee20000300800 */
[----:B0-----:R-:W-:-:S05]  /*30240*/  IMAD.WIDE R26, R4, 0x2, R24 ;  /* 0x00000002041a7825 */ /* 0x001fca00078e0218 */
[----:B------:R0:W-:Y:S02]  /*30250*/  @P3 STG.E.U16 desc[UR8][R26.64], R8 ;  /* 0x000000081a003986 */ /* 0x0001e4000c101508 */
[----:B0-----:R-:W-:-:S05]  /*30260*/  IMAD.WIDE R26, R4, 0x2, R2 ;  /* 0x00000002041a7825 */ /* 0x001fca00078e0202 */
[----:B--2---:R0:W-:Y:S04]  /*30270*/  @P2 STG.E.U16 desc[UR8][R26.64], R17 ;  /* 0x000000111a002986 */ /* 0x0041e8000c101508 */
[----:B0-----:R-:W2:Y:S04]  /*30280*/  LDL.LU R27, [R1+0xaec] ;  /* 0x000aec00011b7983 */ /* 0x001ea80000300800 */
[----:B------:R-:W5:Y:S01]  /*30290*/  LDL.LU R26, [R1+0xaf8] ;  /* 0x000af800011a7983 */ /* 0x000f620000300800 */
[----:B------:R-:W-:Y:S02]  /*302a0*/  ISETP.LT.AND P0, PT, R29, UR26, !P0 ;  /* 0x0000001a1d007c0c */ /* 0x000fe4000c701270 */
[----:B------:R-:W-:Y:S01]  /*302b0*/  PRMT R8, R17, 0x7632, R8 ;  /* 0x0000763211087816 */ /* 0x000fe20000000008 */
[----:B------:R-:W-:-:S10]  /*302c0*/  IMAD.WIDE R16, R4, 0x2, R20 ;  /* 0x0000000204107825 */ /* 0x000fd400078e0214 */
[----:B------:R2:W-:Y:S02]  /*302d0*/  @P0 STG.E.U16 desc[UR8][R16.64], R8 ;  /* 0x0000000810000986 */ /* 0x0005e4000c101508 */
[----:B--2---:R-:W-:-:S05]  /*302e0*/  VIADD R8, R27, 0x3 ;  /* 0x000000031b087836 */ /* 0x004fca0000000000 */
[----:B------:R-:W-:Y:S01]  /*302f0*/  ISETP.GE.AND P0, PT, R8, UR4, PT ;  /* 0x0000000408007c0c */ /* 0x000fe2000bf06270 */
[----:B------:R-:W-:-:S03]  /*30300*/  ULDC UR4, c[0x0][0x248] ;  /* 0x0000920000047ab9 */ /* 0x000fc60000000800 */
[----:B------:R-:W-:Y:S01]  /*30310*/  ISETP.LT.AND P2, PT, R28, UR28, !P0 ;  /* 0x0000001c1c007c0c */ /* 0x000fe2000c741270 */
[----:B------:R-:W-:Y:S01]  /*30320*/  VIADD R4, R4, UR4 ;  /* 0x0000000404047c36 */ /* 0x000fe20008000000 */
[----:B------:R-:W-:Y:S02]  /*30330*/  ULDC UR4, c[0x0][0x228] ;  /* 0x00008a0000047ab9 */ /* 0x000fe40000000800 */
[----:B------:R-:W-:Y:S01]  /*30340*/  ISETP.LT.AND P3, PT, R19, UR4, !P0 ;  /* 0x0000000413007c0c */ /* 0x000fe2000c761270 */
[----:B------:R-:W-:Y:S01]  /*30350*/  IMAD.WIDE R16, R4, 0x2, R22 ;  /* 0x0000000204107825 */ /* 0x000fe200078e0216 */
[----:B------:R-:W-:-:S07]  /*30360*/  ULDC UR4, c[0x0][0x228] ;  /* 0x00008a0000047ab9 */ /* 0x000fce0000000800 */
[----:B------:R0:W-:Y:S01]  /*30370*/  @P2 STG.E.U16 desc[UR8][R16.64], R5 ;  /* 0x0000000510002986 */ /* 0x0001e2000c101508 */
[----:B-----5:R-:W-:Y:S01]  /*30380*/  ISETP.LT.AND P2, PT, R26, UR4, !P0 ;  /* 0x000000041a007c0c */ /* 0x020fe2000c741270 */
[----:B------:R-:W-:Y:S02]  /*30390*/  ULDC UR4, c[0x0][0x228] ;  /* 0x00008a0000047ab9 */ /* 0x000fe40000000800 */
[----:B------:R-:W-:Y:S01]  /*303a0*/  ISETP.LT.AND P0, PT, R29, UR4, !P0 ;  /* 0x000000041d007c0c */ /* 0x000fe2000c701270 */
[----:B------:R-:W-:Y:S01]  /*303b0*/  ULDC UR4, c[0x0][0x22c] ;  /* 0x00008b0000047ab9 */ /* 0x000fe20000000800 */
[----:B0-----:R-:W-:Y:S01]  /*303c0*/  PRMT R5, R5, 0x7632, R5 ;  /* 0x0000763205057816 */ /* 0x001fe20000000005 */
[----:B------:R-:W-:-:S05]  /*303d0*/  IMAD.WIDE R16, R4, 0x2, R24 ;  /* 0x0000000204107825 */ /* 0x000fca00078e0218 */
[----:B------:R0:W-:Y:S02]  /*303e0*/  @P3 STG.E.U16 desc[UR8][R16.64], R5 ;  /* 0x0000000510003986 */ /* 0x0001e4000c101508 */
[----:B0-----:R-:W-:Y:S01]  /*303f0*/  IMAD.WIDE R16, R4, 0x2, R2 ;  /* 0x0000000204107825 */ /* 0x001fe200078e0202 */
[----:B------:R-:W-:-:S04]  /*30400*/  PRMT R5, R9, 0x7632, R5 ;  /* 0x0000763209057816 */ /* 0x000fc80000000005 */
[----:B------:R0:W-:Y:S02]  /*30410*/  @P2 STG.E.U16 desc[UR8][R16.64], R9 ;  /* 0x0000000910002986 */ /* 0x0001e4000c101508 */
[----:B0-----:R-:W-:-:S05]  /*30420*/  IMAD.WIDE R8, R4, 0x2, R20 ;  /* 0x0000000204087825 */ /* 0x001fca00078e0214 */
[----:B------:R0:W-:Y:S02]  /*30430*/  @P0 STG.E.U16 desc[UR8][R8.64], R5 ;  /* 0x0000000508000986 */ /* 0x0001e4000c101508 */
[----:B0-----:R-:W-:-:S05]  /*30440*/  VIADD R5, R27, 0x4 ;  /* 0x000000041b057836 */ /* 0x001fca0000000000 */
[----:B------:R-:W-:Y:S01]  /*30450*/  ISETP.GE.AND P0, PT, R5, UR4, PT ;  /* 0x0000000405007c0c */ /* 0x000fe2000bf06270 */
[----:B------:R-:W-:-:S03]  /*30460*/  ULDC UR4, c[0x0][0x228] ;  /* 0x00008a0000047ab9 */ /* 0x000fc60000000800 */
[----:B------:R-:W-:Y:S01]  /*30470*/  ISETP.LT.AND P2, PT, R28, UR4, !P0 ;  /* 0x000000041c007c0c */ /* 0x000fe2000c741270 */
[----:B------:R-:W-:Y:S02]  /*30480*/  ULDC UR4, c[0x0][0x248] ;  /* 0x0000920000047ab9 */ /* 0x000fe40000000800 */
[----:B------:R-:W-:Y:S01]  /*30490*/  VIADD R4, R4, UR4 ;  /* 0x0000000404047c36 */ /* 0x000fe20008000000 */
[----:B------:R-:W-:Y:S02]  /*304a0*/  ULDC UR4, c[0x0][0x228] ;  /* 0x00008a0000047ab9 */ /* 0x000fe40000000800 */
[----:B------:R-:W-:Y:S01]  /*304b0*/  ISETP.LT.AND P3, PT, R19, UR4, !P0 ;  /* 0x0000000413007c0c */ /* 0x000fe2000c761270 */
[----:B------:R-:W-:Y:S01]  /*304c0*/  IMAD.WIDE R8, R4, 0x2, R22 ;  /* 0x0000000204087825 */ /* 0x000fe200078e0216 */
[----:B------:R-:W-:Y:S01]  /*304d0*/  ULDC UR4, c[0x0][0x228] ;  /* 0x00008a0000047ab9 */ /* 0x000fe20000000800 */
[----:B---3--:R-:W-:-:S04]  /*304e0*/  PRMT R5, R0, 0x7632, R5 ;  /* 0x0000763200057816 */ /* 0x008fc80000000005 */
[----:B------:R0:W-:Y:S01]  /*304f0*/  @P2 STG.E.U16 desc[UR8][R8.64], R0 ;  /* 0x0000000008002986 */ /* 0x0001e2000c101508 */
[----:B------:R-:W-:Y:S01]  /*30500*/  ISETP.LT.AND P2, PT, R26, UR4, !P0 ;  /* 0x000000041a007c0c */ /* 0x000fe2000c741270 */
[----:B------:R-:W-:Y:S02]  /*30510*/  ULDC UR4, c[0x0][0x228] ;  /* 0x00008a0000047ab9 */ /* 0x000fe40000000800 */
[----:B------:R-:W-:Y:S01]  /*30520*/  ISETP.LT.AND P0, PT, R29, UR4, !P0 ;  /* 0x000000041d007c0c */ /* 0x000fe2000c701270 */
[----:B------:R-:W-:Y:S01]  /*30530*/  ULDC UR4, c[0x0][0x22c] ;  /* 0x00008b0000047ab9 */ /* 0x000fe20000000800 */
[----:B0-----:R-:W-:-:S05]  /*30540*/  IMAD.WIDE R8, R4, 0x2, R24 ;  /* 0x0000000204087825 */ /* 0x001fca00078e0218 */
[----:B------:R0:W-:Y:S02]  /*30550*/  @P3 STG.E.U16 desc[UR8][R8.64], R5 ;  /* 0x0000000508003986 */ /* 0x0001e4000c101508 */
[----:B0-----:R-:W-:Y:S01]  /*30560*/  IMAD.WIDE R8, R4, 0x2, R2 ;  /* 0x0000000204087825 */ /* 0x001fe200078e0202 */
[----:B----4-:R-:W-:-:S04]  /*30570*/  PRMT R5, R18, 0x7632, R5 ;  /* 0x0000763212057816 */ /* 0x010fc80000000005 */
        /* <DEDUP_REMOVED lines=12> */
[----:B------:R-:W-:-:S05]  /*30640*/  ULDC UR4, c[0x0][0x228] ;  /* 0x00008a0000047ab9 */ /* 0x000fca0000000800 */
[----:B------:R0:W-:Y:S01]  /*30650*/  @P2 STG.E.U16 desc[UR8][R8.64], R6 ;  /* 0x0000000608002986 */ /* 0x0001e2000c101508 */
[----:B------:R-:W-:Y:S01]  /*30660*/  ISETP.LT.AND P2, PT, R26, UR4, !P0 ;  /* 0x000000041a007c0c */ /* 0x000fe2000c741270 */
[----:B------:R-:W-:Y:S02]  /*30670*/  ULDC UR4, c[0x0][0x228] ;  /* 0x00008a0000047ab9 */ /* 0x000fe40000000800 */
[----:B------:R-:W-:Y:S01]  /*30680*/  ISETP.LT.AND P0, PT, R29, UR4, !P0 ;  /* 0x000000041d007c0c */ /* 0x000fe2000c701270 */
[----:B------:R-:W-:Y:S01]  /*30690*/  STL [R1+0x1118], R17 ;  /* 0x0011181101007387 */ /* 0x000fe20000100800 */
[----:B------:R-:W-:Y:S01]  /*306a0*/  PRMT R5, R10, 0x7632, R5 ;  /* 0x000076320a057816 */ /* 0x000fe20000000005 */
[----:B------:R-:W-:Y:S02]  /*306b0*/  ULDC UR4, c[0x0][0x22c] ;  /* 0x00008b0000047ab9 */ /* 0x000fe40000000800 */
[----:B------:R-:W2:Y:S01]  /*306c0*/  LDL.LU R0, [R1+0xc] ;  /* 0x00000c0001007983 */ /* 0x000ea20000300800 */
[----:B0-----:R-:W-:Y:S01]  /*306d0*/  PRMT R6, R6, 0x7632, R6 ;  /* 0x0000763206067816 */ /* 0x001fe20000000006 */
[----:B------:R-:W-:-:S05]  /*306e0*/  IMAD.WIDE R8, R4, 0x2, R24 ;  /* 0x0000000204087825 */ /* 0x000fca00078e0218 */
[----:B------:R0:W-:Y:S02]  /*306f0*/  @P3 STG.E.U16 desc[UR8][R8.64], R6 ;  /* 0x0000000608003986 */ /* 0x0001e4000c101508 */
[----:B0-----:R-:W-:-:S05]  /*30700*/  IMAD.WIDE R8, R4, 0x2, R2 ;  /* 0x0000000204087825 */ /* 0x001fca00078e0202 */
        /* <DEDUP_REMOVED lines=9> */
[----:B------:R-:W-:Y:S01]  /*307a0*/  ULDC UR4, c[0x0][0x228] ;  /* 0x00008a0000047ab9 */ /* 0x000fe20000000800 */
[----:B------:R-:W-:Y:S01]  /*307b0*/  STL [R1+0x111c], R18 ;  /* 0x00111c1201007387 */ /* 0x000fe20000100800 */
[----:B------:R-:W-:Y:S01]  /*307c0*/  ISETP.LT.AND P3, PT, R19, UR4, !P0 ;  /* 0x0000000413007c0c */ /* 0x000fe2000c761270 */
[----:B------:R-:W-:Y:S01]  /*307d0*/  IMAD.WIDE R4, R6, 0x2, R22 ;  /* 0x0000000206047825 */ /* 0x000fe200078e0216 */
[----:B------:R-:W-:Y:S01]  /*307e0*/  ULDC UR4, c[0x0][0x228] ;  /* 0x00008a0000047ab9 */ /* 0x000fe20000000800 */
[----:B------:R-:W3:Y:S04]  /*307f0*/  LDL.LU R19, [R1+0x112c] ;  /* 0x00112c0001137983 */ /* 0x000ee80000300800 */
[----:B------:R-:W4:Y:S04]  /*30800*/  LDL.LU R17, [R1+0x180] ;  /* 0x0001800001117983 */ /* 0x000f280000300800 */
[----:B--2---:R0:W-:Y:S01]  /*30810*/  @P2 STG.E.U16 desc[UR8][R4.64], R0 ;  /* 0x0000000004002986 */ /* 0x0041e2000c101508 */
[----:B------:R-:W-:Y:S01]  /*30820*/  ISETP.LT.AND P2, PT, R26, UR4, !P0 ;  /* 0x000000041a007c0c */ /* 0x000fe2000c741270 */
[----:B------:R-:W-:Y:S01]  /*30830*/  ULDC UR4, c[0x0][0x228] ;  /* 0x00008a0000047ab9 */ /* 0x000fe20000000800 */
[----:B------:R-:W-:Y:S01]  /*30840*/  PRMT R8, R0, 0x7632, R8 ;  /* 0x0000763200087816 */ /* 0x000fe20000000008 */
[C---:B0-----:R-:W-:Y:S01]  /*30850*/  IMAD.WIDE R4, R6.reuse, 0x2, R24 ;  /* 0x0000000206047825 */ /* 0x041fe200078e0218 */
[----:B------:R-:W2:Y:S04]  /*30860*/  LDL.LU R0, [R1+0x20] ;  /* 0x0000200001007983 */ /* 0x000ea80000300800 */
[----:B------:R0:W-:Y:S04]  /*30870*/  @P3 STG.E.U16 desc[UR8][R4.64], R8 ;  /* 0x0000000804003986 */ /* 0x0001e8000c101508 */
[----:B------:R-:W5:Y:S01]  /*30880*/  LDL.LU R16, [R1+0x30] ;  /* 0x0000300001107983 */ /* 0x000f620000300800 */
[----:B0-----:R-:W-:-:S05]  /*30890*/  IMAD.WIDE R4, R6, 0x2, R2 ;  /* 0x0000000206047825 */ /* 0x001fca00078e0202 */
[----:B---3--:R0:W-:Y:S01]  /*308a0*/  @P2 STG.E.U16 desc[UR8][R4.64], R19 ;  /* 0x0000001304002986 */ /* 0x0081e2000c101508 */
[----:B------:R-:W-:-:S03]  /*308b0*/  PRMT R8, R19, 0x7632, R8 ;  /* 0x0000763213087816 */ /* 0x000fc60000000008 */
[----:B0-----:R-:W3:Y:S01]  /*308c0*/  LDL.LU R19, [R1+0xafc] ;  /* 0x000afc0001137983 */ /* 0x001ee20000300800 */
[----:B------:R-:W-:Y:S01]  /*308d0*/  ISETP.LT.AND P0, PT, R29, UR4, !P0 ;  /* 0x000000041d007c0c */ /* 0x000fe2000c701270 */
[----:B------:R-:W-:Y:S01]  /*308e0*/  IMAD.WIDE R4, R6, 0x2, R20 ;  /* 0x0000000206047825 */ /* 0x000fe200078e0214 */
[----:B------:R-:W-:-:S11]  /*308f0*/  ULDC UR4, c[0x0][0x22c] ;  /* 0x00008b0000047ab9 */ /* 0x000fd60000000800 */
[----:B------:R0:W-:Y:S02]  /*30900*/  @P0 STG.E.U16 desc[UR8][R4.64], R8 ;  /* 0x0000000804000986 */ /* 0x0001e4000c101508 */
[----:B0-----:R-:W-:-:S05]  /*30910*/  VIADD R4, R27, 0x7 ;  /* 0x000000071b047836 */ /* 0x001fca0000000000 */
[----:B------:R-:W-:Y:S01]  /*30920*/  ISETP.GE.AND P0, PT, R4, UR4, PT ;  /* 0x0000000404007c0c */ /* 0x000fe2000bf06270 */
[----:B------:R-:W-:-:S03]  /*30930*/  ULDC UR4, c[0x0][0x228] ;  /* 0x00008a0000047ab9 */ /* 0x000fc60000000800 */
[----:B------:R-:W-:Y:S01]  /*30940*/  ISETP.LT.AND P2, PT, R28, UR4, !P0 ;  /* 0x000000041c007c0c */ /* 0x000fe2000c741270 */
[----:B------:R-:W-:Y:S02]  /*30950*/  ULDC UR4, c[0x0][0x248] ;  /* 0x0000920000047ab9 */ /* 0x000fe40000000800 */
[----:B------:R-:W-:Y:S01]  /*30960*/  VIADD R6, R6, UR4 ;  /* 0x0000000406067c36 */ /* 0x000fe20008000000 */
[----:B------:R-:W-:-:S03]  /*30970*/  ULDC UR4, c[0x0][0x228] ;  /* 0x00008a0000047ab9 */ /* 0x000fc60000000800 */
[----:B------:R-:W-:-:S06]  /*30980*/  IMAD.WIDE R4, R6, 0x2, R22 ;  /* 0x0000000206047825 */ /* 0x000fcc00078e0216 */
[----:B------:R0:W-:Y:S02]  /*30990*/  @P2 STG.E.U16 desc[UR8][R4.64], R7 ;  /* 0x0000000704002986 */ /* 0x0001e4000c101508 */
[----:B0-----:R-:W-:Y:S01]  /*309a0*/  PRMT R7, R7, 0x7632, R7 ;  /* 0x0000763207077816 */ /* 0x001fe20000000007 */
[----:B------:R-:W-:Y:S01]  /*309b0*/  IMAD.WIDE R4, R6, 0x2, R24 ;  /* 0x0000000206047825 */ /* 0x000fe200078e0218 */
[----:B---3--:R-:W-:Y:S01]  /*309c0*/  ISETP.LT.AND P3, PT, R19, UR4, !P0 ;  /* 0x0000000413007c0c */ /* 0x008fe2000c761270 */
[----:B------:R-:W-:Y:S02]  /*309d0*/  ULDC UR4, c[0x0][0x228] ;  /* 0x00008a0000047ab9 */ /* 0x000fe40000000800 */
[----:B------:R-:W-:Y:S01]  /*309e0*/  ISETP.LT.AND P2, PT, R26, UR4, !P0 ;  /* 0x000000041a007c0c */ /* 0x000fe2000c741270 */
[----:B------:R-:W-:Y:S02]  /*309f0*/  ULDC UR4, c[0x0][0x228] ;  /* 0x00008a0000047ab9 */ /* 0x000fe40000000800 */
[----:B------:R-:W-:Y:S01]  /*30a00*/  ISETP.LT.AND P0, PT, R29, UR4, !P0 ;  /* 0x000000041d007c0c */ /* 0x000fe2000c701270 */
[----:B------:R-:W-:-:S06]  /*30a10*/  ULDC UR4, c[0x0][0x22c] ;  /* 0x00008b0000047ab9 */ /* 0x000fcc0000000800 */
        /* <DEDUP_REMOVED lines=16> */
[----:B------:R-:W-:-:S04]  /*30b20*/  PRMT R7, R12, 0x7632, R7 ;  /* 0x000076320c077816 */ /* 0x000fc80000000007 */
        /* <DEDUP_REMOVED lines=10> */
[----:B0-----:R-:W-:Y:S02]  /*30bd0*/  IMAD.WIDE R4, R6, 0x2, R20 ;  /* 0x0000000206047825 */ /* 0x001fe400078e0214 */
[----:B------:R-:W3:Y:S04]  /*30be0*/  LDL.LU R17, [R1+0x184] ;  /* 0x0001840001117983 */ /* 0x000ee80000300800 */
        /* <DEDUP_REMOVED lines=11> */
[----:B--2---:R-:W-:-:S04]  /*30ca0*/  PRMT R7, R0, 0x7632, R7 ;  /* 0x0000763200077816 */ /* 0x004fc80000000007 */
[----:B------:R0:W-:Y:S01]  /*30cb0*/  @P2 STG.E.U16 desc[UR8][R4.64], R0 ;  /* 0x0000000004002986 */ /* 0x0001e2000c101508 */
[----:B------:R-:W-:Y:S01]  /*30cc0*/  ISETP.LT.AND P2, PT, R26, UR4, !P0 ;  /* 0x000000041a007c0c */ /* 0x000fe2000c741270 */
[----:B------:R-:W-:Y:S01]  /*30cd0*/  ULDC UR4, c[0x0][0x228] ;  /* 0x00008a0000047ab9 */ /* 0x000fe20000000800 */
[----:B0-----:R-:W-:-:S05]  /*30ce0*/  IMAD.WIDE R4, R6, 0x2, R24 ;  /* 0x0000000206047825 */ /* 0x001fca00078e0218 */
[----:B------:R0:W-:Y:S02]  /*30cf0*/  @P3 STG.E.U16 desc[UR8][R4.64], R7 ;  /* 0x0000000704003986 */ /* 0x0001e4000c101508 */
[----:B0-----:R-:W-:Y:S01]  /*30d00*/  IMAD.WIDE R4, R6, 0x2, R2 ;  /* 0x0000000206047825 */ /* 0x001fe200078e0202 */
[----:B------:R-:W-:-:S04]  /*30d10*/  PRMT R7, R13, 0x7632, R7 ;  /* 0x000076320d077816 */ /* 0x000fc80000000007 */
[----:B------:R0:W-:Y:S04]  /*30d20*/  @P2 STG.E.U16 desc[UR8][R4.64], R13 ;  /* 0x0000000d04002986 */ /* 0x0001e8000c101508 */
[----:B0-----:R-:W2:Y:S04]  /*30d30*/  LDL.LU R13, [R1+0x1128] ;  /* 0x00112800010d7983 */ /* 0x001ea80000300800 */
[----:B------:R-:W4:Y:S01]  /*30d40*/  LDL.LU R0, [R1+0x14] ;  /* 0x0000140001007983 */ /* 0x000f220000300800 */
        /* <DEDUP_REMOVED lines=13> */
[----:B------:R-:W-:Y:S02]  /*30e20*/  ULDC UR4, c[0x0][0x228] ;  /* 0x00008a0000047ab9 */ /* 0x000fe40000000800 */
[----:B------:R-:W-:Y:S01]  /*30e30*/  ISETP.LT.AND P4, PT, R26, UR4, !P0 ;  /* 0x000000041a007c0c */ /* 0x000fe2000c781270 */
[----:B------:R-:W-:-:S02]  /*30e40*/  ULDC UR4, c[0x0][0x228] ;  /* 0x00008a0000047ab9 */ /* 0x000fc40000000800 */
[----:B--2---:R0:W-:Y:S01]  /*30e50*/  @P2 STG.E.U16 desc[UR8][R4.64], R13 ;  /* 0x0000000d04002986 */ /* 0x0041e2000c101508 */
[----:B------:R-:W-:Y:S02]  /*30e60*/  PRMT R7, R13, 0x7632, R7 ;  /* 0x000076320d077816 */ /* 0x000fe40000000007 */
[----:B------:R-:W-:Y:S01]  /*30e70*/  ISETP.LT.AND P2, PT, R29, UR4, !P0 ;  /* 0x000000041d007c0c */ /* 0x000fe2000c741270 */
[----:B------:R-:W-:Y:S01]  /*30e80*/  ULDC UR4, c[0x0][0x22c] ;  /* 0x00008b0000047ab9 */ /* 0x000fe20000000800 */
[----:B0-----:R-:W-:-:S05]  /*30e90*/  IMAD.WIDE R4, R6, 0x2, R24 ;  /* 0x0000000206047825 */ /* 0x001fca00078e0218 */
[----:B------:R0:W-:Y:S02]  /*30ea0*/  @P3 STG.E.U16 desc[UR8][R4.64], R7 ;  /* 0x0000000704003986 */ /* 0x0001e4000c101508 */
[----:B0-----:R-:W-:Y:S02]  /*30eb0*/  VIADD R7, R27, 0xb ;  /* 0x0000000b1b077836 */ /* 0x001fe40000000000 */
[----:B------:R-:W-:-:S03]  /*30ec0*/  IMAD.WIDE R4, R6, 0x2, R2 ;  /* 0x0000000206047825 */ /* 0x000fc600078e0202 */
[----:B------:R-:W-:Y:S01]  /*30ed0*/  ISETP.GE.AND P0, PT, R7, UR4, PT ;  /* 0x0000000407007c0c */ /* 0x000fe2000bf06270 */
[----:B------:R-:W-:Y:S01]  /*30ee0*/  ULDC UR4, c[0x0][0x228] ;  /* 0x00008a0000047ab9 */ /* 0x000fe20000000800 */
[----:B---3--:R0:W-:Y:S02]  /*30ef0*/  @P4 STG.E.U16 desc[UR8][R4.64], R17 ;  /* 0x0000001104004986 */ /* 0x0081e4000c101508 */
[----:B------:R-:W-:Y:S01]  /*30f00*/  ISETP.LT.AND P3, PT, R28, UR4, !P0 ;  /* 0x000000041c007c0c */ /* 0x000fe2000c761270 */
[----:B------:R-:W-:Y:S01]  /*30f10*/  ULDC UR4, c[0x0][0x248] ;  /* 0x0000920000047ab9 */ /* 0x000fe20000000800 */
[----:B------:R-:W-:Y:S01]  /*30f20*/  PRMT R7, R17, 0x7632, R7 ;  /* 0x0000763211077816 */ /* 0x000fe20000000007 */
[C---:B------:R-:W-:Y:S01]  /*30f30*/  VIADD R10, R6.reuse, UR4 ;  /* 0x00000004060a7c36 */ /* 0x040fe20008000000 */
[----:B------:R-:W-:Y:S01]  /*30f40*/  ULDC UR4, c[0x0][0x228] ;  /* 0x00008a0000047ab9 */ /* 0x000fe20000000800 */
[----:B0-----:R-:W-:Y:S01]  /*30f50*/  IMAD.WIDE R4, R6, 0x2, R20 ;  /* 0x0000000206047825 */ /* 0x001fe200078e0214 */
[----:B------:R-:W-:Y:S01]  /*30f60*/  ISETP.LT.AND P4, PT, R19, UR4, !P0 ;  /* 0x0000000413007c0c */ /* 0x000fe2000c781270 */
[----:B------:R-:W-:-:S02]  /*30f70*/  ULDC UR4, c[0x0][0x22c] ;  /* 0x00008b0000047ab9 */ /* 0x000fc40000000800 */
[----:B------:R-:W-:Y:S01]  /*30f80*/  VIADD R6, R27, 0xc ;  /* 0x0000000c1b067836 */ /* 0x000fe20000000000 */
[----:B------:R0:W-:Y:S04]  /*30f90*/  @P2 STG.E.U16 desc[UR8][R4.64], R7 ;  /* 0x0000000704002986 */ /* 0x0001e8000c101508 */
[----:B------:R-:W-:Y:S01]  /*30fa0*/  ISETP.GE.AND P2, PT, R6, UR4, PT ;  /* 0x0000000406007c0c */ /* 0x000fe2000bf46270 */
[----:B------:R-:W-:Y:S01]  /*30fb0*/  ULDC UR4, c[0x0][0x228] ;  /* 0x00008a0000047ab9 */ /* 0x000fe20000000800 */
[----:B------:R-:W-:Y:S01]  /*30fc0*/  PRMT R6, R14, 0x7632, R6 ;  /* 0x000076320e067816 */ /* 0x000fe20000000006 */
[----:B0-----:R-:W-:-:S05]  /*30fd0*/  IMAD.WIDE R4, R10, 0x2, R22 ;  /* 0x000000020a047825 */ /* 0x001fca00078e0216 */
[----:B------:R0:W-:Y:S01]  /*30fe0*/  @P3 STG.E.U16 desc[UR8][R4.64], R14 ;  /* 0x0000000e04003986 */ /* 0x0001e2000c101508 */
[----:B------:R-:W-:Y:S01]  /*30ff0*/  ISETP.LT.AND P3, PT, R26, UR4, !P0 ;  /* 0x000000041a007c0c */ /* 0x000fe2000c761270 */
[C---:B------:R-:W-:Y:S02]  /*31000*/  IMAD.WIDE R8, R10.reuse, 0x2, R20 ;  /* 0x000000020a087825 */ /* 0x040fe400078e0214 */
[----:B0-----:R-:W2:Y:S02]  /*31010*/  LDL.LU R14, [R1+0x1124] ;  /* 0x00112400010e7983 */ /* 0x001ea40000300800 */
[C---:B------:R-:W-:Y:S01]  /*31020*/  IMAD.WIDE R4, R10.reuse, 0x2, R24 ;  /* 0x000000020a047825 */ /* 0x040fe200078e0218 */
[----:B------:R-:W-:Y:S01]  /*31030*/  ULDC UR4, c[0x0][0x248] ;  /* 0x0000920000047ab9 */ /* 0x000fe20000000800 */
[----:B------:R-:W3:Y:S04]  /*31040*/  LDL.LU R17, [R1+0x188] ;  /* 0x0001880001117983 */ /* 0x000ee80000300800 */
[----:B------:R0:W-:Y:S02]  /*31050*/  @P4 STG.E.U16 desc[UR8][R4.64], R6 ;  /* 0x0000000604004986 */ /* 0x0001e4000c101508 */
[----:B0-----:R-:W-:Y:S01]  /*31060*/  IMAD.WIDE R6, R10, 0x2, R2 ;  /* 0x000000020a067825 */ /* 0x001fe200078e0202 */
[----:B----4-:R-:W-:-:S04]  /*31070*/  PRMT R5, R0, 0x7632, R5 ;  /* 0x0000763200057816 */ /* 0x010fc80000000005 */
[----:B------:R0:W-:Y:S04]  /*31080*/  @P3 STG.E.U16 desc[UR8][R6.64], R0 ;  /* 0x0000000006003986 */ /* 0x0001e8000c101508 */
[----:B0-----:R-:W4:Y:S01]  /*31090*/  LDL.LU R0, [R1+0x28] ;  /* 0x0000280001007983 */ /* 0x001f220000300800 */
[----:B------:R-:W-:Y:S01]  /*310a0*/  ISETP.LT.AND P0, PT, R29, UR6, !P0 ;  /* 0x000000061d007c0c */ /* 0x000fe2000c701270 */
[----:B------:R-:W-:Y:S02]  /*310b0*/  ULDC UR6, c[0x0][0x228] ;  /* 0x00008a0000067ab9 */ /* 0x000fe40000000800 */
[----:B------:R-:W-:Y:S01]  /*310c0*/  ISETP.LT.AND P4, PT, R28, UR6, !P2 ;  /* 0x000000061c007c0c */ /* 0x000fe2000d781270 */
[----:B------:R-:W-:Y:S01]  /*310d0*/  VIADD R4, R10, UR4 ;  /* 0x000000040a047c36 */ /* 0x000fe20008000000 */
[----:B------:R-:W-:Y:S01]  /*310e0*/  ISETP.LT.AND P5, PT, R19, UR10, !P2 ;  /* 0x0000000a13007c0c */ /* 0x000fe2000d7a1270 */
[----:B------:R-:W-:Y:S01]  /*310f0*/  ULDC UR4, c[0x0][0x22c] ;  /* 0x00008b0000047ab9 */ /* 0x000fe20000000800 */
[----:B------:R-:W-:Y:S01]  /*31100*/  ULDC UR6, c[0x0][0x228] ;  /* 0x00008a0000067ab9 */ /* 0x000fe20000000800 */
[----:B------:R-:W-:Y:S01]  /*31110*/  IMAD.WIDE R6, R4, 0x2, R22 ;  /* 0x0000000204067825 */ /* 0x000fe200078e0216 */
[----:B------:R-:W-:-:S04]  /*31120*/  ULDC UR10, c[0x0][0x228] ;  /* 0x00008a00000a7ab9 */ /* 0x000fc80000000800 */
[----:B------:R0:W-:Y:S02]  /*31130*/  @P0 STG.E.U16 desc[UR8][R8.64], R5 ;  /* 0x0000000508000986 */ /* 0x0001e4000c101508 */
[----:B0-----:R-:W-:-:S05]  /*31140*/  VIADD R5, R27, 0xd ;  /* 0x0000000d1b057836 */ /* 0x001fca0000000000 */
[----:B------:R-:W-:Y:S01]  /*31150*/  ISETP.GE.AND P0, PT, R5, UR4, PT ;  /* 0x0000000405007c0c */ /* 0x000fe2000bf06270 */
[----:B------:R-:W-:Y:S02]  /*31160*/  ULDC UR4, c[0x0][0x228] ;  /* 0x00008a0000047ab9 */ /* 0x000fe40000000800 */
[----:B------:R-:W-:Y:S01]  /*31170*/  ISETP.LT.AND P3, PT, R26, UR4, !P2 ;  /* 0x000000041a007c0c */ /* 0x000fe2000d761270 */
[----:B------:R-:W-:Y:S01]  /*31180*/  IMAD.WIDE R8, R4, 0x2, R24 ;  /* 0x0000000204087825 */ /* 0x000fe200078e0218 */
[----:B------:R-:W-:Y:S01]  /*31190*/  ULDC UR4, c[0x0][0x248] ;  /* 0x0000920000047ab9 */ /* 0x000fe20000000800 */
[----:B------:R-:W-:Y:S01]  /*311a0*/  ISETP.LT.AND P6, PT, R26, UR12, !P0 ;  /* 0x0000000c1a007c0c */ /* 0x000fe2000c7c1270 */
[----:B------:R-:W-:Y:S01]  /*311b0*/  ULDC UR12, c[0x0][0x228] ;  /* 0x00008a00000c7ab9 */ /* 0x000fe20000000800 */
[----:B--2---:R0:W-:Y:S01]  /*311c0*/  @P4 STG.E.U16 desc[UR8][R6.64], R14 ;  /* 0x0000000e06004986 */ /* 0x0041e2000c101508 */
[----:B------:R-:W-:Y:S01]  /*311d0*/  ISETP.LT.AND P4, PT, R29, UR6, !P2 ;  /* 0x000000061d007c0c */ /* 0x000fe2000d781270 */
[----:B------:R-:W-:Y:S01]  /*311e0*/  ULDC UR6, c[0x0][0x228] ;  /* 0x00008a0000067ab9 */ /* 0x000fe20000000800 */
[----:B------:R-:W-:-:S02]  /*311f0*/  PRMT R10, R14, 0x7632, R10 ;  /* 0x000076320e0a7816 */ /* 0x000fc4000000000a */
[----:B------:R-:W-:Y:S01]  /*31200*/  ISETP.LT.AND P2, PT, R28, UR6, !P0 ;  /* 0x000000061c007c0c */ /* 0x000fe2000c741270 */
[----:B------:R-:W-:Y:S01]  /*31210*/  VIADD R11, R27, 0xe ;  /* 0x0000000e1b0b7836 */ /* 0x000fe20000000000 */
[----:B---3--:R-:W-:Y:S01]  /*31220*/  PRMT R5, R17, 0x7632, R5 ;  /* 0x0000763211057816 */ /* 0x008fe20000000005 */
[----:B------:R1:W-:Y:S01]  /*31230*/  @P5 STG.E.U16 desc[UR8][R8.64], R10 ;  /* 0x0000000a08005986 */ /* 0x0003e2000c101508 */
[----:B------:R-:W-:Y:S01]  /*31240*/  ISETP.LT.AND P5, PT, R19, UR10, !P0 ;  /* 0x0000000a13007c0c */ /* 0x000fe2000c7a1270 */
[----:B------:R-:W-:Y:S01]  /*31250*/  ULDC UR10, c[0x0][0x228] ;  /* 0x00008a00000a7ab9 */ /* 0x000fe20000000800 */
[----:B------:R-:W-:Y:S01]  /*31260*/  ULDC UR6, c[0x0][0x22c] ;  /* 0x00008b0000067ab9 */ /* 0x000fe20000000800 */
[----:B0-----:R-:W-:-:S04]  /*31270*/  IMAD.WIDE R6, R4, 0x2, R2 ;  /* 0x0000000204067825 */ /* 0x001fc800078e0202 */
[C---:B-1----:R-:W-:Y:S01]  /*31280*/  IMAD.WIDE R8, R4.reuse, 0x2, R20 ;  /* 0x0000000204087825 */ /* 0x042fe200078e0214 */
[----:B------:R-:W-:Y:S03]  /*31290*/  @P3 STG.E.U16 desc[UR8][R6.64], R17 ;  /* 0x0000001106003986 */ /* 0x000fe6000c101508 */
[----:B------:R-:W-:Y:S01]  /*312a0*/  VIADD R10, R4, UR4 ;  /* 0x00000004040a7c36 */ /* 0x000fe20008000000 */
[----:B------:R0:W-:Y:S01]  /*312b0*/  @P4 STG.E.U16 desc[UR8][R8.64], R5 ;  /* 0x0000000508004986 */ /* 0x0001e2000c101508 */
[----:B----4-:R-:W-:Y:S02]  /*312c0*/  PRMT R12, R0, 0x7632, R12 ;  /* 0x00007632000c7816 */ /* 0x010fe4000000000c */
[C---:B0-----:R-:W-:Y:S01]  /*312d0*/  IMAD.WIDE R4, R10.reuse, 0x2, R22 ;  /* 0x000000020a047825 */ /* 0x041fe200078e0216 */
[----:B------:R-:W-:Y:S01]  /*312e0*/  ISETP.LT.AND P0, PT, R29, UR10, !P0 ;  /* 0x0000000a1d007c0c */ /* 0x000fe2000c701270 */
[----:B------:R-:W-:Y:S01]  /*312f0*/  ULDC UR4, c[0x0][0x22c] ;  /* 0x00008b0000047ab9 */ /* 0x000fe20000000800 */
[----:B------:R-:W-:Y:S01]  /*31300*/  ULDC UR10, c[0x0][0x228] ;  /* 0x00008a00000a7ab9 */ /* 0x000fe20000000800 */
[C---:B------:R-:W-:Y:S01]  /*31310*/  IMAD.WIDE R6, R10.reuse, 0x2, R24 ;  /* 0x000000020a067825 */ /* 0x040fe200078e0218 */
[----:B------:R-:W-:Y:S03]  /*31320*/  @P2 STG.E.U16 desc[UR8][R4.64], R0 ;  /* 0x0000000004002986 */ /* 0x000fe6000c101508 */
[----:B------:R-:W-:Y:S01]  /*31330*/  IMAD.WIDE R8, R10, 0x2, R2 ;  /* 0x000000020a087825 */ /* 0x000fe200078e0202 */
[----:B------:R0:W-:Y:S04]  /*31340*/  @P5 STG.E.U16 desc[UR8][R6.64], R12 ;  /* 0x0000000c06005986 */ /* 0x0001e8000c101508 */
[----:B------:R1:W-:Y:S01]  /*31350*/  @P6 STG.E.U16 desc[UR8][R8.64], R15 ;  /* 0x0000000f08006986 */ /* 0x0003e2000c101508 */
[----:B0-----:R-:W-:-:S03]  /*31360*/  PRMT R12, R15, 0x7632, R12 ;  /* 0x000076320f0c7816 */ /* 0x001fc6000000000c */
[----:B-1----:R-:W2:Y:S04]  /*31370*/  LDL.LU R15, [R1+0x1120] ;  /* 0x00112000010f7983 */ /* 0x002ea80000300800 */
[----:B------:R-:W3:Y:S04]  /*31380*/  LDL.LU R17, [R1+0x18c] ;  /* 0x00018c0001117983 */ /* 0x000ee80000300800 */
[----:B------:R-:W4:Y:S01]  /*31390*/  LDL.LU R0, [R1+0x2c] ;  /* 0x00002c0001007983 */ /* 0x000f220000300800 */
[----:B------:R-:W-:Y:S01]  /*313a0*/  VIADD R14, R27, 0xf ;  /* 0x0000000f1b0e7836 */ /* 0x000fe20000000000 */
[----:B------:R-:W-:Y:S01]  /*313b0*/  ISETP.GE.AND P4, PT, R11, UR4, PT ;  /* 0x000000040b007c0c */ /* 0x000fe2000bf86270 */
[----:B------:R-:W-:Y:S01]  /*313c0*/  IMAD.WIDE R4, R10, 0x2, R20 ;  /* 0x000000020a047825 */ /* 0x000fe200078e0214 */
[----:B------:R-:W5:Y:S01]  /*313d0*/  LDL.LU R18, [R1+0x1c] ;  /* 0x00001c0001127983 */ /* 0x000f620000300800 */
[----:B------:R-:W-:Y:S01]  /*313e0*/  ULDC UR4, c[0x0][0x248] ;  /* 0x0000920000047ab9 */ /* 0x000fe20000000800 */
[----:B------:R-:W-:Y:S01]  /*313f0*/  ISETP.GE.AND P3, PT, R14, UR6, PT ;  /* 0x000000060e007c0c */ /* 0x000fe2000bf66270 */
[----:B------:R-:W-:Y:S01]  /*31400*/  ULDC UR6, c[0x0][0x228] ;  /* 0x00008a0000067ab9 */ /* 0x000fe20000000800 */
[----:B------:R-:W-:Y:S01]  /*31410*/  ISETP.LT.AND P5, PT, R28, UR12, !P4 ;  /* 0x0000000c1c007c0c */ /* 0x000fe2000e7a1270 */
[----:B------:R0:W-:Y:S01]  /*31420*/  @P0 STG.E.U16 desc[UR8][R4.64], R12 ;  /* 0x0000000c04000986 */ /* 0x0001e2000c101508 */
[----:B------:R-:W-:Y:S01]  /*31430*/  ISETP.LT.AND P6, PT, R19, UR14, !P4 ;  /* 0x0000000e13007c0c */ /* 0x000fe2000e7c1270 */
[----:B------:R-:W-:Y:S01]  /*31440*/  VIADD R11, R10, UR4 ;  /* 0x000000040a0b7c36 */ /* 0x000fe20008000000 */
[----:B------:R-:W-:Y:S01]  /*31450*/  ISETP.LT.AND P0, PT, R26, UR6, !P4 ;  /* 0x000000061a007c0c */ /* 0x000fe2000e701270 */
[----:B------:R-:W-:Y:S01]  /*31460*/  VIADD R13, R27, 0x10 ;  /* 0x000000101b0d7836 */ /* 0x000fe20000000000 */
[----:B------:R-:W-:Y:S01]  /*31470*/  ULDC UR12, c[0x0][0x228] ;  /* 0x00008a00000c7ab9 */ /* 0x000fe20000000800 */
[----:B------:R-:W-:Y:S01]  /*31480*/  IMAD.WIDE R6, R11, 0x2, R22 ;  /* 0x000000020b067825 */ /* 0x000fe200078e0216 */
[----:B------:R-:W-:Y:S01]  /*31490*/  ULDC UR4, c[0x0][0x22c] ;  /* 0x00008b0000047ab9 */ /* 0x000fe20000000800 */
[----:B------:R-:W-:-:S02]  /*314a0*/  ULDC UR14, c[0x0][0x228] ;  /* 0x00008a00000e7ab9 */ /* 0x000fc40000000800 */
[----:B------:R-:W-:-:S04]  /*314b0*/  IMAD.WIDE R8, R11, 0x2, R24 ;  /* 0x000000020b087825 */ /* 0x000fc800078e0218 */
[----:B0-----:R-:W-:Y:S01]  /*314c0*/  IMAD.WIDE R4, R11, 0x2, R2 ;  /* 0x000000020b047825 */ /* 0x001fe200078e0202 */
[----:B------:R-:W-:Y:S01]  /*314d0*/  ISETP.LT.AND P4, PT, R29, UR10, !P4 ;  /* 0x0000000a1d007c0c */ /* 0x000fe2000e781270 */
[----:B------:R-:W-:Y:S01]  /*314e0*/  ULDC UR6, c[0x0][0x228] ;  /* 0x00008a0000067ab9 */ /* 0x000fe20000000800 */
[----:B------:R-:W-:Y:S01]  /*314f0*/  ISETP.GE.AND P2, PT, R13, UR4, PT ;  /* 0x000000040d007c0c */ /* 0x000fe2000bf46270 */
[----:B------:R-:W-:Y:S01]  /*31500*/  ULDC UR4, c[0x0][0x248] ;  /* 0x0000920000047ab9 */ /* 0x000fe20000000800 */
[----:B------:R-:W-:Y:S01]  /*31510*/  ULDC UR10, c[0x0][0x228] ;  /* 0x00008a00000a7ab9 */ /* 0x000fe20000000800 */
[----:B------:R-:W-:Y:S01]  /*31520*/  VIADD R12, R11, UR4 ;  /* 0x000000040b0c7c36 */ /* 0x000fe20008000000 */
[----:B------:R-:W-:Y:S01]  /*31530*/  ULDC UR4, c[0x0][0x22c] ;  /* 0x00008b0000047ab9 */ /* 0x000fe20000000800 */
[----:B--2---:R-:W-:Y:S01]  /*31540*/  PRMT R10, R15, 0x7632, R10 ;  /* 0x000076320f0a7816 */ /* 0x004fe2000000000a */
[----:B------:R-:W-:Y:S01]  /*31550*/  @P5 STG.E.U16 desc[UR8][R6.64], R15 ;  /* 0x0000000f06005986 */ /* 0x000fe2000c101508 */
[----:B---3--:R-:W-:-:S03]  /*31560*/  PRMT R14, R17, 0x7632, R14 ;  /* 0x00007632110e7816 */ /* 0x008fc6000000000e */
[----:B------:R-:W-:Y:S04]  /*31570*/  @P6 STG.E.U16 desc[UR8][R8.64], R10 ;  /* 0x0000000a08006986 */ /* 0x000fe8000c101508 */
[----:B------:R0:W-:Y:S04]  /*31580*/  @P0 STG.E.U16 desc[UR8][R4.64], R17 ;  /* 0x0000001104000986 */ /* 0x0001e8000c101508 */
[----:B0-----:R-:W2:Y:S01]  /*31590*/  LDL.LU R17, [R1+0x190] ;  /* 0x0001900001117983 */ /* 0x001ea20000300800 */
[----:B------:R-:W-:Y:S01]  /*315a0*/  ISETP.LT.AND P5, PT, R28, UR12, !P3 ;  /* 0x0000000c1c007c0c */ /* 0x000fe2000dfa1270 */
[----:B------:R-:W-:-:S04]  /*315b0*/  IMAD.WIDE R6, R11, 0x2, R20 ;  /* 0x000000020b067825 */ /* 0x000fc800078e0214 */
[----:B------:R-:W-:Y:S01]  /*315c0*/  IMAD.WIDE R8, R12, 0x2, R22 ;  /* 0x000000020c087825 */ /* 0x000fe200078e0216 */
[----:B------:R-:W-:Y:S01]  /*315d0*/  @P4 STG.E.U16 desc[UR8][R6.64], R14 ;  /* 0x0000000e06004986 */ /* 0x000fe2000c101508 */
[----:B----4-:R-:W-:Y:S01]  /*315e0*/  PRMT R15, R0, 0x7632, R15 ;  /* 0x00007632000f7816 */ /* 0x010fe2000000000f */
[----:B------:R-:W-:-:S05]  /*315f0*/  ULDC UR12, c[0x0][0x228] ;  /* 0x00008a00000c7ab9 */ /* 0x000fca0000000800 */
[----:B------:R0:W-:Y:S04]  /*31600*/  @P5 STG.E.U16 desc[UR8][R8.64], R0 ;  /* 0x0000000008005986 */ /* 0x0001e8000c101508 */
[----:B0-----:R-:W3:Y:S01]  /*31610*/  LDL.LU R0, [R1+0x40] ;  /* 0x0000400001007983 */ /* 0x001ee20000300800 */
[----:B------:R-:W-:Y:S01]  /*31620*/  ISETP.LT.AND P6, PT, R19, UR14, !P3 ;  /* 0x0000000e13007c0c */ /* 0x000fe2000dfc1270 */
[----:B------:R-:W-:Y:S01]  /*31630*/  VIADD R13, R27, 0x11 ;  /* 0x000000111b0d7836 */ /* 0x000fe20000000000 */
[----:B------:R-:W-:Y:S01]  /*31640*/  ISETP.LT.AND P4, PT, R26, UR6, !P3 ;  /* 0x000000061a007c0c */ /* 0x000fe2000df81270 */
[C---:B------:R-:W-:Y:S01]  /*31650*/  IMAD.WIDE R10, R12.reuse, 0x2, R24 ;  /* 0x000000020c0a7825 */ /* 0x040fe200078e0218 */
[----:B------:R-:W-:Y:S01]  /*31660*/  ISETP.LT.AND P3, PT, R29, UR10, !P3 ;  /* 0x0000000a1d007c0c */ /* 0x000fe2000df61270 */
[----:B------:R-:W-:Y:S01]  /*31670*/  ULDC UR14, c[0x0][0x228] ;  /* 0x00008a00000e7ab9 */ /* 0x000fe20000000800 */
[----:B------:R-:W-:Y:S01]  /*31680*/  ISETP.GE.AND P0, PT, R13, UR4, PT ;  /* 0x000000040d007c0c */ /* 0x000fe2000bf06270 */
[----:B------:R-:W-:Y:S01]  /*31690*/  IMAD.WIDE R4, R12, 0x2, R2 ;  /* 0x000000020c047825 */ /* 0x000fe200078e0202 */
[----:B------:R-:W-:Y:S01]  /*316a0*/  ULDC UR4, c[0x0][0x248] ;  /* 0x0000920000047ab9 */ /* 0x000fe20000000800 */
[----:B------:R-:W-:Y:S01]  /*316b0*/  ISETP.LT.AND P5, PT, R28, UR12, !P2 ;  /* 0x0000000c1c007c0c */ /* 0x000fe2000d7a1270 */
[----:B------:R-:W-:Y:S01]  /*316c0*/  ULDC UR6, c[0x0][0x228] ;  /* 0x00008a0000067ab9 */ /* 0x000fe20000000800 */
[C---:B------:R-:W-:Y:S01]  /*316d0*/  VIADD R13, R12.reuse, UR4 ;  /* 0x000000040c0d7c36 */ /* 0x040fe20008000000 */
[----:B------:R-:W-:Y:S01]  /*316e0*/  ULDC UR4, c[0x0][0x22c] ;  /* 0x00008b0000047ab9 */ /* 0x000fe20000000800 */
[----:B------:R-:W-:Y:S01]  /*316f0*/  @P6 STG.E.U16 desc[UR8][R10.64], R15 ;  /* 0x0000000f0a006986 */ /* 0x000fe2000c101508 */
[----:B------:R-:W-:Y:S01]  /*31700*/  IMAD.WIDE R6, R12, 0x2, R20 ;  /* 0x000000020c067825 */ /* 0x000fe200078e0214 */
[----:B-----5:R-:W-:Y:S01]  /*31710*/  PRMT R12, R18, 0x7632, R12 ;  /* 0x00007632120c7816 */ /* 0x020fe2000000000c */
[----:B------:R-:W-:Y:S01]  /*31720*/  ULDC UR10, c[0x0][0x228] ;  /* 0x00008a00000a7ab9 */ /* 0x000fe20000000800 */
[----:B------:R0:W-:Y:S01]  /*31730*/  @P4 STG.E.U16 desc[UR8][R4.64], R18 ;  /* 0x0000001204004986 */ /* 0x0001e2000c101508 */
[----:B------:R-:W-:Y:S01]  /*31740*/  ISETP.LT.AND P6, PT, R19, UR14, !P2 ;  /* 0x0000000e13007c0c */ /* 0x000fe2000d7c1270 */
[----:B------:R-:W-:Y:S01]  /*31750*/  IMAD.WIDE R8, R13, 0x2, R22 ;  /* 0x000000020d087825 */ /* 0x000fe200078e0216 */
[----:B------:R-:W-:Y:S01]  /*31760*/  ULDC UR12, c[0x0][0x228] ;  /* 0x00008a00000c7ab9 */ /* 0x000fe20000000800 */
[----:B------:R1:W-:Y:S01]  /*31770*/  @P3 STG.E.U16 desc[UR8][R6.64], R12 ;  /* 0x0000000c06003986 */ /* 0x0003e2000c101508 */
[----:B------:R-:W-:Y:S01]  /*31780*/  ISETP.LT.AND P3, PT, R26, UR6, !P2 ;  /* 0x000000061a007c0c */ /* 0x000fe2000d761270 */
[----:B------:R-:W-:Y:S01]  /*31790*/  VIADD R14, R27, 0x12 ;  /* 0x000000121b0e7836 */ /* 0x000fe20000000000 */
[----:B------:R-:W-:Y:S01]  /*317a0*/  ULDC UR14, c[0x0][0x228] ;  /* 0x00008a00000e7ab9 */ /* 0x000fe20000000800 */
[----:B0-----:R-:W4:Y:S01]  /*317b0*/  LDL.LU R18, [R1+0x50] ;  /* 0x0000500001127983 */ /* 0x001f220000300800 */
[C---:B------:R-:W-:Y:S01]  /*317c0*/  IMAD.WIDE R10, R13.reuse, 0x2, R24 ;  /* 0x000000020d0a7825 */ /* 0x040fe200078e0218 */
[----:B------:R-:W-:Y:S01]  /*317d0*/  PRMT R15, R16, 0x7632, R15 ;  /* 0x00007632100f7816 */ /* 0x000fe2000000000f */
[----:B------:R-:W-:Y:S01]  /*317e0*/  ULDC UR6, c[0x0][0x228] ;  /* 0x00008a0000067ab9 */ /* 0x000fe20000000800 */
[----:B------:R0:W-:Y:S01]  /*317f0*/  @P5 STG.E.U16 desc[UR8][R8.64], R16 ;  /* 0x0000001008005986 */ /* 0x0001e2000c101508 */
[C---:B------:R-:W-:Y:S01]  /*31800*/  IMAD.WIDE R4, R13.reuse, 0x2, R2 ;  /* 0x000000020d047825 */ /* 0x040fe200078e0202 */
[----:B------:R-:W-:Y:S01]  /*31810*/  ISETP.GE.AND P4, PT, R14, UR4, PT ;  /* 0x000000040e007c0c */ /* 0x000fe2000bf86270 */
[----:B------:R-:W-:Y:S01]  /*31820*/  ULDC UR4, c[0x0][0x248] ;  /* 0x0000920000047ab9 */ /* 0x000fe20000000800 */
[----:B------:R3:W-:Y:S01]  /*31830*/  @P6 STG.E.U16 desc[UR8][R10.64], R15 ;  /* 0x0000000f0a006986 */ /* 0x0007e2000c101508 */
[----:B-1----:R-:W-:-:S02]  /*31840*/  VIADD R12, R13, UR4 ;  /* 0x000000040d0c7c36 */ /* 0x002fc40008000000 */
[----:B------:R-:W-:Y:S01]  /*31850*/  IMAD.WIDE R6, R13, 0x2, R20 ;  /* 0x000000020d067825 */ /* 0x000fe200078e0214 */
[----:B0-----:R-:W5:Y:S01]  /*31860*/  LDL.LU R16, [R1+0x34] ;  /* 0x0000340001107983 */ /* 0x001f620000300800 */
[----:B------:R-:W-:Y:S02]  /*31870*/  ISETP.LT.AND P2, PT, R29, UR10, !P2 ;  /* 0x0000000a1d007c0c */ /* 0x000fe4000d741270 */
[----:B------:R-:W-:Y:S01]  /*31880*/  ISETP.LT.AND P5, PT, R28, UR12, !P0 ;  /* 0x0000000c1c007c0c */ /* 0x000fe2000c7a1270 */
[----:B------:R-:W-:Y:S01]  /*31890*/  IMAD.WIDE R8, R12, 0x2, R22 ;  /* 0x000000020c087825 */ /* 0x000fe200078e0216 */
[----:B------:R-:W-:Y:S01]  /*318a0*/  ISETP.LT.AND P6, PT, R19, UR14, !P0 ;  /* 0x0000000e13007c0c */ /* 0x000fe2000c7c1270 */
[----:B------:R-:W-:Y:S01]  /*318b0*/  ULDC UR10, c[0x0][0x228] ;  /* 0x00008a00000a7ab9 */ /* 0x000fe20000000800 */
[----:B------:R-:W-:Y:S01]  /*318c0*/  ULDC UR4, c[0x0][0x22c] ;  /* 0x00008b0000047ab9 */ /* 0x000fe20000000800 */
[----:B--2---:R0:W-:Y:S01]  /*318d0*/  @P3 STG.E.U16 desc[UR8][R4.64], R17 ;  /* 0x0000001104003986 */ /* 0x0041e2000c101508 */
[----:B------:R-:W-:-:S02]  /*318e0*/  PRMT R13, R17, 0x7632, R13 ;  /* 0x00007632110d7816 */ /* 0x000fc4000000000d */
[----:B---3--:R-:W-:Y:S01]  /*318f0*/  PRMT R15, R0, 0x7632, R15 ;  /* 0x00007632000f7816 */ /* 0x008fe2000000000f */
[----:B0-----:R-:W2:Y:S01]  /*31900*/  LDL.LU R17, [R1+0x194] ;  /* 0x0001940001117983 */ /* 0x001ea20000300800 */
[----:B------:R-:W-:Y:S01]  /*31910*/  VIADD R14, R27, 0x13 ;  /* 0x000000131b0e7836 */ /* 0x000fe20000000000 */
[----:B------:R-:W-:Y:S01]  /*31920*/  ULDC UR12, c[0x0][0x228] ;  /* 0x00008a00000c7ab9 */ /* 0x000fe20000000800 */
[----:B------:R-:W-:Y:S01]  /*31930*/  IMAD.WIDE R10, R12, 0x2, R24 ;  /* 0x000000020c0a7825 */ /* 0x000fe200078e0218 */
[----:B------:R-:W-:Y:S01]  /*31940*/  @P2 STG.E.U16 desc[UR8][R6.64], R13 ;  /* 0x0000000d06002986 */ /* 0x000fe2000c101508 */
[----:B------:R-:W-:-:S03]  /*31950*/  ULDC UR14, c[0x0][0x228] ;  /* 0x00008a00000e7ab9 */ /* 0x000fc60000000800 */
[----:B------:R0:W-:Y:S04]  /*31960*/  @P5 STG.E.U16 desc[UR8][R8.64], R0 ;  /* 0x0000000008005986 */ /* 0x0001e8000c101508 */
[----:B0-----:R-:W3:Y:S01]  /*31970*/  LDL.LU R0, [R1+0x44] ;  /* 0x0000440001007983 */ /* 0x001ee20000300800 */
[----:B------:R-:W-:Y:S01]  /*31980*/  ISETP.LT.AND P2, PT, R26, UR6, !P0 ;  /* 0x000000061a007c0c */ /* 0x000fe2000c741270 */
[----:B------:R-:W-:Y:S01]  /*31990*/  IMAD.WIDE R4, R12, 0x2, R2 ;  /* 0x000000020c047825 */ /* 0x000fe200078e0202 */
[----:B------:R-:W-:Y:S02]  /*319a0*/  ISETP.LT.AND P0, PT, R29, UR10, !P0 ;  /* 0x0000000a1d007c0c */ /* 0x000fe4000c701270 */
[----:B------:R-:W-:Y:S01]  /*319b0*/  ISETP.GE.AND P3, PT, R14, UR4, PT ;  /* 0x000000040e007c0c */ /* 0x000fe2000bf66270 */
[----:B------:R-:W-:Y:S01]  /*319c0*/  ULDC UR4, c[0x0][0x248] ;  /* 0x0000920000047ab9 */ /* 0x000fe20000000800 */
[----:B------:R0:W-:Y:S01]  /*319d0*/  @P6 STG.E.U16 desc[UR8][R10.64], R15 ;  /* 0x0000000f0a006986 */ /* 0x0001e2000c101508 */
[----:B------:R-:W-:Y:S01]  /*319e0*/  VIADD R13, R12, UR4 ;  /* 0x000000040c0d7c36 */ /* 0x000fe20008000000 */
[----:B------:R-:W-:Y:S01]  /*319f0*/  ISETP.LT.AND P5, PT, R28, UR12, !P4 ;  /* 0x0000000c1c007c0c */ /* 0x000fe2000e7a1270 */
[----:B------:R-:W-:Y:S01]  /*31a00*/  IMAD.WIDE R6, R12, 0x2, R20 ;  /* 0x000000020c067825 */ /* 0x000fe200078e0214 */
[----:B----4-:R-:W-:Y:S01]  /*31a10*/  PRMT R12, R18, 0x7632, R12 ;  /* 0x00007632120c7816 */ /* 0x010fe2000000000c */
[----:B------:R-:W-:Y:S01]  /*31a20*/  ULDC UR6, c[0x0][0x228] ;  /* 0x00008a0000067ab9 */ /* 0x000fe20000000800 */
[----:B------:R-:W-:Y:S01]  /*31a30*/  ISETP.LT.AND P6, PT, R19, UR14, !P4 ;  /* 0x0000000e13007c0c */ /* 0x000fe2000e7c1270 */
[----:B------:R1:W-:Y:S01]  /*31a40*/  @P2 STG.E.U16 desc[UR8][R4.64], R18 ;  /* 0x0000001204002986 */ /* 0x0003e2000c101508 */
[----:B------:R-:W-:Y:S01]  /*31a50*/  IMAD.WIDE R8, R13, 0x2, R22 ;  /* 0x000000020d087825 */ /* 0x000fe200078e0216 */
[----:B------:R-:W-:Y:S01]  /*31a60*/  ULDC UR4, c[0x0][0x22c] ;  /* 0x00008b0000047ab9 */ /* 0x000fe20000000800 */
[----:B------:R-:W-:Y:S01]  /*31a70*/  ULDC UR10, c[0x0][0x228] ;  /* 0x00008a00000a7ab9 */ /* 0x000fe20000000800 */
[----:B------:R4:W-:Y:S01]  /*31a80*/  @P0 STG.E.U16 desc[UR8][R6.64], R12 ;  /* 0x0000000c06000986 */ /* 0x0009e2000c101508 */
[----:B------:R-:W-:Y:S01]  /*31a90*/  ISETP.LT.AND P0, PT, R26, UR6, !P4 ;  /* 0x000000061a007c0c */ /* 0x000fe2000e701270 */
[----:B------:R-:W-:Y:S01]  /*31aa0*/  VIADD R14, R27, 0x14 ;  /* 0x000000141b0e7836 */ /* 0x000fe20000000000 */
[----:B------:R-:W-:Y:S01]  /*31ab0*/  ULDC UR12, c[0x0][0x228] ;  /* 0x00008a00000c7ab9 */ /* 0x000fe20000000800 */
[C---:B0-----:R-:W-:Y:S01]  /*31ac0*/  IMAD.WIDE R10, R13.reuse, 0x2, R24 ;  /* 0x000000020d0a7825 */ /* 0x041fe200078e0218 */
[----:B------:R-:W-:Y:S01]  /*31ad0*/  ULDC UR14, c[0x0][0x228] ;  /* 0x00008a00000e7ab9 */ /* 0x000fe20000000800 */
[----:B------:R-:W-:Y:S01]  /*31ae0*/  ULDC UR6, c[0x0][0x228] ;  /* 0x00008a0000067ab9 */ /* 0x000fe20000000800 */
[----:B-1----:R-:W3:Y:S01]  /*31af0*/  LDL.LU R18, [R1+0x54] ;  /* 0x0000540001127983 */ /* 0x002ee20000300800 */
[----:B-----5:R-:W-:Y:S01]  /*31b00*/  PRMT R15, R16, 0x7632, R15 ;  /* 0x00007632100f7816 */ /* 0x020fe2000000000f */
[----:B------:R-:W-:-:S02]  /*31b10*/  IMAD.WIDE R4, R13, 0x2, R2 ;  /* 0x000000020d047825 */ /* 0x000fc400078e0202 */
[----:B------:R0:W-:Y:S01]  /*31b20*/  @P5 STG.E.U16 desc[UR8][R8.64], R16 ;  /* 0x0000001008005986 */ /* 0x0001e2000c101508 */
[----:B------:R-:W-:Y:S01]  /*31b30*/  ISETP.GE.AND P2, PT, R14, UR4, PT ;  /* 0x000000040e007c0c */ /* 0x000fe2000bf46270 */
[----:B------:R-:W-:Y:S01]  /*31b40*/  ULDC UR4, c[0x0][0x248] ;  /* 0x0000920000047ab9 */ /* 0x000fe20000000800 */
[C---:B----4-:R-:W-:Y:S01]  /*31b50*/  IMAD.WIDE R6, R13.reuse, 0x2, R20 ;  /* 0x000000020d067825 */ /* 0x050fe200078e0214 */
[----:B------:R3:W-:Y:S03]  /*31b60*/  @P6 STG.E.U16 desc[UR8][R10.64], R15 ;  /* 0x0000000f0a006986 */ /* 0x0007e6000c101508 */
[----:B------:R-:W-:Y:S01]  /*31b70*/  VIADD R12, R13, UR4 ;  /* 0x000000040d0c7c36 */ /* 0x000fe20008000000 */
[----:B0-----:R-:W4:Y:S01]  /*31b80*/  LDL.LU R16, [R1+0x38] ;  /* 0x0000380001107983 */ /* 0x001f220000300800 */
[----:B------:R-:W-:Y:S02]  /*31b90*/  ISETP.LT.AND P4, PT, R29, UR10, !P4 ;  /* 0x0000000a1d007c0c */ /* 0x000fe4000e781270 */
[----:B------:R-:W-:Y:S01]  /*31ba0*/  ISETP.LT.AND P5, PT, R28, UR12, !P3 ;  /* 0x0000000c1c007c0c */ /* 0x000fe2000dfa1270 */
[----:B------:R-:W-:Y:S01]  /*31bb0*/  IMAD.WIDE R8, R12, 0x2, R22 ;  /* 0x000000020c087825 */ /* 0x000fe200078e0216 */
[----:B------:R-:W-:Y:S01]  /*31bc0*/  ISETP.LT.AND P6, PT, R19, UR14, !P3 ;  /* 0x0000000e13007c0c */ /* 0x000fe2000dfc1270 */
[----:B------:R-:W-:Y:S01]  /*31bd0*/  ULDC UR10, c[0x0][0x228] ;  /* 0x00008a00000a7ab9 */ /* 0x000fe20000000800 */
[----:B------:R-:W-:Y:S01]  /*31be0*/  ULDC UR4, c[0x0][0x22c] ;  /* 0x00008b0000047ab9 */ /* 0x000fe20000000800 */
[----:B--2---:R-:W-:Y:S01]  /*31bf0*/  PRMT R13, R17, 0x7632, R13 ;  /* 0x00007632110d7816 */ /* 0x004fe2000000000d */
[----:B------:R0:W-:Y:S01]  /*31c00*/  @P0 STG.E.U16 desc[UR8][R4.64], R17 ;  /* 0x0000001104000986 */ /* 0x0001e2000c101508 */
[----:B---3--:R-:W-:-:S03]  /*31c10*/  PRMT R15, R0, 0x7632, R15 ;  /* 0x00007632000f7816 */ /* 0x008fc6000000000f */
        /* <DEDUP_REMOVED lines=17> */
[----:B------:R-:W-:Y:S01]  /*31d30*/  PRMT R12, R18, 0x7632, R12 ;  /* 0x00007632120c7816 */ /* 0x000fe2000000000c */
        /* <DEDUP_REMOVED lines=9> */
[----:B----4-:R-:W-:Y:S01]  /*31dd0*/  PRMT R15, R16, 0x7632, R15 ;  /* 0x00007632100f7816 */ /* 0x010fe2000000000f */
[C---:B------:R-:W-:Y:S01]  /*31de0*/  IMAD.WIDE R10, R13.reuse, 0x2, R24 ;  /* 0x000000020d0a7825 */ /* 0x040fe200078e0218 */
[----:B------:R-:W-:Y:S01]  /*31df0*/  ULDC UR12, c[0x0][0x228] ;  /* 0x00008a00000c7ab9 */ /* 0x000fe20000000800 */
[----:B------:R-:W-:Y:S01]  /*31e00*/  ULDC UR14, c[0x0][0x228] ;  /* 0x00008a00000e7ab9 */ /* 0x000fe20000000800 */
[----:B0-----:R-:W4:Y:S01]  /*31e10*/  LDL.LU R18, [R1+0x58] ;  /* 0x0000580001127983 */ /* 0x001f220000300800 */
[C---:B------:R-:W-:Y:S01]  /*31e20*/  IMAD.WIDE R4, R13.reuse, 0x2, R2 ;  /* 0x000000020d047825 */ /* 0x040fe200078e0202 */
[----:B------:R-:W-:Y:S01]  /*31e30*/  ISETP.GE.AND P4, PT, R14, UR4, PT ;  /* 0x000000040e007c0c */ /* 0x000fe2000bf86270 */
[----:B------:R-:W-:Y:S01]  /*31e40*/  ULDC UR4, c[0x0][0x248] ;  /* 0x0000920000047ab9 */ /* 0x000fe20000000800 */
[----:B------:R0:W-:Y:S01]  /*31e50*/  @P5 STG.E.U16 desc[UR8][R8.64], R16 ;  /* 0x0000001008005986 */ /* 0x0001e2000c101508 */
[C---:B-1----:R-:W-:Y:S01]  /*31e60*/  VIADD R12, R13.reuse, UR4 ;  /* 0x000000040d0c7c36 */ /* 0x042fe20008000000 */
[----:B------:R-:W-:Y:S01]  /*31e70*/  ULDC UR6, c[0x0][0x228] ;  /* 0x00008a0000067ab9 */ /* 0x000fe20000000800 */
[----:B------:R-:W-:Y:S01]  /*31e80*/  IMAD.WIDE R6, R13, 0x2, R20 ;  /* 0x000000020d067825 */ /* 0x000fe200078e0214 */
[----:B------:R3:W-:Y:S04]  /*31e90*/  @P6 STG.E.U16 desc[UR8][R10.64], R15 ;  /* 0x0000000f0a006986 */ /* 0x0007e8000c101508 */
[----:B0-----:R-:W5:Y:S01]  /*31ea0*/  LDL.LU R16, [R1+0x3c] ;  /* 0x00003c0001107983 */ /* 0x001f620000300800 */
[----:B------:R-:W-:-:S02]  /*31eb0*/  ISETP.LT.AND P2, PT, R29, UR10, !P2 ;  /* 0x0000000a1d007c0c */ /* 0x000fc4000d741270 */
[----:B------:R-:W-:Y:S01]  /*31ec0*/  ISETP.LT.AND P5, PT, R28, UR12, !P0 ;  /* 0x0000000c1c007c0c */ /* 0x000fe2000c7a1270 */
[----:B------:R-:W-:Y:S01]  /*31ed0*/  IMAD.WIDE R8, R12, 0x2, R22 ;  /* 0x000000020c087825 */ /* 0x000fe200078e0216 */
[----:B------:R-:W-:Y:S01]  /*31ee0*/  ULDC UR4, c[0x0][0x22c] ;  /* 0x00008b0000047ab9 */ /* 0x000fe20000000800 */
[----:B--2---:R-:W-:Y:S01]  /*31ef0*/  PRMT R13, R17, 0x7632, R13 ;  /* 0x00007632110d7816 */ /* 0x004fe2000000000d */
[----:B------:R0:W-:Y:S01]  /*31f00*/  @P3 STG.E.U16 desc[UR8][R4.64], R17 ;  /* 0x0000001104003986 */ /* 0x0001e2000c101508 */
[----:B---3--:R-:W-:-:S03]  /*31f10*/  PRMT R15, R0, 0x7632, R15 ;  /* 0x00007632000f7816 */ /* 0x008fc6000000000f */
[----:B0-----:R-:W2:Y:S01]  /*31f20*/  LDL.LU R17, [R1+0x19c] ;  /* 0x00019c0001117983 */ /* 0x001ea20000300800 */
[----:B------:R-:W-:Y:S01]  /*31f30*/  ISETP.LT.AND P6, PT, R19, UR14, !P0 ;  /* 0x0000000e13007c0c */ /* 0x000fe2000c7c1270 */
[----:B------:R-:W-:Y:S01]  /*31f40*/  ULDC UR10, c[0x0][0x228] ;  /* 0x00008a00000a7ab9 */ /* 0x000fe20000000800 */
[----:B------:R-:W-:Y:S01]  /*31f50*/  VIADD R14, R27, 0x17 ;  /* 0x000000171b0e7836 */ /* 0x000fe20000000000 */
[----:B------:R-:W-:Y:S01]  /*31f60*/  @P2 STG.E.U16 desc[UR8][R6.64], R13 ;  /* 0x0000000d06002986 */ /* 0x000fe2000c101508 */
[----:B------:R-:W-:Y:S01]  /*31f70*/  IMAD.WIDE R10, R12, 0x2, R24 ;  /* 0x000000020c0a7825 */ /* 0x000fe200078e0218 */
[----:B------:R-:W-:Y:S01]  /*31f80*/  ULDC UR12, c[0x0][0x228] ;  /* 0x00008a00000c7ab9 */ /* 0x000fe20000000800 */
[----:B------:R-:W-:Y:S01]  /*31f90*/  ULDC UR14, c[0x0][0x228] ;  /* 0x00008a00000e7ab9 */ /* 0x000fe20000000800 */
[----:B------:R0:W-:Y:S04]  /*31fa0*/  @P5 STG.E.U16 desc[UR8][R8.64], R0 ;  /* 0x0000000008005986 */ /* 0x0001e8000c101508 */
[----:B0-----:R-:W3:Y:S01]  /*31fb0*/  LDL.LU R0, [R1+0x4c] ;  /* 0x00004c0001007983 */ /* 0x001ee20000300800 */
[----:B------:R-:W-:Y:S01]  /*31fc0*/  ISETP.LT.AND P2, PT, R26, UR6, !P0 ;  /* 0x000000061a007c0c */ /* 0x000fe2000c741270 */
[----:B------:R-:W-:Y:S01]  /*31fd0*/  IMAD.WIDE R4, R12, 0x2, R2 ;  /* 0x000000020c047825 */ /* 0x000fe200078e0202 */
[----:B------:R-:W-:-:S02]  /*31fe0*/  ISETP.LT.AND P0, PT, R29, UR10, !P0 ;  /* 0x0000000a1d007c0c */ /* 0x000fc4000c701270 */
        /* <DEDUP_REMOVED lines=16> */
[----:B-----5:R-:W-:Y:S01]  /*320f0*/  PRMT R15, R16, 0x7632, R15 ;  /* 0x00007632100f7816 */ /* 0x020fe2000000000f */
        /* <DEDUP_REMOVED lines=2080> */
[----:B------:R-:W-:-:S02]  /*3a300*/  ISETP.LT.AND P2, PT, R26, UR6, !P0 ;  /* 0x000000061a007c0c */ /* 0x000fc4000c741270 */
[----:B------:R-:W-:Y:S01]  /*3a310*/  ISETP.GE.AND P3, PT, R14, UR4, PT ;  /* 0x000000040e007c0c */ /* 0x000fe2000bf66270 */
[----:B------:R-:W-:Y:S01]  /*3a320*/  ULDC UR4, c[0x0][0x248] ;  /* 0x0000920000047ab9 */ /* 0x000fe20000000800 */
[----:B------:R-:W-:Y:S01]  /*3a330*/  ISETP.LT.AND P0, PT, R29, UR10, !P0 ;  /* 0x0000000a1d007c0c */ /* 0x000fe2000c701270 */
[C---:B------:R-:W-:Y:S02]  /*3a340*/  VIADD R13, R12.reuse, UR4 ;  /* 0x000000040c0d7c36 */ /* 0x040fe40008000000 */
[----:B------:R-:W-:-:S04]  /*3a350*/  IMAD.WIDE R4, R12, 0x2, R2 ;  /* 0x000000020c047825 */ /* 0x000fc800078e0202 */
[----:B------:R-:W-:Y:S01]  /*3a360*/  IMAD.WIDE R6, R12, 0x2, R20 ;  /* 0x000000020c067825 */ /* 0x000fe200078e0214 */
[----:B----4-:R-:W-:Y:S01]  /*3a370*/  PRMT R12, R18, 0x7632, R12 ;  /* 0x00007632120c7816 */ /* 0x010fe2000000000c */
[----:B------:R0:W-:Y:S01]  /*3a380*/  @P5 STG.E.U16 desc[UR8][R10.64], R15 ;  /* 0x0000000f0a005986 */ /* 0x0001e2000c101508 */
[----:B------:R-:W-:Y:S01]  /*3a390*/  ISETP.LT.AND P6, PT, R28, UR12, !P4 ;  /* 0x0000000c1c007c0c */ /* 0x000fe2000e7c1270 */
[----:B------:R-:W-:Y:S01]  /*3a3a0*/  ULDC UR6, c[0x0][0x228] ;  /* 0x00008a0000067ab9 */ /* 0x000fe20000000800 */
[----:B------:R-:W-:Y:S01]  /*3a3b0*/  ISETP.LT.AND P5, PT, R19, UR14, !P4 ;  /* 0x0000000e13007c0c */ /* 0x000fe2000e7a1270 */
[----:B------:R1:W-:Y:S01]  /*3a3c0*/  @P2 STG.E.U16 desc[UR8][R4.64], R18 ;  /* 0x0000001204002986 */ /* 0x0003e2000c101508 */
[----:B------:R-:W-:Y:S01]  /*3a3d0*/  VIADD R14, R27, 0x6c ;  /* 0x0000006c1b0e7836 */ /* 0x000fe20000000000 */
[----:B------:R-:W-:Y:S01]  /*3a3e0*/  ULDC UR4, c[0x0][0x22c] ;  /* 0x00008b0000047ab9 */ /* 0x000fe20000000800 */
[C---:B------:R-:W-:Y:S01]  /*3a3f0*/  IMAD.WIDE R8, R13.reuse, 0x2, R22 ;  /* 0x000000020d087825 */ /* 0x040fe200078e0216 */
[----:B------:R4:W-:Y:S01]  /*3a400*/  @P0 STG.E.U16 desc[UR8][R6.64], R12 ;  /* 0x0000000c06000986 */ /* 0x0009e2000c101508 */
[----:B------:R-:W-:Y:S01]  /*3a410*/  ISETP.LT.AND P0, PT, R26, UR6, !P4 ;  /* 0x000000061a007c0c */ /* 0x000fe2000e701270 */
[----:B------:R-:W-:Y:S01]  /*3a420*/  ULDC UR10, c[0x0][0x228] ;  /* 0x00008a00000a7ab9 */ /* 0x000fe20000000800 */
[----:B------:R-:W-:Y:S01]  /*3a430*/  ULDC UR12, c[0x0][0x228] ;  /* 0x00008a00000c7ab9 */ /* 0x000fe20000000800 */
[C---:B0-----:R-:W-:Y:S01]  /*3a440*/  IMAD.WIDE R10, R13.reuse, 0x2, R24 ;  /* 0x000000020d0a7825 */ /* 0x041fe200078e0218 */
[----:B-----5:R-:W-:Y:S01]  /*3a450*/  PRMT R15, R16, 0x7632, R15 ;  /* 0x00007632100f7816 */ /* 0x020fe2000000000f */
[----:B------:R-:W-:Y:S01]  /*3a460*/  ULDC UR14, c[0x0][0x228] ;  /* 0x00008a00000e7ab9 */ /* 0x000fe20000000800 */
[----:B-1----:R-:W5:Y:S01]  /*3a470*/  LDL.LU R18, [R1+0x334] ;  /* 0x0003340001127983 */ /* 0x002f620000300800 */
[C---:B------:R-:W-:Y:S01]  /*3a480*/  IMAD.WIDE R4, R13.reuse, 0x2, R2 ;  /* 0x000000020d047825 */ /* 0x040fe200078e0202 */
[----:B------:R-:W-:Y:S01]  /*3a490*/  ISETP.GE.AND P2, PT, R14, UR4, PT ;  /* 0x000000040e007c0c */ /* 0x000fe2000bf46270 */
[----:B------:R-:W-:Y:S01]  /*3a4a0*/  ULDC UR4, c[0x0][0x248] ;  /* 0x0000920000047ab9 */ /* 0x000fe20000000800 */
[----:B------:R0:W-:Y:S01]  /*3a4b0*/  @P6 STG.E.U16 desc[UR8][R8.64], R16 ;  /* 0x0000001008006986 */ /* 0x0001e2000c101508 */
[C---:B----4-:R-:W-:Y:S01]  /*3a4c0*/  VIADD R12, R13.reuse, UR4 ;  /* 0x000000040d0c7c36 */ /* 0x050fe20008000000 */
[----:B------:R-:W-:Y:S01]  /*3a4d0*/  ULDC UR6, c[0x0][0x228] ;  /* 0x00008a0000067ab9 */ /* 0x000fe20000000800 */
[----:B------:R-:W-:Y:S01]  /*3a4e0*/  IMAD.WIDE R6, R13, 0x2, R20 ;  /* 0x000000020d067825 */ /* 0x000fe200078e0214 */
[----:B------:R3:W-:Y:S04]  /*3a4f0*/  @P5 STG.E.U16 desc[UR8][R10.64], R15 ;  /* 0x0000000f0a005986 */ /* 0x0007e8000c101508 */
[----:B0-----:R-:W4:Y:S01]  /*3a500*/  LDL.LU R16, [R1+0x318] ;  /* 0x0003180001107983 */ /* 0x001f220000300800 */
        /* <DEDUP_REMOVED lines=24> */
[----:B-----5:R-:W-:Y:S01]  /*3a690*/  PRMT R12, R18, 0x7632, R12 ;  /* 0x00007632120c7816 */ /* 0x020fe2000000000c */
[----:B------:R0:W-:Y:S01]  /*3a6a0*/  @P5 STG.E.U16 desc[UR8][R10.64], R15 ;  /* 0x0000000f0a005986 */ /* 0x0001e2000c101508 */
[----:B------:R-:W-:Y:S01]  /*3a6b0*/  ISETP.LT.AND P6, PT, R28, UR12, !P2 ;  /* 0x0000000c1c007c0c */ /* 0x000fe2000d7c1270 */
[----:B------:R-:W-:Y:S01]  /*3a6c0*/  ULDC UR6, c[0x0][0x228] ;  /* 0x00008a0000067ab9 */ /* 0x000fe20000000800 */
[----:B------:R-:W-:Y:S01]  /*3a6d0*/  ISETP.LT.AND P5, PT, R19, UR14, !P2 ;  /* 0x0000000e13007c0c */ /* 0x000fe2000d7a1270 */
[----:B------:R1:W-:Y:S01]  /*3a6e0*/  @P4 STG.E.U16 desc[UR8][R4.64], R18 ;  /* 0x0000001204004986 */ /* 0x0003e2000c101508 */
[----:B------:R-:W-:Y:S01]  /*3a6f0*/  ULDC UR10, c[0x0][0x228] ;  /* 0x00008a00000a7ab9 */ /* 0x000fe20000000800 */
[----:B------:R-:W-:Y:S01]  /*3a700*/  VIADD R14, R27, 0x6e ;  /* 0x0000006e1b0e7836 */ /* 0x000fe20000000000 */
[----:B------:R-:W-:Y:S01]  /*3a710*/  ULDC UR4, c[0x0][0x22c] ;  /* 0x00008b0000047ab9 */ /* 0x000fe20000000800 */
[----:B------:R5:W-:Y:S01]  /*3a720*/  @P3 STG.E.U16 desc[UR8][R6.64], R12 ;  /* 0x0000000c06003986 */ /* 0x000be2000c101508 */
[----:B------:R-:W-:Y:S01]  /*3a730*/  ISETP.LT.AND P3, PT, R26, UR6, !P2 ;  /* 0x000000061a007c0c */ /* 0x000fe2000d761270 */
[----:B------:R-:W-:Y:S01]  /*3a740*/  IMAD.WIDE R8, R13, 0x2, R22 ;  /* 0x000000020d087825 */ /* 0x000fe200078e0216 */
[----:B------:R-:W-:Y:S01]  /*3a750*/  ISETP.LT.AND P2, PT, R29, UR10, !P2 ;  /* 0x0000000a1d007c0c */ /* 0x000fe2000d741270 */
[----:B------:R-:W-:Y:S01]  /*3a760*/  ULDC UR12, c[0x0][0x228] ;  /* 0x00008a00000c7ab9 */ /* 0x000fe20000000800 */
[----:B------:R-:W-:Y:S01]  /*3a770*/  ISETP.GE.AND P4, PT, R14, UR4, PT ;  /* 0x000000040e007c0c */ /* 0x000fe2000bf86270 */
[----:B------:R-:W-:Y:S01]  /*3a780*/  ULDC UR4, c[0x0][0x248] ;  /* 0x0000920000047ab9 */ /* 0x000fe20000000800 */
[C---:B0-----:R-:W-:Y:S01]  /*3a790*/  IMAD.WIDE R10, R13.reuse, 0x2, R24 ;  /* 0x000000020d0a7825 */ /* 0x041fe200078e0218 */
[----:B----4-:R-:W-:Y:S01]  /*3a7a0*/  PRMT R15, R16, 0x7632, R15 ;  /* 0x00007632100f7816 */ /* 0x010fe2000000000f */
[----:B-1----:R-:W4:Y:S01]  /*3a7b0*/  LDL.LU R18, [R1+0x111c] ;  /* 0x00111c0001127983 */ /* 0x002f220000300800 */
[----:B------:R-:W-:Y:S01]  /*3a7c0*/  ULDC UR14, c[0x0][0x228] ;  /* 0x00008a00000e7ab9 */ /* 0x000fe20000000800 */
[----:B------:R-:W-:Y:S01]  /*3a7d0*/  IMAD.WIDE R4, R13, 0x2, R2 ;  /* 0x000000020d047825 */ /* 0x000fe200078e0202 */
[----:B------:R-:W-:-:S03]  /*3a7e0*/  ULDC UR6, c[0x0][0x228] ;  /* 0x00008a0000067ab9 */ /* 0x000fc60000000800 */
[C---:B-----5:R-:W-:Y:S01]  /*3a7f0*/  IMAD.WIDE R6, R13.reuse, 0x2, R20 ;  /* 0x000000020d067825 */ /* 0x060fe200078e0214 */
[----:B------:R0:W-:Y:S01]  /*3a800*/  @P6 STG.E.U16 desc[UR8][R8.64], R16 ;  /* 0x0000001008006986 */ /* 0x0001e2000c101508 */
[----:B------:R-:W-:Y:S02]  /*3a810*/  ULDC UR10, c[0x0][0x228] ;  /* 0x00008a00000a7ab9 */ /* 0x000fe40000000800 */
[----:B------:R-:W-:Y:S01]  /*3a820*/  VIADD R12, R13, UR4 ;  /* 0x000000040d0c7c36 */ /* 0x000fe20008000000 */
[----:B------:R3:W-:Y:S04]  /*3a830*/  @P5 STG.E.U16 desc[UR8][R10.64], R15 ;  /* 0x0000000f0a005986 */ /* 0x0007e8000c101508 */
[----:B0-----:R-:W5:Y:S01]  /*3a840*/  LDL.LU R16, [R1+0x31c] ;  /* 0x00031c0001107983 */ /* 0x001f620000300800 */
[----:B------:R-:W-:Y:S01]  /*3a850*/  ISETP.LT.AND P6, PT, R28, UR12, !P0 ;  /* 0x0000000c1c007c0c */ /* 0x000fe2000c7c1270 */
[----:B------:R-:W-:Y:S01]  /*3a860*/  VIADD R14, R27, 0x6f ;  /* 0x0000006f1b0e7836 */ /* 0x000fe20000000000 */
[----:B------:R-:W-:Y:S01]  /*3a870*/  ULDC UR4, c[0x0][0x22c] ;  /* 0x00008b0000047ab9 */ /* 0x000fe20000000800 */
[----:B------:R-:W-:Y:S01]  /*3a880*/  IMAD.WIDE R8, R12, 0x2, R22 ;  /* 0x000000020c087825 */ /* 0x000fe200078e0216 */
[----:B--2---:R-:W-:Y:S01]  /*3a890*/  PRMT R13, R17, 0x7632, R13 ;  /* 0x00007632110d7816 */ /* 0x004fe2000000000d */
[----:B------:R0:W-:Y:S01]  /*3a8a0*/  @P3 STG.E.U16 desc[UR8][R4.64], R17 ;  /* 0x0000001104003986 */ /* 0x0001e2000c101508 */
[----:B---3--:R-:W-:-:S03]  /*3a8b0*/  PRMT R15, R0, 0x7632, R15 ;  /* 0x00007632000f7816 */ /* 0x008fc6000000000f */
[----:B0-----:R-:W2:Y:S01]  /*3a8c0*/  LDL.LU R17, [R1+0x1118] ;  /* 0x0011180001117983 */ /* 0x001ea20000300800 */
[----:B------:R-:W-:Y:S01]  /*3a8d0*/  ISETP.LT.AND P5, PT, R19, UR14, !P0 ;  /* 0x0000000e13007c0c */ /* 0x000fe2000c7a1270 */
[----:B------:R-:W-:Y:S01]  /*3a8e0*/  IMAD.WIDE R10, R12, 0x2, R24 ;  /* 0x000000020c0a7825 */ /* 0x000fe200078e0218 */
[----:B------:R-:W-:Y:S01]  /*3a8f0*/  ULDC UR12, c[0x0][0x228] ;  /* 0x00008a00000c7ab9 */ /* 0x000fe20000000800 */
[----:B------:R0:W-:Y:S04]  /*3a900*/  @P2 STG.E.U16 desc[UR8][R6.64], R13 ;  /* 0x0000000d06002986 */ /* 0x0001e8000c101508 */
[----:B0-----:R-:W3:Y:S01]  /*3a910*/  LDL.LU R13, [R1+0x338] ;  /* 0x00033800010d7983 */ /* 0x001ee20000300800 */
[----:B------:R-:W-:Y:S01]  /*3a920*/  ISETP.GE.AND P3, PT, R14, UR4, PT ;  /* 0x000000040e007c0c */ /* 0x000fe2000bf66270 */
[----:B------:R-:W-:-:S02]  /*3a930*/  ULDC UR4, c[0x0][0x248] ;  /* 0x0000920000047ab9 */ /* 0x000fc40000000800 */
[----:B------:R-:W4:Y:S04]  /*3a940*/  LDL.LU R14, [R1+0x32c] ;  /* 0x00032c00010e7983 */ /* 0x000f280000300800 */
[----:B------:R0:W-:Y:S04]  /*3a950*/  @P6 STG.E.U16 desc[UR8][R8.64], R0 ;  /* 0x0000000008006986 */ /* 0x0001e8000c101508 */
[----:B0-----:R-:W2:Y:S01]  /*3a960*/  LDL.LU R0, [R1+0x30c] ;  /* 0x00030c0001007983 */ /* 0x001ea20000300800 */
[----:B------:R-:W-:Y:S01]  /*3a970*/  ISETP.LT.AND P2, PT, R26, UR6, !P0 ;  /* 0x000000061a007c0c */ /* 0x000fe2000c741270 */
[----:B------:R-:W-:Y:S01]  /*3a980*/  ULDC UR6, c[0x0][0x228] ;  /* 0x00008a0000067ab9 */ /* 0x000fe20000000800 */
[----:B------:R-:W-:Y:S01]  /*3a990*/  ISETP.LT.AND P0, PT, R29, UR10, !P0 ;  /* 0x0000000a1d007c0c */ /* 0x000fe2000c701270 */
[----:B------:R-:W-:Y:S01]  /*3a9a0*/  ULDC UR10, c[0x0][0x228] ;  /* 0x00008a00000a7ab9 */ /* 0x000fe20000000800 */
[----:B------:R-:W-:Y:S01]  /*3a9b0*/  ISETP.LT.AND P6, PT, R28, UR6, !P4 ;  /* 0x000000061c007c0c */ /* 0x000fe2000e7c1270 */
[----:B------:R0:W-:Y:S01]  /*3a9c0*/  @P5 STG.E.U16 desc[UR8][R10.64], R15 ;  /* 0x0000000f0a005986 */ /* 0x0001e2000c101508 */
[----:B------:R-:W-:Y:S01]  /*3a9d0*/  ISETP.LT.AND P5, PT, R19, UR10, !P4 ;  /* 0x0000000a13007c0c */ /* 0x000fe2000e7a1270 */
[----:B------:R-:W-:Y:S01]  /*3a9e0*/  IMAD.WIDE R4, R12, 0x2, R2 ;  /* 0x000000020c047825 */ /* 0x000fe200078e0202 */
[----:B------:R-:W-:Y:S01]  /*3a9f0*/  ULDC UR6, c[0x0][0x22c] ;  /* 0x00008b0000067ab9 */ /* 0x000fe20000000800 */
[----:B------:R-:W-:-:S02]  /*3aa00*/  ULDC UR10, c[0x0][0x228] ;  /* 0x00008a00000a7ab9 */ /* 0x000fc40000000800 */
[----:B------:R-:W-:-:S04]  /*3aa10*/  IMAD.WIDE R6, R12, 0x2, R20 ;  /* 0x000000020c067825 */ /* 0x000fc800078e0214 */
[----:B0-----:R-:W-:Y:S01]  /*3aa20*/  VIADD R10, R12, UR4 ;  /* 0x000000040c0a7c36 */ /* 0x001fe20008000000 */
[----:B------:R-:W-:Y:S01]  /*3aa30*/  ULDC UR4, c[0x0][0x228] ;  /* 0x00008a0000047ab9 */ /* 0x000fe20000000800 */
[----:B------:R-:W-:Y:S02]  /*3aa40*/  VIADD R11, R27, 0x70 ;  /* 0x000000701b0b7836 */ /* 0x000fe40000000000 */
[C---:B------:R-:W-:Y:S01]  /*3aa50*/  IMAD.WIDE R8, R10.reuse, 0x2, R22 ;  /* 0x000000020a087825 */ /* 0x040fe200078e0216 */
[----:B---3--:R-:W-:Y:S01]  /*3aa60*/  PRMT R12, R13, 0x7632, R12 ;  /* 0x000076320d0c7816 */ /* 0x008fe2000000000c */
[----:B------:R0:W-:Y:S01]  /*3aa70*/  @P2 STG.E.U16 desc[UR8][R4.64], R13 ;  /* 0x0000000d04002986 */ /* 0x0001e2000c101508 */
[----:B------:R-:W-:Y:S01]  /*3aa80*/  ISETP.GE.AND P2, PT, R11, UR6, PT ;  /* 0x000000060b007c0c */ /* 0x000fe2000bf46270 */
[----:B------:R-:W-:Y:S02]  /*3aa90*/  ULDC UR6, c[0x0][0x228] ;  /* 0x00008a0000067ab9 */ /* 0x000fe40000000800 */
[----:B------:R1:W-:Y:S04]  /*3aaa0*/  @P0 STG.E.U16 desc[UR8][R6.64], R12 ;  /* 0x0000000c06000986 */ /* 0x0003e8000c101508 */
[----:B-----5:R3:W-:Y:S01]  /*3aab0*/  @P6 STG.E.U16 desc[UR8][R8.64], R16 ;  /* 0x0000001008006986 */ /* 0x0207e2000c101508 */
[----:B0-----:R-:W-:Y:S01]  /*3aac0*/  IMAD.WIDE R4, R10, 0x2, R24 ;  /* 0x000000020a047825 */ /* 0x001fe200078e0218 */
[----:B-1----:R-:W-:-:S02]  /*3aad0*/  PRMT R6, R16, 0x7632, R6 ;  /* 0x0000763210067816 */ /* 0x002fc40000000006 */
[----:B------:R-:W-:Y:S01]  /*3aae0*/  ISETP.LT.AND P6, PT, R26, UR4, !P4 ;  /* 0x000000041a007c0c */ /* 0x000fe2000e7c1270 */
[----:B------:R-:W-:Y:S01]  /*3aaf0*/  ULDC UR4, c[0x0][0x248] ;  /* 0x0000920000047ab9 */ /* 0x000fe20000000800 */
[----:B------:R-:W-:Y:S01]  /*3ab00*/  ISETP.LT.AND P4, PT, R29, UR6, !P4 ;  /* 0x000000061d007c0c */ /* 0x000fe2000e781270 */
[----:B------:R0:W-:Y:S01]  /*3ab10*/  @P5 STG.E.U16 desc[UR8][R4.64], R6 ;  /* 0x0000000604005986 */ /* 0x0001e2000c101508 */
[----:B------:R-:W-:Y:S01]  /*3ab20*/  ISETP.LT.AND P5, PT, R28, UR10, !P3 ;  /* 0x0000000a1c007c0c */ /* 0x000fe2000dfa1270 */
[----:B------:R-:W-:Y:S01]  /*3ab30*/  VIADD R11, R10, UR4 ;  /* 0x000000040a0b7c36 */ /* 0x000fe20008000000 */
[----:B------:R-:W-:Y:S01]  /*3ab40*/  ULDC UR6, c[0x0][0x228] ;  /* 0x00008a0000067ab9 */ /* 0x000fe20000000800 */
[----:B------:R-:W-:Y:S01]  /*3ab50*/  VIADD R12, R27, 0x71 ;  /* 0x000000711b0c7836 */ /* 0x000fe20000000000 */
[----:B------:R-:W-:Y:S01]  /*3ab60*/  ULDC UR4, c[0x0][0x22c] ;  /* 0x00008b0000047ab9 */ /* 0x000fe20000000800 */
[----:B---3--:R-:W-:Y:S01]  /*3ab70*/  IMAD.WIDE R8, R11, 0x2, R22 ;  /* 0x000000020b087825 */ /* 0x008fe200078e0216 */
[----:B------:R-:W3:Y:S01]  /*3ab80*/  LDL.LU R16, [R1+0x340] ;  /* 0x0003400001107983 */ /* 0x000ee20000300800 */
[----:B------:R-:W-:-:S02]  /*3ab90*/  ULDC UR10, c[0x0][0x228] ;  /* 0x00008a00000a7ab9 */ /* 0x000fc40000000800 */
[----:B0-----:R-:W-:-:S04]  /*3aba0*/  IMAD.WIDE R4, R10, 0x2, R2 ;  /* 0x000000020a047825 */ /* 0x001fc800078e0202 */
[----:B------:R-:W-:Y:S01]  /*3abb0*/  IMAD.WIDE R6, R10, 0x2, R20 ;  /* 0x000000020a067825 */ /* 0x000fe200078e0214 */
[----:B----4-:R-:W-:Y:S01]  /*3abc0*/  PRMT R10, R14, 0x7632, R10 ;  /* 0x000076320e0a7816 */ /* 0x010fe2000000000a */
[----:B------:R0:W-:Y:S04]  /*3abd0*/  @P6 STG.E.U16 desc[UR8][R4.64], R14 ;  /* 0x0000000e04006986 */ /* 0x0001e8000c101508 */
[----:B------:R1:W-:Y:S04]  /*3abe0*/  @P4 STG.E.U16 desc[UR8][R6.64], R10 ;  /* 0x0000000a06004986 */ /* 0x0003e8000c101508 */
[----:B--2---:R2:W-:Y:S01]  /*3abf0*/  @P5 STG.E.U16 desc[UR8][R8.64], R0 ;  /* 0x0000000008005986 */ /* 0x0045e2000c101508 */
[----:B------:R-:W-:Y:S01]  /*3ac00*/  ISETP.LT.AND P5, PT, R19, UR6, !P3 ;  /* 0x0000000613007c0c */ /* 0x000fe2000dfa1270 */
[----:B------:R-:W-:Y:S01]  /*3ac10*/  ULDC UR6, c[0x0][0x228] ;  /* 0x00008a0000067ab9 */ /* 0x000fe20000000800 */
[----:B------:R-:W-:Y:S01]  /*3ac20*/  ISETP.GE.AND P0, PT, R12, UR4, PT ;  /* 0x000000040c007c0c */ /* 0x000fe2000bf06270 */
[----:B0-----:R-:W-:Y:S01]  /*3ac30*/  IMAD.WIDE R4, R11, 0x2, R24 ;  /* 0x000000020b047825 */ /* 0x001fe200078e0218 */
[----:B------:R-:W-:Y:S01]  /*3ac40*/  PRMT R12, R0, 0x7632, R12 ;  /* 0x00007632000c7816 */ /* 0x000fe2000000000c */
[----:B------:R-:W-:Y:S01]  /*3ac50*/  ULDC UR4, c[0x0][0x248] ;  /* 0x0000920000047ab9 */ /* 0x000fe20000000800 */
[----:B-1----:R-:W4:Y:S04]  /*3ac60*/  LDL R10, [R1+0x33c] ;  /* 0x00033c00010a7983 */ /* 0x002f280000100800 */
[----:B--2---:R-:W2:Y:S04]  /*3ac70*/  LDL.LU R0, [R1+0x350] ;  /* 0x0003500001007983 */ /* 0x004ea80000300800 */
[----:B------:R0:W-:Y:S04]  /*3ac80*/  @P5 STG.E.U16 desc[UR8][R4.64], R12 ;  /* 0x0000000c04005986 */ /* 0x0001e8000c101508 */
[----:B0-----:R-:W5:Y:S01]  /*3ac90*/  LDL.LU R5, [R1+0x33c] ;  /* 0x00033c0001057983 */ /* 0x001f620000300800 */
[----:B------:R-:W-:Y:S01]  /*3aca0*/  ISETP.LT.AND P4, PT, R26, UR10, !P3 ;  /* 0x0000000a1a007c0c */ /* 0x000fe2000df81270 */
[----:B------:R-:W-:Y:S01]  /*3acb0*/  VIADD R14, R27, 0x72 ;  /* 0x000000721b0e7836 */ /* 0x000fe20000000000 */
[----:B------:R-:W-:Y:S01]  /*3acc0*/  ISETP.LT.AND P3, PT, R29, UR12, !P3 ;  /* 0x0000000c1d007c0c */ /* 0x000fe2000df61270 */
[C---:B------:R-:W-:Y:S01]  /*3acd0*/  IMAD.WIDE R6, R11.reuse, 0x2, R2 ;  /* 0x000000020b067825 */ /* 0x040fe200078e0202 */
[----:B------:R-:W-:Y:S01]  /*3ace0*/  ISETP.LT.AND P6, PT, R28, UR6, !P2 ;  /* 0x000000061c007c0c */ /* 0x000fe2000d7c1270 */
[----:B------:R-:W-:Y:S01]  /*3acf0*/  ULDC UR6, c[0x0][0x22c] ;  /* 0x00008b0000067ab9 */ /* 0x000fe20000000800 */
[----:B------:R-:W-:Y:S01]  /*3ad00*/  ULDC UR10, c[0x0][0x228] ;  /* 0x00008a00000a7ab9 */ /* 0x000fe20000000800 */
[----:B------:R-:W-:Y:S01]  /*3ad10*/  ISETP.GE.AND P5, PT, R14, UR6, PT ;  /* 0x000000060e007c0c */ /* 0x000fe2000bfa6270 */
[----:B------:R-:W-:Y:S01]  /*3ad20*/  ULDC UR6, c[0x0][0x228] ;  /* 0x00008a0000067ab9 */ /* 0x000fe20000000800 */
[C---:B------:R-:W-:Y:S01]  /*3ad30*/  VIADD R13, R11.reuse, UR4 ;  /* 0x000000040b0d7c36 */ /* 0x040fe20008000000 */
[----:B------:R-:W-:Y:S01]  /*3ad40*/  ULDC UR12, c[0x0][0x228] ;  /* 0x00008a00000c7ab9 */ /* 0x000fe20000000800 */
[----:B------:R-:W-:Y:S01]  /*3ad50*/  IMAD.WIDE R8, R11, 0x2, R20 ;  /* 0x000000020b087825 */ /* 0x000fe200078e0214 */
[----:B------:R-:W-:Y:S01]  /*3ad60*/  ULDC UR4, c[0x0][0x248] ;  /* 0x0000920000047ab9 */ /* 0x000fe20000000800 */
[----:B----4-:R-:W-:-:S02]  /*3ad70*/  PRMT R15, R10, 0x7632, R15 ;  /* 0x000076320a0f7816 */ /* 0x010fc4000000000f */
[----:B------:R-:W-:Y:S01]  /*3ad80*/  IMAD.WIDE R10, R13, 0x2, R22 ;  /* 0x000000020d0a7825 */ /* 0x000fe200078e0216 */
[----:B-----5:R0:W-:Y:S01]  /*3ad90*/  @P4 STG.E.U16 desc[UR8][R6.64], R5 ;  /* 0x0000000506004986 */ /* 0x0201e2000c101508 */
[----:B------:R-:W-:Y:S01]  /*3ada0*/  ISETP.LT.AND P4, PT, R19, UR6, !P2 ;  /* 0x0000000613007c0c */ /* 0x000fe2000d781270 */
[----:B------:R-:W-:Y:S02]  /*3adb0*/  ULDC UR6, c[0x0][0x228] ;  /* 0x00008a0000067ab9 */ /* 0x000fe40000000800 */
[----:B------:R1:W-:Y:S04]  /*3adc0*/  @P3 STG.E.U16 desc[UR8][R8.64], R15 ;  /* 0x0000000f08003986 */ /* 0x0003e8000c101508 */
[----:B---3--:R3:W-:Y:S01]  /*3add0*/  @P6 STG.E.U16 desc[UR8][R10.64], R16 ;  /* 0x000000100a006986 */ /* 0x0087e2000c101508 */
[----:B0-----:R-:W-:Y:S01]  /*3ade0*/  IMAD.WIDE R6, R13, 0x2, R24 ;  /* 0x000000020d067825 */ /* 0x001fe200078e0218 */
[----:B-1----:R-:W-:-:S02]  /*3adf0*/  PRMT R15, R16, 0x7632, R15 ;  /* 0x00007632100f7816 */ /* 0x002fc4000000000f */
[----:B---3--:R-:W3:Y:S04]  /*3ae00*/  LDL R11, [R1+0x360] ;  /* 0x00036000010b7983 */ /* 0x008ee80000100800 */
[----:B------:R-:W4:Y:S04]  /*3ae10*/  LDL.LU R16, [R1+0x344] ;  /* 0x0003440001107983 */ /* 0x000f280000300800 */
[----:B------:R0:W-:Y:S04]  /*3ae20*/  @P4 STG.E.U16 desc[UR8][R6.64], R15 ;  /* 0x0000000f06004986 */ /* 0x0001e8000c101508 */
[----:B0-----:R-:W5:Y:S01]  /*3ae30*/  LDL.LU R7, [R1+0x360] ;  /* 0x0003600001077983 */ /* 0x001f620000300800 */
[----:B------:R-:W-:Y:S01]  /*3ae40*/  ISETP.LT.AND P3, PT, R26, UR10, !P2 ;  /* 0x0000000a1a007c0c */ /* 0x000fe2000d761270 */
[----:B------:R-:W-:Y:S01]  /*3ae50*/  VIADD R14, R27, 0x73 ;  /* 0x000000731b0e7836 */ /* 0x000fe20000000000 */
[----:B------:R-:W-:Y:S01]  /*3ae60*/  ISETP.LT.AND P6, PT, R28, UR6, !P0 ;  /* 0x000000061c007c0c */ /* 0x000fe2000c7c1270 */
[----:B------:R-:W-:Y:S01]  /*3ae70*/  IMAD.WIDE R4, R13, 0x2, R2 ;  /* 0x000000020d047825 */ /* 0x000fe200078e0202 */
[----:B------:R-:W-:Y:S01]  /*3ae80*/  ULDC UR6, c[0x0][0x22c] ;  /* 0x00008b0000067ab9 */ /* 0x000fe20000000800 */
[----:B------:R-:W-:Y:S01]  /*3ae90*/  ISETP.LT.AND P2, PT, R29, UR12, !P2 ;  /* 0x0000000c1d007c0c */ /* 0x000fe2000d741270 */
[----:B------:R-:W-:Y:S01]  /*3aea0*/  ULDC UR10, c[0x0][0x228] ;  /* 0x00008a00000a7ab9 */ /* 0x000fe20000000800 */
[----:B------:R-:W-:Y:S01]  /*3aeb0*/  ISETP.GE.AND P4, PT, R14, UR6, PT ;  /* 0x000000060e007c0c */ /* 0x000fe2000bf86270 */
[----:B------:R-:W-:Y:S01]  /*3aec0*/  ULDC UR6, c[0x0][0x228] ;  /* 0x00008a0000067ab9 */ /* 0x000fe20000000800 */
[----:B------:R-:W-:-:S02]  /*3aed0*/  VIADD R12, R13, UR4 ;  /* 0x000000040d0c7c36 */ /* 0x000fc40008000000 */
[----:B------:R-:W-:Y:S01]  /*3aee0*/  IMAD.WIDE R8, R13, 0x2, R20 ;  /* 0x000000020d087825 */ /* 0x000fe200078e0214 */
[----:B--2---:R-:W-:Y:S01]  /*3aef0*/  PRMT R15, R0, 0x7632, R15 ;  /* 0x00007632000f7816 */ /* 0x004fe2000000000f */
[----:B------:R-:W-:Y:S01]  /*3af00*/  ULDC UR12, c[0x0][0x228] ;  /* 0x00008a00000c7ab9 */ /* 0x000fe20000000800 */
[----:B------:R-:W-:Y:S01]  /*3af10*/  ULDC UR4, c[0x0][0x248] ;  /* 0x0000920000047ab9 */ /* 0x000fe20000000800 */
[----:B---3--:R-:W-:Y:S01]  /*3af20*/  PRMT R13, R11, 0x7632, R13 ;  /* 0x000076320b0d7816 */ /* 0x008fe2000000000d */
[C---:B------:R-:W-:Y:S01]  /*3af30*/  IMAD.WIDE R10, R12.reuse, 0x2, R22 ;  /* 0x000000020c0a7825 */ /* 0x040fe200078e0216 */
[----:B-----5:R0:W-:Y:S01]  /*3af40*/  @P3 STG.E.U16 desc[UR8][R4.64], R7 ;  /* 0x0000000704003986 */ /* 0x0201e2000c101508 */
[----:B------:R-:W-:Y:S01]  /*3af50*/  ISETP.LT.AND P3, PT, R19, UR6, !P0 ;  /* 0x0000000613007c0c */ /* 0x000fe2000c761270 */
[----:B------:R-:W-:Y:S02]  /*3af60*/  ULDC UR6, c[0x0][0x228] ;  /* 0x00008a0000067ab9 */ /* 0x000fe40000000800 */
[----:B------:R-:W-:Y:S04]  /*3af70*/  @P2 STG.E.U16 desc[UR8][R8.64], R13 ;  /* 0x0000000d08002986 */ /* 0x000fe8000c101508 */
[----:B------:R1:W-:Y:S01]  /*3af80*/  @P6 STG.E.U16 desc[UR8][R10.64], R0 ;  /* 0x000000000a006986 */ /* 0x0003e2000c101508 */
[----:B0-----:R-:W-:-:S05]  /*3af90*/  IMAD.WIDE R6, R12, 0x2, R24 ;  /* 0x000000020c067825 */ /* 0x001fca00078e0218 */
[----:B------:R0:W-:Y:S04]  /*3afa0*/  @P3 STG.E.U16 desc[UR8][R6.64], R15 ;  /* 0x0000000f06003986 */ /* 0x0001e8000c101508 */
[----:B-1----:R-:W2:Y:S04]  /*3afb0*/  LDL R11, [R1+0x370] ;  /* 0x00037000010b7983 */ /* 0x002ea80000100800 */
[----:B------:R-:W3:Y:S04]  /*3afc0*/  LDL.LU R0, [R1+0x354] ;  /* 0x0003540001007983 */ /* 0x000ee80000300800 */
[----:B0-----:R-:W5:Y:S01]  /*3afd0*/  LDL.LU R7, [R1+0x370] ;  /* 0x0003700001077983 */ /* 0x001f620000300800 */
[----:B------:R-:W-:Y:S01]  /*3afe0*/  ISETP.LT.AND P2, PT, R26, UR10, !P0 ;  /* 0x0000000a1a007c0c */ /* 0x000fe2000c741270 */
[----:B------:R-:W-:Y:S01]  /*3aff0*/  IMAD.WIDE R4, R12, 0x2, R2 ;  /* 0x000000020c047825 */ /* 0x000fe200078e0202 */
[----:B------:R-:W-:Y:S01]  /*3b000*/  ISETP.LT.AND P0, PT, R29, UR12, !P0 ;  /* 0x0000000c1d007c0c */ /* 0x000fe2000c701270 */
[----:B------:R-:W-:Y:S01]  /*3b010*/  ULDC UR10, c[0x0][0x228] ;  /* 0x00008a00000a7ab9 */ /* 0x000fe20000000800 */
[----:B------:R-:W-:Y:S01]  /*3b020*/  ISETP.LT.AND P6, PT, R28, UR6, !P5 ;  /* 0x000000061c007c0c */ /* 0x000fe2000efc1270 */
[C---:B------:R-:W-:Y:S01]  /*3b030*/  VIADD R13, R12.reuse, UR4 ;  /* 0x000000040c0d7c36 */ /* 0x040fe20008000000 */
[----:B------:R-:W-:Y:S01]  /*3b040*/  ULDC UR4, c[0x0][0x228] ;  /* 0x00008a0000047ab9 */ /* 0x000fe20000000800 */
[----:B------:R-:W-:Y:S01]  /*3b050*/  VIADD R14, R27, 0x74 ;  /* 0x000000741b0e7836 */ /* 0x000fe20000000000 */
[----:B------:R-:W-:Y:S01]  /*3b060*/  ULDC UR6, c[0x0][0x22c] ;  /* 0x00008b0000067ab9 */ /* 0x000fe20000000800 */
[----:B------:R-:W-:-:S03]  /*3b070*/  IMAD.WIDE R8, R12, 0x2, R20 ;  /* 0x000000020c087825 */ /* 0x000fc600078e0214 */
[----:B------:R-:W-:Y:S01]  /*3b080*/  ISETP.GE.AND P3, PT, R14, UR6, PT ;  /* 0x000000060e007c0c */ /* 0x000fe2000bf66270 */
[----:B------:R-:W-:Y:S01]  /*3b090*/  ULDC UR6, c[0x0][0x228] ;  /* 0x00008a0000067ab9 */ /* 0x000fe20000000800 */
[----:B----4-:R-:W-:Y:S02]  /*3b0a0*/  PRMT R14, R16, 0x7632, R14 ;  /* 0x00007632100e7816 */ /* 0x010fe4000000000e */
[----:B--2---:R-:W-:Y:S01]  /*3b0b0*/  PRMT R12, R11, 0x7632, R12 ;  /* 0x000076320b0c7816 */ /* 0x004fe2000000000c */
[----:B------:R-:W-:Y:S01]  /*3b0c0*/  IMAD.WIDE R10, R13, 0x2, R22 ;  /* 0x000000020d0a7825 */ /* 0x000fe200078e0216 */
        /* <DEDUP_REMOVED lines=8> */
[----:B------:R-:W4:Y:S04]  /*3b150*/  LDL.LU R16, [R1+0x348] ;  /* 0x0003480001107983 */ /* 0x000f280000300800 */
[----:B0-----:R-:W5:Y:S01]  /*3b160*/  LDL.LU R7, [R1+0x364] ;  /* 0x0003640001077983 */ /* 0x001f620000300800 */
[----:B------:R-:W-:Y:S01]  /*3b170*/  ISETP.LT.AND P0, PT, R26, UR6, !P5 ;  /* 0x000000061a007c0c */ /* 0x000fe2000ef01270 */
[----:B------:R-:W-:Y:S01]  /*3b180*/  IMAD.WIDE R4, R13, 0x2, R2 ;  /* 0x000000020d047825 */ /* 0x000fe200078e0202 */
[----:B------:R-:W-:Y:S01]  /*3b190*/  ISETP.LT.AND P5, PT, R29, UR10, !P5 ;  /* 0x0000000a1d007c0c */ /* 0x000fe2000efa1270 */
[----:B------:R-:W-:Y:S01]  /*3b1a0*/  ULDC UR6, c[0x0][0x228] ;  /* 0x00008a0000067ab9 */ /* 0x000fe20000000800 */
[----:B------:R-:W-:Y:S01]  /*3b1b0*/  ISETP.LT.AND P6, PT, R28, UR4, !P4 ;  /* 0x000000041c007c0c */ /* 0x000fe2000e7c1270 */
[----:B------:R-:W-:Y:S01]  /*3b1c0*/  ULDC UR4, c[0x0][0x248] ;  /* 0x0000920000047ab9 */ /* 0x000fe20000000800 */
[----:B------:R-:W-:-:S04]  /*3b1d0*/  IMAD.WIDE R8, R13, 0x2, R20 ;  /* 0x000000020d087825 */ /* 0x000fc800078e0214 */
[----:B------:R-:W-:Y:S01]  /*3b1e0*/  VIADD R12, R13, UR4 ;  /* 0x000000040d0c7c36 */ /* 0x000fe20008000000 */
[----:B------:R-:W-:Y:S01]  /*3b1f0*/  ULDC UR4, c[0x0][0x228] ;  /* 0x00008a0000047ab9 */ /* 0x000fe20000000800 */
[----:B---3--:R-:W-:Y:S02]  /*3b200*/  PRMT R14, R0, 0x7632, R14 ;  /* 0x00007632000e7816 */ /* 0x008fe4000000000e */
[----:B--2---:R-:W-:Y:S01]  /*3b210*/  PRMT R13, R11, 0x7632, R13 ;  /* 0x000076320b0d7816 */ /* 0x004fe2000000000d */
[C---:B------:R-:W-:Y:S01]  /*3b220*/  IMAD.WIDE R10, R12.reuse, 0x2, R22 ;  /* 0x000000020c0a7825 */ /* 0x040fe200078e0216 */
[----:B-----5:R0:W-:Y:S04]  /*3b230*/  @P0 STG.E.U16 desc[UR8][R4.64], R7 ;  /* 0x0000000704000986 */ /* 0x0201e8000c101508 */
[----:B------:R-:W-:Y:S01]  /*3b240*/  @P5 STG.E.U16 desc[UR8][R8.64], R13 ;  /* 0x0000000d08005986 */ /* 0x000fe2000c101508 */
[----:B------:R-:W-:Y:S01]  /*3b250*/  ISETP.LT.AND P5, PT, R19, UR4, !P4 ;  /* 0x0000000413007c0c */ /* 0x000fe2000e7a1270 */
[----:B------:R-:W-:Y:S01]  /*3b260*/  VIADD R15, R27, 0x75 ;  /* 0x000000751b0f7836 */ /* 0x000fe20000000000 */
[----:B------:R-:W-:Y:S01]  /*3b270*/  ULDC UR4, c[0x0][0x228] ;  /* 0x00008a0000047ab9 */ /* 0x000fe20000000800 */
[----:B------:R1:W-:Y:S01]  /*3b280*/  @P6 STG.E.U16 desc[UR8][R10.64], R0 ;  /* 0x000000000a006986 */ /* 0x0003e2000c101508 */
[----:B0-----:R-:W-:-:S03]  /*3b290*/  IMAD.WIDE R6, R12, 0x2, R24 ;  /* 0x000000020c067825 */ /* 0x001fc600078e0218 */
[----:B-1----:R-:W2:Y:S04]  /*3b2a0*/  LDL R11, [R1+0x374] ;  /* 0x00037400010b7983 */ /* 0x002ea80000100800 */
[----:B------:R-:W3:Y:S04]  /*3b2b0*/  LDL.LU R0, [R1+0x358] ;  /* 0x0003580001007983 */ /* 0x000ee80000300800 */
[----:B------:R0:W-:Y:S04]  /*3b2c0*/  @P5 STG.E.U16 desc[UR8][R6.64], R14 ;  /* 0x0000000e06005986 */ /* 0x0001e8000c101508 */
[----:B0-----:R-:W5:Y:S01]  /*3b2d0*/  LDL.LU R7, [R1+0x374] ;  /* 0x0003740001077983 */ /* 0x001f620000300800 */
[----:B------:R-:W-:Y:S01]  /*3b2e0*/  ISETP.GE.AND P2, PT, R15, UR5, PT ;  /* 0x000000050f007c0c */ /* 0x000fe2000bf46270 */
[----:B------:R-:W-:-:S02]  /*3b2f0*/  ULDC UR5, c[0x0][0x228] ;  /* 0x00008a0000057ab9 */ /* 0x000fc40000000800 */
[----:B------:R-:W-:Y:S02]  /*3b300*/  ISETP.LT.AND P0, PT, R26, UR5, !P4 ;  /* 0x000000051a007c0c */ /* 0x000fe4000e701270 */
[----:B------:R-:W-:Y:S01]  /*3b310*/  ISETP.LT.AND P6, PT, R28, UR4, !P3 ;  /* 0x000000041c007c0c */ /* 0x000fe2000dfc1270 */
[----:B------:R-:W-:Y:S01]  /*3b320*/  ULDC UR4, c[0x0][0x248] ;  /* 0x0000920000047ab9 */ /* 0x000fe20000000800 */
[----:B------:R-:W-:Y:S01]  /*3b330*/  ISETP.LT.AND P4, PT, R29, UR6, !P4 ;  /* 0x000000061d007c0c */ /* 0x000fe2000e781270 */
[C---:B------:R-:W-:Y:S01]  /*3b340*/  VIADD R13, R12.reuse, UR4 ;  /* 0x000000040c0d7c36 */ /* 0x040fe20008000000 */
[----:B------:R-:W-:Y:S01]  /*3b350*/  ULDC UR4, c[0x0][0x228] ;  /* 0x00008a0000047ab9 */ /* 0x000fe20000000800 */
[C---:B------:R-:W-:Y:S01]  /*3b360*/  IMAD.WIDE R4, R12.reuse, 0x2, R2 ;  /* 0x000000020c047825 */ /* 0x040fe200078e0202 */
[----:B------:R-:W-:Y:S01]  /*3b370*/  ULDC UR5, c[0x0][0x228] ;  /* 0x00008a0000057ab9 */ /* 0x000fe20000000800 */
[----:B------:R-:W-:Y:S02]  /*3b380*/  ULDC UR6, c[0x0][0x228] ;  /* 0x00008a0000067ab9 */ /* 0x000fe40000000800 */
[----:B------:R-:W-:-:S04]  /*3b390*/  IMAD.WIDE R8, R12, 0x2, R20 ;  /* 0x000000020c087825 */ /* 0x000fc800078e0214 */
[----:B------:R-:W-:-:S05]  /*3b3a0*/  VIADD R15, R27, 0x76 ;  /* 0x000000761b0f7836 */ /* 0x000fca0000000000 */
[----:B------:R-:W-:Y:S01]  /*3b3b0*/  ISETP.GE.AND P5, PT, R15, UR7, PT ;  /* 0x000000070f007c0c */ /* 0x000fe2000bfa6270 */
[----:B------:R-:W-:Y:S01]  /*3b3c0*/  VIADD R14, R27, 0x77 ;  /* 0x000000771b0e7836 */ /* 0x000fe20000000000 */
[----:B----4-:R-:W-:Y:S01]  /*3b3d0*/  PRMT R15, R16, 0x7632, R15 ;  /* 0x00007632100f7816 */ /* 0x010fe2000000000f */
[----:B------:R-:W-:Y:S01]  /*3b3e0*/  ULDC UR7, c[0x0][0x228] ;  /* 0x00008a0000077ab9 */ /* 0x000fe20000000800 */
[----:B--2---:R-:W-:Y:S01]  /*3b3f0*/  PRMT R12, R11, 0x7632, R12 ;  /* 0x000076320b0c7816 */ /* 0x004fe2000000000c */
[----:B------:R-:W-:Y:S01]  /*3b400*/  IMAD.WIDE R10, R13, 0x2, R22 ;  /* 0x000000020d0a7825 */ /* 0x000fe200078e0216 */
[----:B-----5:R0:W-:Y:S04]  /*3b410*/  @P0 STG.E.U16 desc[UR8][R4.64], R7 ;  /* 0x0000000704000986 */ /* 0x0201e8000c101508 */
[----:B------:R-:W-:Y:S01]  /*3b420*/  @P4 STG.E.U16 desc[UR8][R8.64], R12 ;  /* 0x0000000c08004986 */ /* 0x000fe2000c101508 */
[----:B------:R-:W-:Y:S01]  /*3b430*/  ISETP.LT.AND P4, PT, R19, UR4, !P3 ;  /* 0x0000000413007c0c */ /* 0x000fe2000df81270 */
[----:B------:R-:W-:-:S02]  /*3b440*/  ULDC UR4, c[0x0][0x228] ;  /* 0x00008a0000047ab9 */ /* 0x000fc40000000800 */
[----:B------:R1:W-:Y:S01]  /*3b450*/  @P6 STG.E.U16 desc[UR8][R10.64], R16 ;  /* 0x000000100a006986 */ /* 0x0003e2000c101508 */
[----:B0-----:R-:W-:-:S03]  /*3b460*/  IMAD.WIDE R6, R13, 0x2, R24 ;  /* 0x000000020d067825 */ /* 0x001fc600078e0218 */
[----:B-1----:R-:W2:Y:S04]  /*3b470*/  LDL R11, [R1+0x368] ;  /* 0x00036800010b7983 */ /* 0x002ea80000100800 */
[----:B------:R-:W4:Y:S04]  /*3b480*/  LDL.LU R16, [R1+0x34c] ;  /* 0x00034c0001107983 */ /* 0x000f280000300800 */
[----:B------:R0:W-:Y:S04]  /*3b490*/  @P4 STG.E.U16 desc[UR8][R6.64], R15 ;  /* 0x0000000f06004986 */ /* 0x0001e8000c101508 */
[----:B0-----:R-:W5:Y:S01]  /*3b4a0*/  LDL.LU R7, [R1+0x368] ;  /* 0x0003680001077983 */ /* 0x001f620000300800 */
[----:B------:R-:W-:-:S03]  /*3b4b0*/  ISETP.GE.AND P4, PT, R14, UR11, PT ;  /* 0x0000000b0e007c0c */ /* 0x000fc6000bf86270 */
[----:B------:R-:W4:Y:S01]  /*3b4c0*/  LDL.LU R14, [R1+0x378] ;  /* 0x00037800010e7983 */ /* 0x000f220000300800 */
[----:B------:R-:W-:Y:S01]  /*3b4d0*/  ISETP.LT.AND P0, PT, R26, UR5, !P3 ;  /* 0x000000051a007c0c */ /* 0x000fe2000df01270 */
[----:B------:R-:W-:Y:S01]  /*3b4e0*/  IMAD.WIDE R4, R13, 0x2, R2 ;  /* 0x000000020d047825 */ /* 0x000fe200078e0202 */
[----:B------:R-:W-:Y:S01]  /*3b4f0*/  ISETP.LT.AND P3, PT, R29, UR6, !P3 ;  /* 0x000000061d007c0c */ /* 0x000fe2000df61270 */
[----:B------:R-:W-:Y:S01]  /*3b500*/  ULDC UR5, c[0x0][0x228] ;  /* 0x00008a0000057ab9 */ /* 0x000fe20000000800 */
[----:B------:R-:W-:Y:S01]  /*3b510*/  ISETP.LT.AND P6, PT, R28, UR4, !P2 ;  /* 0x000000041c007c0c */ /* 0x000fe2000d7c1270 */
[----:B------:R-:W-:Y:S01]  /*3b520*/  ULDC UR4, c[0x0][0x248] ;  /* 0x0000920000047ab9 */ /* 0x000fe20000000800 */
[----:B------:R-:W-:Y:S01]  /*3b530*/  IMAD.WIDE R8, R13, 0x2, R20 ;  /* 0x000000020d087825 */ /* 0x000fe200078e0214 */
[----:B------:R-:W-:-:S03]  /*3b540*/  ULDC UR6, c[0x0][0x228] ;  /* 0x00008a0000067ab9 */ /* 0x000fc60000000800 */
[----:B------:R-:W-:Y:S01]  /*3b550*/  VIADD R12, R13, UR4 ;  /* 0x000000040d0c7c36 */ /* 0x000fe20008000000 */
[----:B------:R-:W-:Y:S01]  /*3b560*/  ULDC UR4, c[0x0][0x228] ;  /* 0x00008a0000047ab9 */ /* 0x000fe20000000800 */
[----:B--2---:R-:W-:Y:S02]  /*3b570*/  PRMT R13, R11, 0x7632, R13 ;  /* 0x000076320b0d7816 */ /* 0x004fe4000000000d */
[----:B------:R-:W-:Y:S01]  /*3b580*/  IMAD.WIDE R10, R12, 0x2, R22 ;  /* 0x000000020c0a7825 */ /* 0x000fe200078e0216 */
[----:B-----5:R0:W-:Y:S01]  /*3b590*/  @P0 STG.E.U16 desc[UR8][R4.64], R7 ;  /* 0x0000000704000986 */ /* 0x0201e2000c101508 */
[----:B------:R-:W-:Y:S01]  /*3b5a0*/  ISETP.LT.AND P0, PT, R26, UR5, !P2 ;  /* 0x000000051a007c0c */ /* 0x000fe2000d701270 */
[----:B------:R-:W-:Y:S02]  /*3b5b0*/  ULDC UR5, c[0x0][0x228] ;  /* 0x00008a0000057ab9 */ /* 0x000fe40000000800 */
[----:B------:R1:W-:Y:S01]  /*3b5c0*/  @P3 STG.E.U16 desc[UR8][R8.64], R13 ;  /* 0x0000000d08003986 */ /* 0x0003e2000c101508 */
[----:B------:R-:W-:Y:S01]  /*3b5d0*/  ISETP.LT.AND P3, PT, R19, UR4, !P2 ;  /* 0x0000000413007c0c */ /* 0x000fe2000d761270 */
[----:B------:R-:W-:-:S02]  /*3b5e0*/  ULDC UR4, c[0x0][0x228] ;  /* 0x00008a0000047ab9 */ /* 0x000fc40000000800 */
[----:B------:R-:W-:Y:S01]  /*3b5f0*/  ISETP.LT.AND P2, PT, R29, UR4, !P2 ;  /* 0x000000041d007c0c */ /* 0x000fe2000d741270 */
[----:B------:R-:W-:Y:S01]  /*3b600*/  ULDC UR4, c[0x0][0x248] ;  /* 0x0000920000047ab9 */ /* 0x000fe20000000800 */
[----:B---3--:R2:W-:Y:S01]  /*3b610*/  @P6 STG.E.U16 desc[UR8][R10.64], R0 ;  /* 0x000000000a006986 */ /* 0x0085e2000c101508 */
[----:B0-----:R-:W-:Y:S01]  /*3b620*/  IMAD.WIDE R4, R12, 0x2, R24 ;  /* 0x000000020c047825 */ /* 0x001fe200078e0218 */
[----:B-1----:R-:W-:-:S03]  /*3b630*/  PRMT R13, R0, 0x7632, R13 ;  /* 0x00007632000d7816 */ /* 0x002fc6000000000d */
[----:B------:R-:W-:-:S04]  /*3b640*/  IMAD.WIDE R6, R12, 0x2, R2 ;  /* 0x000000020c067825 */ /* 0x000fc800078e0202 */
[----:B------:R-:W-:-:S04]  /*3b650*/  IMAD.WIDE R8, R12, 0x2, R20 ;  /* 0x000000020c087825 */ /* 0x000fc800078e0214 */
[----:B--2---:R-:W-:Y:S01]  /*3b660*/  VIADD R10, R12, UR4 ;  /* 0x000000040c0a7c36 */ /* 0x004fe20008000000 */
[----:B----4-:R-:W-:Y:S01]  /*3b670*/  PRMT R12, R14, 0x7632, R12 ;  /* 0x000076320e0c7816 */ /* 0x010fe2000000000c */
[----:B------:R0:W-:Y:S01]  /*3b680*/  @P3 STG.E.U16 desc[UR8][R4.64], R13 ;  /* 0x0000000d04003986 */ /* 0x0001e2000c101508 */
[----:B------:R-:W-:Y:S01]  /*3b690*/  ULDC UR4, c[0x0][0x228] ;  /* 0x00008a0000047ab9 */ /* 0x000fe20000000800 */
[----:B------:R-:W-:Y:S01]  /*3b6a0*/  ISETP.LT.AND P6, PT, R28, UR6, !P5 ;  /* 0x000000061c007c0c */ /* 0x000fe2000efc1270 */
[----:B------:R-:W-:Y:S01]  /*3b6b0*/  ULDC UR6, c[0x0][0x228] ;  /* 0x00008a0000067ab9 */ /* 0x000fe20000000800 */
[----:B------:R1:W-:Y:S04]  /*3b6c0*/  @P0 STG.E.U16 desc[UR8][R6.64], R14 ;  /* 0x0000000e06000986 */ /* 0x0003e8000c101508 */
[----:B------:R2:W-:Y:S01]  /*3b6d0*/  @P2 STG.E.U16 desc[UR8][R8.64], R12 ;  /* 0x0000000c08002986 */ /* 0x0005e2000c101508 */
[----:B------:R-:W-:Y:S01]  /*3b6e0*/  ISETP.LT.AND P2, PT, R19, UR4, !P5 ;  /* 0x0000000413007c0c */ /* 0x000fe2000ef41270 */
[----:B------:R-:W-:-:S02]  /*3b6f0*/  VIADD R11, R27, 0x78 ;  /* 0x000000781b0b7836 */ /* 0x000fc40000000000 */
[----:B------:R-:W3:Y:S01]  /*3b700*/  LDL.LU R0, [R1+0x36c] ;  /* 0x00036c0001007983 */ /* 0x000ee20000300800 */
[----:B0-----:R-:W-:-:S04]  /*3b710*/  IMAD.WIDE R4, R10, 0x2, R22 ;  /* 0x000000020a047825 */ /* 0x001fc800078e0216 */
[----:B-1----:R-:W-:Y:S01]  /*3b720*/  IMAD.WIDE R6, R10, 0x2, R24 ;  /* 0x000000020a067825 */ /* 0x002fe200078e0218 */
[----:B--2---:R-:W-:Y:S01]  /*3b730*/  PRMT R12, R16, 0x7632, R12 ;  /* 0x00007632100c7816 */ /* 0x004fe2000000000c */
[----:B------:R0:W-:Y:S01]  /*3b740*/  @P6 STG.E.U16 desc[UR8][R4.64], R16 ;  /* 0x0000001004006986 */ /* 0x0001e2000c101508 */
[----:B------:R-:W-:Y:S01]  /*3b750*/  ISETP.LT.AND P0, PT, R26, UR5, !P5 ;  /* 0x000000051a007c0c */ /* 0x000fe2000ef01270 */
[----:B------:R-:W-:Y:S02]  /*3b760*/  ULDC UR4, c[0x0][0x228] ;  /* 0x00008a0000047ab9 */ /* 0x000fe40000000800 */
[----:B------:R1:W-:Y:S04]  /*3b770*/  @P2 STG.E.U16 desc[UR8][R6.64], R12 ;  /* 0x0000000c06002986 */ /* 0x0003e8000c101508 */
[----:B0-----:R-:W2:Y:S01]  /*3b780*/  LDL.LU R16, [R1+0x3a0] ;  /* 0x0003a00001107983 */ /* 0x001ea20000300800 */
[----:B------:R-:W-:Y:S01]  /*3b790*/  ISETP.GE.AND P3, PT, R11, UR13, PT ;  /* 0x0000000d0b007c0c */ /* 0x000fe2000bf66270 */
[----:B------:R-:W-:Y:S01]  /*3b7a0*/  IMAD.WIDE R4, R10, 0x2, R2 ;  /* 0x000000020a047825 */ /* 0x000fe200078e0202 */
[----:B------:R-:W-:Y:S01]  /*3b7b0*/  ULDC UR5, c[0x0][0x228] ;  /* 0x00008a0000057ab9 */ /* 0x000fe20000000800 */
[----:B-1----:R-:W4:Y:S01]  /*3b7c0*/  LDL.LU R7, [R1+0x35c] ;  /* 0x00035c0001077983 */ /* 0x002f220000300800 */
[----:B------:R-:W-:Y:S01]  /*3b7d0*/  ISETP.LT.AND P5, PT, R29, UR6, !P5 ;  /* 0x000000061d007c0c */ /* 0x000fe2000efa1270 */
[----:B------:R-:W-:Y:S01]  /*3b7e0*/  VIADD R14, R27, 0x79 ;  /* 0x000000791b0e7836 */ /* 0x000fe20000000000 */
[----:B------:R-:W-:Y:S01]  /*3b7f0*/  ISETP.LT.AND P6, PT, R28, UR4, !P4 ;  /* 0x000000041c007c0c */ /* 0x000fe2000e7c1270 */
[----:B------:R-:W-:Y:S01]  /*3b800*/  ULDC UR4, c[0x0][0x248] ;  /* 0x0000920000047ab9 */ /* 0x000fe20000000800 */
[----:B------:R-:W-:Y:S01]  /*3b810*/  ULDC UR6, c[0x0][0x228] ;  /* 0x00008a0000067ab9 */ /* 0x000fe20000000800 */
[C---:B------:R-:W-:Y:S01]  /*3b820*/  VIADD R13, R10.reuse, UR4 ;  /* 0x000000040a0d7c36 */ /* 0x040fe20008000000 */
[----:B------:R-:W-:Y:S01]  /*3b830*/  ULDC UR4, c[0x0][0x228] ;  /* 0x00008a0000047ab9 */ /* 0x000fe20000000800 */
[----:B------:R-:W-:Y:S01]  /*3b840*/  IMAD.WIDE R10, R10, 0x2, R20 ;  /* 0x000000020a0a7825 */ /* 0x000fe200078e0214 */
[----:B------:R-:W-:-:S03]  /*3b850*/  ISETP.GE.AND P2, PT, R14, UR21, PT ;  /* 0x000000150e007c0c */ /* 0x000fc6000bf46270 */
[----:B------:R-:W-:Y:S01]  /*3b860*/  IMAD.WIDE R8, R13, 0x2, R22 ;  /* 0x000000020d087825 */ /* 0x000fe200078e0216 */
[----:B---3--:R-:W-:Y:S01]  /*3b870*/  PRMT R15, R0, 0x7632, R15 ;  /* 0x00007632000f7816 */ /* 0x008fe2000000000f */
[----:B------:R0:W-:Y:S04]  /*3b880*/  @P0 STG.E.U16 desc[UR8][R4.64], R0 ;  /* 0x0000000004000986 */ /* 0x0001e8000c101508 */
[----:B------:R1:W-:Y:S01]  /*3b890*/  @P5 STG.E.U16 desc[UR8][R10.64], R15 ;  /* 0x0000000f0a005986 */ /* 0x0003e2000c101508 */
[----:B------:R-:W-:Y:S01]  /*3b8a0*/  ISETP.LT.AND P5, PT, R19, UR4, !P4 ;  /* 0x0000000413007c0c */ /* 0x000fe2000e7a1270 */
[----:B------:R-:W-:Y:S01]  /*3b8b0*/  ULDC UR4, c[0x0][0x228] ;  /* 0x00008a0000047ab9 */ /* 0x000fe20000000800 */
[----:B0-----:R-:W-:Y:S01]  /*3b8c0*/  IMAD.WIDE R4, R13, 0x2, R24 ;  /* 0x000000020d047825 */ /* 0x001fe200078e0218 */
[----:B------:R-:W3:Y:S04]  /*3b8d0*/  LDL.LU R0, [R1+0x1114] ;  /* 0x0011140001007983 */ /* 0x000ee80000300800 */
[----:B-1----:R-:W5:Y:S04]  /*3b8e0*/  LDL R11, [R1+0x37c] ;  /* 0x00037c00010b7983 */ /* 0x002f680000100800 */
[----:B------:R-:W3:Y:S01]  /*3b8f0*/  LDL R15, [R1+0x390] ;  /* 0x00039000010f7983 */ /* 0x000ee20000100800 */
[----:B----4-:R-:W-:-:S03]  /*3b900*/  PRMT R14, R7, 0x7632, R14 ;  /* 0x00007632070e7816 */ /* 0x010fc6000000000e */
[----:B------:R-:W-:Y:S04]  /*3b910*/  @P6 STG.E.U16 desc[UR8][R8.64], R7 ;  /* 0x0000000708006986 */ /* 0x000fe8000c101508 */
[----:B------:R0:W-:Y:S04]  /*3b920*/  @P5 STG.E.U16 desc[UR8][R4.64], R14 ;  /* 0x0000000e04005986 */ /* 0x0001e8000c101508 */
[----:B0-----:R-:W4:Y:S01]  /*3b930*/  LDL.LU R5, [R1+0x37c] ;  /* 0x00037c0001057983 */ /* 0x001f220000300800 */
[----:B------:R-:W-:Y:S01]  /*3b940*/  ISETP.LT.AND P0, PT, R26, UR5, !P4 ;  /* 0x000000051a007c0c */ /* 0x000fe2000e701270 */
[----:B------:R-:W-:Y:S01]  /*3b950*/  IMAD.WIDE R6, R13, 0x2, R2 ;  /* 0x000000020d067825 */ /* 0x000fe200078e0202 */
[----:B------:R-:W-:Y:S01]  /*3b960*/  ISETP.LT.AND P4, PT, R29, UR6, !P4 ;  /* 0x000000061d007c0c */ /* 0x000fe2000e781270 */
[----:B------:R-:W-:Y:S01]  /*3b970*/  ULDC UR5, c[0x0][0x228] ;  /* 0x00008a0000057ab9 */ /* 0x000fe20000000800 */
[----:B------:R-:W-:Y:S01]  /*3b980*/  ISETP.LT.AND P6, PT, R28, UR4, !P3 ;  /* 0x000000041c007c0c */ /* 0x000fe2000dfc1270 */
[----:B------:R-:W-:Y:S01]  /*3b990*/  ULDC UR4, c[0x0][0x248] ;  /* 0x0000920000047ab9 */ /* 0x000fe20000000800 */
[----:B------:R-:W-:Y:S01]  /*3b9a0*/  IMAD.WIDE R8, R13, 0x2, R20 ;  /* 0x000000020d087825 */ /* 0x000fe200078e0214 */
[----:B--2---:R-:W-:Y:S01]  /*3b9b0*/  PRMT R17, R16, 0x7632, R17 ;  /* 0x0000763210117816 */ /* 0x004fe20000000011 */
[----:B------:R-:W-:-:S02]  /*3b9c0*/  ULDC UR6, c[0x0][0x228] ;  /* 0x00008a0000067ab9 */ /* 0x000fc40000000800 */
[----:B------:R-:W-:Y:S01]  /*3b9d0*/  VIADD R12, R13, UR4 ;  /* 0x000000040d0c7c36 */ /* 0x000fe20008000000 */
[----:B------:R-:W-:Y:S01]  /*3b9e0*/  ULDC UR4, c[0x0][0x228] ;  /* 0x00008a0000047ab9 */ /* 0x000fe20000000800 */
[----:B-----5:R-:W-:Y:S02]  /*3b9f0*/  PRMT R13, R11, 0x7632, R13 ;  /* 0x000076320b0d7816 */ /* 0x020fe4000000000d */
[----:B------:R-:W-:Y:S01]  /*3ba00*/  IMAD.WIDE R10, R12, 0x2, R22 ;  /* 0x000000020c0a7825 */ /* 0x000fe200078e0216 */
[----:B----4-:R-:W-:Y:S04]  /*3ba10*/  @P0 STG.E.U16 desc[UR8][R6.64], R5 ;  /* 0x0000000506000986 */ /* 0x010fe8000c101508 */
[----:B------:R0:W-:Y:S01]  /*3ba20*/  @P4 STG.E.U16 desc[UR8][R8.64], R13 ;  /* 0x0000000d08004986 */ /* 0x0001e2000c101508 */
[----:B------:R-:W-:Y:S01]  /*3ba30*/  ISETP.LT.AND P4, PT, R19, UR4, !P3 ;  /* 0x0000000413007c0c */ /* 0x000fe2000df81270 */
[----:B------:R-:W-:-:S02]  /*3ba40*/  ULDC UR4, c[0x0][0x248] ;  /* 0x0000920000047ab9 */ /* 0x000fc40000000800 */
[----:B------:R1:W-:Y:S01]  /*3ba50*/  @P6 STG.E.U16 desc[UR8][R10.64], R16 ;  /* 0x000000100a006986 */ /* 0x0003e2000c101508 */
[----:B------:R-:W-:Y:S01]  /*3ba60*/  ISETP.LT.AND P5, PT, R26, UR5, !P3 ;  /* 0x000000051a007c0c */ /* 0x000fe2000dfa1270 */
[----:B------:R-:W-:Y:S02]  /*3ba70*/  ULDC UR5, c[0x0][0x228] ;  /* 0x00008a0000057ab9 */ /* 0x000fe40000000800 */
[----:B---3--:R-:W2:Y:S01]  /*3ba80*/  LDS.128 R4, [R0] ;  /* 0x0000000000047984 */ /* 0x008ea20000000c00 */
[----:B0-----:R-:W-:-:S04]  /*3ba90*/  IMAD.WIDE R8, R12, 0x2, R24 ;  /* 0x000000020c087825 */ /* 0x001fc800078e0218 */
[----:B-1----:R-:W-:Y:S01]  /*3baa0*/  VIADD R16, R27, 0x7a ;  /* 0x0000007a1b107836 */ /* 0x002fe20000000000 */
[----:B------:R0:W-:Y:S04]  /*3bab0*/  @P4 STG.E.U16 desc[UR8][R8.64], R17 ;  /* 0x0000001108004986 */ /* 0x0001e8000c101508 */
[----:B------:R-:W-:Y:S02]  /*3bac0*/  ISETP.GE.AND P0, PT, R16, UR19, PT ;  /* 0x0000001310007c0c */ /* 0x000fe4000bf06270 */
[----:B------:R-:W3:Y:S04]  /*3bad0*/  LDL.LU R16, [R1+0x380] ;  /* 0x0003800001107983 */ /* 0x000ee80000300800 */
[----:B0-----:R-:W4:Y:S01]  /*3bae0*/  LDL.LU R9, [R1+0x390] ;  /* 0x0003900001097983 */ /* 0x001f220000300800 */
[----:B------:R-:W-:Y:S01]  /*3baf0*/  ISETP.LT.AND P3, PT, R29, UR6, !P3 ;  /* 0x000000061d007c0c */ /* 0x000fe2000df61270 */
[C---:B------:R-:W-:Y:S01]  /*3bb00*/  VIADD R0, R12.reuse, UR4 ;  /* 0x000000040c007c36 */ /* 0x040fe20008000000 */
[----:B------:R-:W-:Y:S01]  /*3bb10*/  PRMT R18, R15, 0x7632, R18 ;  /* 0x000076320f127816 */ /* 0x000fe20000000012 */
[----:B------:R-:W-:Y:S01]  /*3bb20*/  IMAD.WIDE R10, R12, 0x2, R2 ;  /* 0x000000020c0a7825 */ /* 0x000fe200078e0202 */
[----:B------:R-:W-:Y:S01]  /*3bb30*/  ULDC UR4, c[0x0][0x228] ;  /* 0x00008a0000047ab9 */ /* 0x000fe20000000800 */
[----:B------:R-:W-:-:S02]  /*3bb40*/  ULDC UR6, c[0x0][0x228] ;  /* 0x00008a0000067ab9 */ /* 0x000fc40000000800 */
[----:B------:R-:W-:-:S04]  /*3bb50*/  IMAD.WIDE R12, R12, 0x2, R20 ;  /* 0x000000020c0c7825 */ /* 0x000fc800078e0214 */
[----:B------:R-:W-:Y:S01]  /*3bb60*/  VIADD R17, R27, 0x7b ;  /* 0x0000007b1b117836 */ /* 0x000fe20000000000 */
[----:B------:R-:W-:Y:S01]  /*3bb70*/  ISETP.LT.AND P6, PT, R28, UR7, !P2 ;  /* 0x000000071c007c0c */ /* 0x000fe2000d7c1270 */
[----:B------:R-:W-:Y:S01]  /*3bb80*/  IMAD.WIDE R14, R0, 0x2, R22 ;  /* 0x00000002000e7825 */ /* 0x000fe200078e0216 */
[----:B------:R-:W-:Y:S01]  /*3bb90*/  ISETP.LT.AND P4, PT, R19, UR4, !P2 ;  /* 0x0000000413007c0c */ /* 0x000fe2000d781270 */
[----:B------:R-:W-:Y:S01]  /*3bba0*/  ULDC UR7, c[0x0][0x228] ;  /* 0x00008a0000077ab9 */ /* 0x000fe20000000800 */
[----:B------:R-:W-:Y:S01]  /*3bbb0*/  ULDC UR4, c[0x0][0x248] ;  /* 0x0000920000047ab9 */ /* 0x000fe20000000800 */
[----:B----4-:R0:W-:Y:S01]  /*3bbc0*/  @P5 STG.E.U16 desc[UR8][R10.64], R9 ;  /* 0x000000090a005986 */ /* 0x0101e2000c101508 */
[----:B------:R-:W-:Y:S01]  /*3bbd0*/  ISETP.LT.AND P5, PT, R26, UR5, !P2 ;  /* 0x000000051a007c0c */ /* 0x000fe2000d7a1270 */
[----:B------:R-:W-:Y:S02]  /*3bbe0*/  ULDC UR5, c[0x0][0x228] ;  /* 0x00008a0000057ab9 */ /* 0x000fe40000000800 */
[----:B------:R1:W-:Y:S01]  /*3bbf0*/  @P3 STG.E.U16 desc[UR8][R12.64], R18 ;  /* 0x000000120c003986 */ /* 0x0003e2000c101508 */
[----:B------:R-:W-:Y:S01]  /*3bc00*/  ISETP.LT.AND P3, PT, R29, UR6, !P2 ;  /* 0x000000061d007c0c */ /* 0x000fe2000d761270 */
[----:B------:R-:W-:Y:S01]  /*3bc10*/  ULDC UR6, c[0x0][0x228] ;  /* 0x00008a0000067ab9 */ /* 0x000fe20000000800 */
[----:B------:R-:W-:-:S02]  /*3bc20*/  ISETP.GE.AND P2, PT, R17, UR17, PT ;  /* 0x0000001111007c0c */ /* 0x000fc4000bf46270 */
[----:B------:R-:W4:Y:S04]  /*3bc30*/  LDL.LU R17, [R1+0x3a4] ;  /* 0x0003a40001117983 */ /* 0x000f280000300800 */
[----:B---3--:R3:W-:Y:S01]  /*3bc40*/  @P6 STG.E.U16 desc[UR8][R14.64], R16 ;  /* 0x000000100e006986 */ /* 0x0087e2000c101508 */
[----:B------:R-:W-:Y:S01]  /*3bc50*/  ISETP.LT.AND P6, PT, R28, UR7, !P0 ;  /* 0x000000071c007c0c */ /* 0x000fe2000c7c1270 */
[----:B0-----:R-:W-:Y:S01]  /*3bc60*/  IMAD.WIDE R10, R0, 0x2, R24 ;  /* 0x00000002000a7825 */ /* 0x001fe200078e0218 */
[----:B-1----:R-:W-:Y:S01]  /*3bc70*/  PRMT R18, R16, 0x7632, R18 ;  /* 0x0000763210127816 */ /* 0x002fe20000000012 */
[----:B------:R-:W-:Y:S02]  /*3bc80*/  ULDC UR7, c[0x0][0x228] ;  /* 0x00008a0000077ab9 */ /* 0x000fe40000000800 */
[----:B------:R-:W-:-:S04]  /*3bc90*/  IMAD.WIDE R8, R0, 0x2, R2 ;  /* 0x0000000200087825 */ /* 0x000fc800078e0202 */
[----:B------:R-:W-:-:S04]  /*3bca0*/  IMAD.WIDE R12, R0, 0x2, R20 ;  /* 0x00000002000c7825 */ /* 0x000fc800078e0214 */
[----:B---3--:R-:W-:Y:S01]  /*3bcb0*/  VIADD R16, R0, UR4 ;  /* 0x0000000400107c36 */ /* 0x008fe20008000000 */
[----:B--2---:R-:W-:Y:S01]  /*3bcc0*/  PRMT R0, R4, 0x7632, R0 ;  /* 0x0000763204007816 */ /* 0x004fe20000000000 */
[----:B------:R0:W-:Y:S01]  /*3bcd0*/  @P4 STG.E.U16 desc[UR8][R10.64], R18 ;  /* 0x000000120a004986 */ /* 0x0001e2000c101508 */
[----:B------:R-:W-:Y:S01]  /*3bce0*/  ULDC UR4, c[0x0][0x228] ;  /* 0x00008a0000047ab9 */ /* 0x000fe20000000800 */
[----:B------:R-:W-:Y:S02]  /*3bcf0*/  IMAD.WIDE R14, R16, 0x2, R22 ;  /* 0x00000002100e7825 */ /* 0x000fe400078e0216 */
[----:B------:R-:W-:Y:S04]  /*3bd00*/  @P5 STG.E.U16 desc[UR8][R8.64], R4 ;  /* 0x0000000408005986 */ /* 0x000fe8000c101508 */
[----:B------:R1:W-:Y:S01]  /*3bd10*/  @P3 STG.E.U16 desc[UR8][R12.64], R0 ;  /* 0x000000000c003986 */ /* 0x0003e2000c101508 */
[----:B------:R-:W-:Y:S01]  /*3bd20*/  ISETP.LT.AND P4, PT, R19, UR4, !P0 ;  /* 0x0000000413007c0c */ /* 0x000fe2000c781270 */
[----:B------:R-:W-:-:S02]  /*3bd30*/  ULDC UR4, c[0x0][0x248] ;  /* 0x0000920000047ab9 */ /* 0x000fc40000000800 */
[----:B0-----:R-:W2:Y:S01]  /*3bd40*/  LDL.LU R18, [R1+0x384] ;  /* 0x0003840001127983 */ /* 0x001ea20000300800 */
[----:B------:R-:W-:Y:S01]  /*3bd50*/  ISETP.LT.AND P5, PT, R26, UR5, !P0 ;  /* 0x000000051a007c0c */ /* 0x000fe2000c7a1270 */
[----:B------:R-:W-:Y:S01]  /*3bd60*/  IMAD.WIDE R10, R16, 0x2, R24 ;  /* 0x00000002100a7825 */ /* 0x000fe200078e0218 */
[----:B------:R-:W-:Y:S01]  /*3bd70*/  ISETP.LT.AND P3, PT, R29, UR6, !P0 ;  /* 0x000000061d007c0c */ /* 0x000fe2000c761270 */
[----:B------:R-:W-:Y:S01]  /*3bd80*/  ULDC UR5, c[0x0][0x228] ;  /* 0x00008a0000057ab9 */ /* 0x000fe20000000800 */
[----:B------:R-:W-:Y:S01]  /*3bd90*/  ULDC UR6, c[0x0][0x228] ;  /* 0x00008a0000067ab9 */ /* 0x000fe20000000800 */
[----:B-1----:R-:W3:Y:S04]  /*3bda0*/  LDL R13, [R1+0x394] ;  /* 0x00039400010d7983 */ /* 0x002ee80000100800 */
[----:B----4-:R0:W-:Y:S02]  /*3bdb0*/  @P6 STG.E.U16 desc[UR8][R14.64], R17 ;  /* 0x000000110e006986 */ /* 0x0101e4000c101508 */
[----:B0-----:R-:W-:-:S05]  /*3bdc0*/  VIADD R14, R27, 0x7c ;  /* 0x0000007c1b0e7836 */ /* 0x001fca0000000000 */
[----:B------:R-:W-:Y:S02]  /*3bdd0*/  ISETP.GE.AND P0, PT, R14, UR15, PT ;  /* 0x0000000f0e007c0c */ /* 0x000fe4000bf06270 */
[----:B------:R-:W4:Y:S01]  /*3bde0*/  LDL.LU R14, [R1+0x394] ;  /* 0x00039400010e7983 */ /* 0x000f220000300800 */
[----:B------:R-:W-:Y:S01]  /*3bdf0*/  PRMT R4, R17, 0x7632, R4 ;  /* 0x0000763211047816 */ /* 0x000fe20000000004 */
[----:B------:R-:W-:Y:S01]  /*3be00*/  VIADD R0, R16, UR4 ;  /* 0x0000000410007c36 */ /* 0x000fe20008000000 */
[----:B------:R-:W-:Y:S01]  /*3be10*/  ISETP.LT.AND P6, PT, R28, UR7, !P2 ;  /* 0x000000071c007c0c */ /* 0x000fe2000d7c1270 */
[----:B------:R-:W-:Y:S01]  /*3be20*/  ULDC UR4, c[0x0][0x228] ;  /* 0x00008a0000047ab9 */ /* 0x000fe20000000800 */
[C---:B------:R-:W-:Y:S01]  /*3be30*/  IMAD.WIDE R8, R16.reuse, 0x2, R2 ;  /* 0x0000000210087825 */ /* 0x040fe200078e0202 */
[----:B------:R2:W-:Y:S01]  /*3be40*/  @P4 STG.E.U16 desc[UR8][R10.64], R4 ;  /* 0x000000040a004986 */ /* 0x0005e2000c101508 */
[----:B------:R-:W-:Y:S01]  /*3be50*/  ISETP.LT.AND P4, PT, R19, UR4, !P2 ;  /* 0x0000000413007c0c */ /* 0x000fe2000d781270 */
[----:B------:R-:W-:Y:S01]  /*3be60*/  ULDC UR7, c[0x0][0x228] ;  /* 0x00008a0000077ab9 */ /* 0x000fe20000000800 */
[----:B------:R-:W-:Y:S01]  /*3be70*/  IMAD.WIDE R16, R16, 0x2, R20 ;  /* 0x0000000210107825 */ /* 0x000fe200078e0214 */
[----:B------:R-:W-:Y:S01]  /*3be80*/  ULDC UR4, c[0x0][0x248] ;  /* 0x0000920000047ab9 */ /* 0x000fe20000000800 */
[----:B---3--:R-:W-:-:S02]  /*3be90*/  PRMT R15, R13, 0x7632, R15 ;  /* 0x000076320d0f7816 */ /* 0x008fc4000000000f */
[----:B------:R-:W-:Y:S01]  /*3bea0*/  IMAD.WIDE R12, R0, 0x2, R22 ;  /* 0x00000002000c7825 */ /* 0x000fe200078e0216 */
[----:B--2---:R-:W-:-:S03]  /*3beb0*/  PRMT R4, R18, 0x7632, R4 ;  /* 0x0000763212047816 */ /* 0x004fc60000000004 */
[----:B------:R-:W-:Y:S01]  /*3bec0*/  IMAD.WIDE R10, R0, 0x2, R24 ;  /* 0x00000002000a7825 */ /* 0x000fe200078e0218 */
[----:B----4-:R-:W-:Y:S04]  /*3bed0*/  @P5 STG.E.U16 desc[UR8][R8.64], R14 ;  /* 0x0000000e08005986 */ /* 0x010fe8000c101508 */
[----:B------:R0:W-:Y:S01]  /*3bee0*/  @P3 STG.E.U16 desc[UR8][R16.64], R15 ;  /* 0x0000000f10003986 */ /* 0x0001e2000c101508 */
[----:B------:R-:W-:Y:S01]  /*3bef0*/  ISETP.LT.AND P5, PT, R26, UR5, !P2 ;  /* 0x000000051a007c0c */ /* 0x000fe2000d7a1270 */
[----:B------:R-:W-:Y:S01]  /*3bf00*/  ULDC UR5, c[0x0][0x228] ;  /* 0x00008a0000057ab9 */ /* 0x000fe20000000800 */
[----:B------:R-:W-:Y:S01]  /*3bf10*/  ISETP.LT.AND P3, PT, R29, UR6, !P2 ;  /* 0x000000061d007c0c */ /* 0x000fe2000d761270 */
[----:B------:R1:W-:Y:S01]  /*3bf20*/  @P6 STG.E.U16 desc[UR8][R12.64], R18 ;  /* 0x000000120c006986 */ /* 0x0003e2000c101508 */
[----:B------:R-:W-:Y:S01]  /*3bf30*/  ULDC UR6, c[0x0][0x228] ;  /* 0x00008a0000067ab9 */ /* 0x000fe20000000800 */
[----:B0-----:R-:W-:-:S02]  /*3bf40*/  VIADD R16, R27, 0x7d ;  /* 0x0000007d1b107836 */ /* 0x001fc40000000000 */
[----:B------:R0:W-:Y:S04]  /*3bf50*/  @P4 STG.E.U16 desc[UR8][R10.64], R4 ;  /* 0x000000040a004986 */ /* 0x0001e8000c101508 */
[----:B-1----:R-:W2:Y:S01]  /*3bf60*/  LDL.LU R18, [R1+0x388] ;  /* 0x0003880001127983 */ /* 0x002ea20000300800 */
[----:B------:R-:W-:-:S03]  /*3bf70*/  ISETP.GE.AND P2, PT, R16, UR25, PT ;  /* 0x0000001910007c0c */ /* 0x000fc6000bf46270 */
[----:B------:R-:W3:Y:S04]  /*3bf80*/  LDL.LU R16, [R1+0x398] ;  /* 0x0003980001107983 */ /* 0x000ee80000300800 */
[----:B0-----:R-:W4:Y:S01]  /*3bf90*/  LDL.LU R11, [R1+0x3a8] ;  /* 0x0003a800010b7983 */ /* 0x001f220000300800 */
[----:B------:R-:W-:Y:S01]  /*3bfa0*/  ISETP.LT.AND P6, PT, R28, UR7, !P0 ;  /* 0x000000071c007c0c */ /* 0x000fe2000c7c1270 */
[C---:B------:R-:W-:Y:S01]  /*3bfb0*/  VIADD R17, R0.reuse, UR4 ;  /* 0x0000000400117c36 */ /* 0x040fe20008000000 */
[----:B------:R-:W-:Y:S01]  /*3bfc0*/  ULDC UR4, c[0x0][0x228] ;  /* 0x00008a0000047ab9 */ /* 0x000fe20000000800 */
[----:B------:R-:W-:-:S04]  /*3bfd0*/  IMAD.WIDE R8, R0, 0x2, R2 ;  /* 0x0000000200087825 */ /* 0x000fc800078e0202 */
[----:B------:R-:W-:Y:S01]  /*3bfe0*/  IMAD.WIDE R12, R0, 0x2, R20 ;  /* 0x00000002000c7825 */ /* 0x000fe200078e0214 */
[----:B------:R-:W-:-:S03]  /*3bff0*/  PRMT R0, R5, 0x7632, R0 ;  /* 0x0000763205007816 */ /* 0x000fc60000000000 */
[----:B------:R-:W-:Y:S01]  /*3c000*/  IMAD.WIDE R14, R17, 0x2, R22 ;  /* 0x00000002110e7825 */ /* 0x000fe200078e0216 */
[----:B------:R0:W-:Y:S04]  /*3c010*/  @P5 STG.E.U16 desc[UR8][R8.64], R5 ;  /* 0x0000000508005986 */ /* 0x0001e8000c101508 */
[----:B------:R-:W-:Y:S01]  /*3c020*/  @P3 STG.E.U16 desc[UR8][R12.64], R0 ;  /* 0x000000000c003986 */ /* 0x000fe2000c101508 */
[----:B------:R-:W-:Y:S01]  /*3c030*/  ISETP.LT.AND P3, PT, R19, UR4, !P0 ;  /* 0x0000000413007c0c */ /* 0x000fe2000c761270 */
[----:B------:R-:W-:Y:S01]  /*3c040*/  ULDC UR4, c[0x0][0x248] ;  /* 0x0000920000047ab9 */ /* 0x000fe20000000800 */
[----:B------:R-:W-:Y:S01]  /*3c050*/  ISETP.LT.AND P4, PT, R26, UR5, !P0 ;  /* 0x000000051a007c0c */ /* 0x000fe2000c781270 */
[----:B------:R-:W-:Y:S01]  /*3c060*/  ULDC UR5, c[0x0][0x228] ;  /* 0x00008a0000057ab9 */ /* 0x000fe20000000800 */
[----:B------:R-:W-:Y:S01]  /*3c070*/  ISETP.LT.AND P5, PT, R29, UR6, !P0 ;  /* 0x000000061d007c0c */ /* 0x000fe2000c7a1270 */
[----:B------:R-:W-:Y:S01]  /*3c080*/  ULDC UR6, c[0x0][0x228] ;  /* 0x00008a0000067ab9 */ /* 0x000fe20000000800 */
[----:B0-----:R-:W-:Y:S01]  /*3c090*/  IMAD.WIDE R8, R17, 0x2, R24 ;  /* 0x0000000211087825 */ /* 0x001fe200078e0218 */
[----:B----4-:R0:W-:Y:S03]  /*3c0a0*/  @P6 STG.E.U16 desc[UR8][R14.64], R11 ;  /* 0x0000000b0e006986 */ /* 0x0101e6000c101508 */
[----:B0-----:R-:W-:-:S02]  /*3c0b0*/  VIADD R14, R27, 0x7e ;  /* 0x0000007e1b0e7836 */ /* 0x001fc40000000000 */
[----:B------:R-:W4:Y:S01]  /*3c0c0*/  LDL.LU R27, [R1+0x3ac] ;  /* 0x0003ac00011b7983 */ /* 0x000f220000300800 */
[----:B------:R-:W-:Y:S01]  /*3c0d0*/  PRMT R0, R11, 0x7632, R0 ;  /* 0x000076320b007816 */ /* 0x000fe20000000000 */
[C---:B------:R-:W-:Y:S01]  /*3c0e0*/  IMAD.WIDE R4, R17.reuse, 0x2, R2 ;  /* 0x0000000211047825 */ /* 0x040fe200078e0202 */
[----:B------:R-:W-:Y:S01]  /*3c0f0*/  ISETP.LT.AND P6, PT, R28, UR5, !P2 ;  /* 0x000000051c007c0c */ /* 0x000fe2000d7c1270 */
[----:B------:R-:W-:Y:S01]  /*3c100*/  ULDC UR5, c[0x0][0x228] ;  /* 0x00008a0000057ab9 */ /* 0x000fe20000000800 */
[----:B---3--:R-:W-:Y:S01]  /*3c110*/  PRMT R13, R16, 0x7632, R13 ;  /* 0x00007632100d7816 */ /* 0x008fe2000000000d */
[C---:B------:R-:W-:Y:S01]  /*3c120*/  IMAD.WIDE R10, R17.reuse, 0x2, R20 ;  /* 0x00000002110a7825 */ /* 0x040fe200078e0214 */
[----:B------:R-:W-:Y:S03]  /*3c130*/  @P3 STG.E.U16 desc[UR8][R8.64], R0 ;  /* 0x0000000008003986 */ /* 0x000fe6000c101508 */
[----:B------:R-:W-:Y:S01]  /*3c140*/  VIADD R12, R17, UR4 ;  /* 0x00000004110c7c36 */ /* 0x000fe20008000000 */
[----:B------:R0:W-:Y:S01]  /*3c150*/  @P4 STG.E.U16 desc[UR8][R4.64], R16 ;  /* 0x0000001004004986 */ /* 0x0001e2000c101508 */
[----:B------:R-:W-:Y:S01]  /*3c160*/  ULDC UR4, c[0x0][0x228] ;  /* 0x00008a0000047ab9 */ /* 0x000fe20000000800 */
[----:B------:R-:W-:Y:S01]  /*3c170*/  ISETP.LT.AND P4, PT, R26, UR5, !P2 ;  /* 0x000000051a007c0c */ /* 0x000fe2000d781270 */
[----:B------:R-:W-:Y:S01]  /*3c180*/  ULDC UR5, c[0x0][0x228] ;  /* 0x00008a0000057ab9 */ /* 0x000fe20000000800 */
[----:B------:R1:W-:Y:S01]  /*3c190*/  @P5 STG.E.U16 desc[UR8][R10.64], R13 ;  /* 0x0000000d0a005986 */ /* 0x0003e2000c101508 */
[----:B------:R-:W-:Y:S01]  /*3c1a0*/  ISETP.LT.AND P5, PT, R19, UR4, !P2 ;  /* 0x0000000413007c0c */ /* 0x000fe2000d7a1270 */
[----:B------:R-:W-:Y:S01]  /*3c1b0*/  ULDC UR4, c[0x0][0x228] ;  /* 0x00008a0000047ab9 */ /* 0x000fe20000000800 */
[----:B------:R-:W-:Y:S01]  /*3c1c0*/  ISETP.GE.AND P0, PT, R14, UR23, PT ;  /* 0x000000170e007c0c */ /* 0x000fe2000bf06270 */
[----:B0-----:R-:W-:Y:S01]  /*3c1d0*/  IMAD.WIDE R4, R12, 0x2, R22 ;  /* 0x000000020c047825 */ /* 0x001fe200078e0216 */
[----:B------:R-:W-:Y:S01]  /*3c1e0*/  ISETP.LT.AND P2, PT, R29, UR4, !P2 ;  /* 0x000000041d007c0c */ /* 0x000fe2000d741270 */
[----:B------:R-:W-:-:S03]  /*3c1f0*/  ULDC UR4, c[0x0][0x248] ;  /* 0x0000920000047ab9 */ /* 0x000fc60000000800 */
[----:B--2---:R0:W-:Y:S01]  /*3c200*/  @P6 STG.E.U16 desc[UR8][R4.64], R18 ;  /* 0x0000001204006986 */ /* 0x0041e2000c101508 */
[----:B------:R-:W-:Y:S01]  /*3c210*/  ISETP.LT.AND P6, PT, R28, UR5, !P0 ;  /* 0x000000051c007c0c */ /* 0x000fe2000c7c1270 */
[----:B------:R-:W-:Y:S01]  /*3c220*/  IMAD.WIDE R8, R12, 0x2, R2 ;  /* 0x000000020c087825 */ /* 0x000fe200078e0202 */
[----:B------:R-:W-:Y:S01]  /*3c230*/  PRMT R15, R18, 0x7632, R15 ;  /* 0x00007632120f7816 */ /* 0x000fe2000000000f */
[----:B------:R-:W-:Y:S02]  /*3c240*/  ULDC UR5, c[0x0][0x228] ;  /* 0x00008a0000057ab9 */ /* 0x000fe40000000800 */
[----:B-1----:R-:W-:Y:S01]  /*3c250*/  VIADD R11, R12, UR4 ;  /* 0x000000040c0b7c36 */ /* 0x002fe20008000000 */
[----:B------:R-:W-:Y:S01]  /*3c260*/  PRMT R0, R6, 0x7632, R0 ;  /* 0x0000763206007816 */ /* 0x000fe20000000000 */
[----:B------:R-:W-:Y:S01]  /*3c270*/  ULDC UR4, c[0x0][0x228] ;  /* 0x00008a0000047ab9 */ /* 0x000fe20000000800 */
[----:B0-----:R-:W-:-:S04]  /*3c280*/  IMAD.WIDE R4, R12, 0x2, R24 ;  /* 0x000000020c047825 */ /* 0x001fc800078e0218 */
[----:B------:R-:W-:Y:S01]  /*3c290*/  IMAD.WIDE R12, R12, 0x2, R20 ;  /* 0x000000020c0c7825 */ /* 0x000fe200078e0214 */
[----:B------:R0:W-:Y:S01]  /*3c2a0*/  @P5 STG.E.U16 desc[UR8][R4.64], R15 ;  /* 0x0000000f04005986 */ /* 0x0001e2000c101508 */
[C---:B------:R-:W-:Y:S01]  /*3c2b0*/  ISETP.LT.AND P5, PT, R19.reuse, UR4, !P0 ;  /* 0x0000000413007c0c */ /* 0x040fe2000c7a1270 */
[----:B------:R-:W-:Y:S02]  /*3c2c0*/  ULDC UR4, c[0x0][0x228] ;  /* 0x00008a0000047ab9 */ /* 0x000fe40000000800 */
[----:B------:R-:W-:Y:S01]  /*3c2d0*/  @P4 STG.E.U16 desc[UR8][R8.64], R6 ;  /* 0x0000000608004986 */ /* 0x000fe2000c101508 */
[----:B------:R-:W-:Y:S01]  /*3c2e0*/  ISETP.LT.AND P4, PT, R19, UR5, !P1 ;  /* 0x0000000513007c0c */ /* 0x000fe2000cf81270 */
[----:B------:R-:W-:Y:S01]  /*3c2f0*/  ULDC UR5, c[0x0][0x228] ;  /* 0x00008a0000057ab9 */ /* 0x000fe20000000800 */
[----:B------:R-:W-:Y:S01]  /*3c300*/  ISETP.LT.AND P3, PT, R28, UR6, !P1 ;  /* 0x000000061c007c0c */ /* 0x000fe2000cf61270 */
[----:B------:R1:W-:Y:S01]  /*3c310*/  @P2 STG.E.U16 desc[UR8][R12.64], R0 ;  /* 0x000000000c002986 */ /* 0x0003e2000c101508 */
[----:B0-----:R-:W-:Y:S01]  /*3c320*/  IMAD.WIDE R14, R11, 0x2, R22 ;  /* 0x000000020b0e7825 */ /* 0x001fe200078e0216 */
[----:B------:R-:W-:Y:S01]  /*3c330*/  ISETP.LT.AND P2, PT, R26, UR5, !P1 ;  /* 0x000000051a007c0c */ /* 0x000fe2000cf41270 */
[----:B------:R-:W-:Y:S01]  /*3c340*/  ULDC UR6, c[0x0][0x228] ;  /* 0x00008a0000067ab9 */ /* 0x000fe20000000800 */
[----:B------:R-:W-:Y:S01]  /*3c350*/  ULDC UR5, c[0x0][0x228] ;  /* 0x00008a0000057ab9 */ /* 0x000fe20000000800 */
[----:B------:R-:W2:Y:S01]  /*3c360*/  LDL.LU R28, [R1+0x39c] ;  /* 0x00039c00011c7983 */ /* 0x000ea20000300800 */
[----:B------:R-:W-:-:S03]  /*3c370*/  ISETP.LT.AND P1, PT, R29, UR6, !P1 ;  /* 0x000000061d007c0c */ /* 0x000fc6000cf21270 */
[----:B----4-:R0:W-:Y:S01]  /*3c380*/  @P6 STG.E.U16 desc[UR8][R14.64], R27 ;  /* 0x0000001b0e006986 */ /* 0x0101e2000c101508 */
[----:B------:R-:W-:Y:S01]  /*3c390*/  ISETP.LT.AND P6, PT, R26, UR4, !P0 ;  /* 0x000000041a007c0c */ /* 0x000fe2000c7c1270 */
[----:B------:R-:W-:Y:S01]  /*3c3a0*/  ULDC UR4, c[0x0][0x248] ;  /* 0x0000920000047ab9 */ /* 0x000fe20000000800 */
[----:B------:R-:W-:Y:S02]  /*3c3b0*/  ISETP.LT.AND P0, PT, R29, UR5, !P0 ;  /* 0x000000051d007c0c */ /* 0x000fe4000c701270 */
[----:B------:R-:W3:Y:S01]  /*3c3c0*/  LDL.LU R29, [R1+0x1110] ;  /* 0x00111000011d7983 */ /* 0x000ee20000300800 */
[----:B-1----:R-:W-:Y:S01]  /*3c3d0*/  VIADD R13, R11, UR4 ;  /* 0x000000040b0d7c36 */ /* 0x002fe20008000000 */
[----:B------:R-:W-:Y:S01]  /*3c3e0*/  PRMT R0, R27, 0x7632, R0 ;  /* 0x000076321b007816 */ /* 0x000fe20000000000 */
[----:B------:R-:W-:-:S04]  /*3c3f0*/  IMAD.WIDE R4, R11, 0x2, R24 ;  /* 0x000000020b047825 */ /* 0x000fc800078e0218 */
[C---:B------:R-:W-:Y:S01]  /*3c400*/  IMAD.WIDE R8, R11.reuse, 0x2, R2 ;  /* 0x000000020b087825 */ /* 0x040fe200078e0202 */
[----:B------:R0:W-:Y:S03]  /*3c410*/  @P5 STG.E.U16 desc[UR8][R4.64], R0 ;  /* 0x0000000004005986 */ /* 0x0001e6000c101508 */
[----:B------:R-:W-:-:S04]  /*3c420*/  IMAD.WIDE R10, R11, 0x2, R20 ;  /* 0x000000020b0a7825 */ /* 0x000fc800078e0214 */
[----:B------:R-:W-:-:S04]  /*3c430*/  IMAD.WIDE R22, R13, 0x2, R22 ;  /* 0x000000020d167825 */ /* 0x000fc800078e0216 */
[----:B------:R-:W-:-:S04]  /*3c440*/  IMAD.WIDE R24, R13, 0x2, R24 ;  /* 0x000000020d187825 */ /* 0x000fc800078e0218 */
[----:B------:R-:W-:-:S04]  /*3c450*/  IMAD.WIDE R2, R13, 0x2, R2 ;  /* 0x000000020d027825 */ /* 0x000fc800078e0202 */
[----:B------:R-:W-:Y:S01]  /*3c460*/  IMAD.WIDE R20, R13, 0x2, R20 ;  /* 0x000000020d147825 */ /* 0x000fe200078e0214 */
[----:B--2---:R-:W-:Y:S01]  /*3c470*/  PRMT R6, R28, 0x7632, R6 ;  /* 0x000076321c067816 */ /* 0x004fe20000000006 */
[----:B------:R0:W-:Y:S04]  /*3c480*/  @P6 STG.E.U16 desc[UR8][R8.64], R28 ;  /* 0x0000001c08006986 */ /* 0x0001e8000c101508 */
[----:B------:R0:W-:Y:S01]  /*3c490*/  @P0 STG.E.U16 desc[UR8][R10.64], R6 ;  /* 0x000000060a000986 */ /* 0x0001e2000c101508 */
[----:B---3--:R-:W-:-:S03]  /*3c4a0*/  PRMT R12, R29, 0x7632, R12 ;  /* 0x000076321d0c7816 */ /* 0x008fc6000000000c */
[----:B------:R0:W-:Y:S04]  /*3c4b0*/  @P3 STG.E.U16 desc[UR8][R22.64], R29 ;  /* 0x0000001d16003986 */ /* 0x0001e8000c101508 */
[----:B------:R0:W-:Y:S04]  /*3c4c0*/  @P4 STG.E.U16 desc[UR8][R24.64], R12 ;  /* 0x0000000c18004986 */ /* 0x0001e8000c101508 */
[----:B------:R0:W-:Y:S01]  /*3c4d0*/  @P2 STG.E.U16 desc[UR8][R2.64], R7 ;  /* 0x0000000702002986 */ /* 0x0001e2000c101508 */
[----:B------:R-:W-:Y:S05]  /*3c4e0*/  @!P1 EXIT ;  /* 0x000000000000994d */ /* 0x000fea0003800000 */
[----:B0-----:R-:W-:-:S05]  /*3c4f0*/  PRMT R10, R7, 0x7632, R10 ;  /* 0x00007632070a7816 */ /* 0x001fca000000000a */
[----:B------:R-:W-:Y:S01]  /*3c500*/  STG.E.U16 desc[UR8][R20.64], R10 ;  /* 0x0000000a14007986 */ /* 0x000fe2000c101508 */
[----:B------:R-:W-:Y:S05]  /*3c510*/  EXIT ;  /* 0x000000000000794d */ /* 0x000fea0003800000 */
.L_x_2:
[----:B------:R-:W-:-:S00]  /*3c520*/  BRA `(.L_x_2) ;  /* 0xfffffffc00fc7947 */ /* 0x000fc0000383ffff */
[----:B------:R-:W-:-:S00]  /*3c530*/  NOP ;  /* 0x0000000000007918 */ /* 0x000fc00000000000 */
        /* <DEDUP_REMOVED lines=12> */
.L_x_3:


//--------------------- .nv.shared.matmul_kernel  --------------------------
	.section	.nv.shared.matmul_kernel,"aw",@nobits
	.sectionflags	@""
	.align	16
	.zero		1024


//--------------------- .nv.shared.reserved.0     --------------------------
	.section	.nv.shared.reserved.0,"aw",@nobits
	.weak		__nv_reservedSMEM_offset_0_alias
	.size		__nv_reservedSMEM_offset_0_alias, 0, 0
	.other		__nv_reservedSMEM_offset_0_alias,@"STO_CUDA_RESERVED_SHARED STV_DEFAULT"
__nv_reservedSMEM_offset_0_alias:
	.zero		0


//--------------------- .nv.constant0.matmul_kernel --------------------------
	.section	.nv.constant0.matmul_kernel,"a",@progbits
	.sectionflags	@""
	.align	4
.nv.constant0.matmul_kernel:
	.zero		608


//--------------------- SYMBOLS --------------------------

	.type		.nv.reservedSmem.offset0,@object
	.size		.nv.reservedSmem.offset0,0x4
